def matmul_kernel(
    a_ptr,
    b_ptr,
    c_ptr,
    M,
    N,
    K,
    stride_am,
    stride_ak,
    stride_bk,
    stride_bn,
    stride_cm,
    stride_cn,
    BLOCK_M: tl.constexpr,
    BLOCK_N: tl.constexpr,
    BLOCK_K: tl.constexpr,
    GROUP_M: tl.constexpr,
):
    pid = tl.program_id(axis=0)
    num_pid_m = tl.cdiv(M, BLOCK_M)
    num_pid_n = tl.cdiv(N, BLOCK_N)
    num_pid_in_group = GROUP_M * num_pid_n
    group_id = pid // num_pid_in_group
    first_pid_m = group_id * GROUP_M
    group_size_m = min(num_pid_m - first_pid_m, GROUP_M)
    pid_m = first_pid_m + ((pid % num_pid_in_group) % group_size_m)
    pid_n = (pid % num_pid_in_group) // group_size_m

    offs_am = (pid_m * BLOCK_M + tl.arange(0, BLOCK_M)) % M
    offs_bn = (pid_n * BLOCK_N + tl.arange(0, BLOCK_N)) % N
    offs_k = tl.arange(0, BLOCK_K)
    a_ptrs = a_ptr + offs_am[:, None] * stride_am + offs_k[None, :] * stride_ak
    b_ptrs = b_ptr + offs_k[:, None] * stride_bk + offs_bn[None, :] * stride_bn

    acc = tl.zeros((BLOCK_M, BLOCK_N), dtype=tl.float32)
    for kk in range(0, tl.cdiv(K, BLOCK_K)):
        a = tl.load(a_ptrs, mask=offs_k[None, :] < K - kk * BLOCK_K, other=0.0)
        b = tl.load(b_ptrs, mask=offs_k[:, None] < K - kk * BLOCK_K, other=0.0)
        acc = tl.dot(a, b, acc)
        a_ptrs += BLOCK_K * stride_ak
        b_ptrs += BLOCK_K * stride_bk

    c = acc.to(c_ptr.dtype.element_ty)
    offs_cm = pid_m * BLOCK_M + tl.arange(0, BLOCK_M)
    offs_cn = pid_n * BLOCK_N + tl.arange(0, BLOCK_N)
    c_ptrs = c_ptr + offs_cm[:, None] * stride_cm + offs_cn[None, :] * stride_cn
    mask = (offs_cm[:, None] < M) & (offs_cn[None, :] < N)
    tl.store(c_ptrs, c, mask=mask)

# config = {"BLOCK_K": 32, "BLOCK_M": 256, "BLOCK_N": 64, "GROUP_M": 8, "arch": "sm_100", "dtype": "bf16", "num_ctas": 1, "num_stages": 3, "num_warps": 1}
# arch = sm_100


// ===== COMPILED SASS (sm_100a) =====

	.target	sm_100a

	.elftype	@"ET_EXEC"


//--------------------- .note.nv.tkinfo           --------------------------
	.section	.note.nv.tkinfo,"",@"SHT_NOTE"
	.sectionflags	@"SHF_NOTE_NV_TKINFO"
	.tkinfo
        /*0018*/ 	.word	0x00000081
        /*0030*/ 	.string	""
        /*0030*/ 	.string	"ptxas-blackwell"
        /*0030*/ 	.string	"Cuda compilation tools, release 12.9, V12.9.86"
        /*0030*/ 	.string	"Build cuda_12.9.r12.9/compiler.36037853_0"
        /*0030*/ 	.string	"-v  -suppress-debug-info  -lineinfo  -arch sm_100a "



//--------------------- .note.nv.cuver            --------------------------
	.section	.note.nv.cuver,"",@"SHT_NOTE"
	.sectionflags	@"SHF_NOTE_NV_CUVER"
        /*0018*/ 	.short	0x0001
        /*001a*/ 	.short	0x0064
        /*001c*/ 	.short	0x0001
        /*001e*/ 	.short	0x0000
        /*0020*/ 	.short	0x0001
        /*0022*/ 	.short	0x0000


//--------------------- .nv.info                  --------------------------
	.section	.nv.info,"",@"SHT_CUDA_INFO"
	.align	4


	//----- nvinfo : EIATTR_REGCOUNT
	.align		4
        /*0000*/ 	.byte	0x04, 0x2f
        /*0002*/ 	.short	(.L_1 - .L_0)
	.align		4
.L_0:
        /*0004*/ 	.word	index@(matmul_kernel)
        /*0008*/ 	.word	0x00000040


	//----- nvinfo : EIATTR_FRAME_SIZE
	.align		4
.L_1:
        /*000c*/ 	.byte	0x04, 0x11
        /*000e*/ 	.short	(.L_3 - .L_2)
	.align		4
.L_2:
        /*0010*/ 	.word	index@(matmul_kernel)
        /*0014*/ 	.word	0x00002160


	//----- nvinfo : EIATTR_MIN_STACK_SIZE
	.align		4
.L_3:
        /*0018*/ 	.byte	0x04, 0x12
        /*001a*/ 	.short	(.L_5 - .L_4)
	.align		4
.L_4:
        /*001c*/ 	.word	index@(matmul_kernel)
        /*0020*/ 	.word	0x00002160
.L_5:


//--------------------- .nv.info.matmul_kernel    --------------------------
	.section	.nv.info.matmul_kernel,"",@"SHT_CUDA_INFO"
	.sectionflags	@""
	.align	4


	//----- nvinfo : EIATTR_CUDA_API_VERSION
	.align		4
        /*0000*/ 	.byte	0x04, 0x37
        /*0002*/ 	.short	(.L_7 - .L_6)
.L_6:
        /*0004*/ 	.word	0x00000081


	//----- nvinfo : EIATTR_KPARAM_INFO
	.align		4
.L_7:
        /*0008*/ 	.byte	0x04, 0x17
        /*000a*/ 	.short	(.L_9 - .L_8)
.L_8:
        /*000c*/ 	.word	0x00000000
        /*0010*/ 	.short	0x000d
        /*0012*/ 	.short	0x0048
        /*0014*/ 	.byte	0x00, 0xf4, 0x21, 0x00


	//----- nvinfo : EIATTR_KPARAM_INFO
	.align		4
.L_9:
        /*0018*/ 	.byte	0x04, 0x17
        /*001a*/ 	.short	(.L_11 - .L_10)
.L_10:
        /*001c*/ 	.word	0x00000000
        /*0020*/ 	.short	0x000c
        /*0022*/ 	.short	0x0040
        /*0024*/ 	.byte	0x00, 0xf4, 0x21, 0x00


	//----- nvinfo : EIATTR_KPARAM_INFO
	.align		4
.L_11:
        /*0028*/ 	.byte	0x04, 0x17
        /*002a*/ 	.short	(.L_13 - .L_12)
.L_12:
        /*002c*/ 	.word	0x00000000
        /*0030*/ 	.short	0x000b
        /*0032*/ 	.short	0x0038
        /*0034*/ 	.byte	0x00, 0xf0, 0x11, 0x00


	//----- nvinfo : EIATTR_KPARAM_INFO
	.align		4
.L_13:
        /*0038*/ 	.byte	0x04, 0x17
        /*003a*/ 	.short	(.L_15 - .L_14)
.L_14:
        /*003c*/ 	.word	0x00000000
        /*0040*/ 	.short	0x000a
        /*0042*/ 	.short	0x0034
        /*0044*/ 	.byte	0x00, 0xf0, 0x11, 0x00


	//----- nvinfo : EIATTR_KPARAM_INFO
	.align		4
.L_15:
        /*0048*/ 	.byte	0x04, 0x17
        /*004a*/ 	.short	(.L_17 - .L_16)
.L_16:
        /*004c*/ 	.word	0x00000000
        /*0050*/ 	.short	0x0009
        /*0052*/ 	.short	0x0030
        /*0054*/ 	.byte	0x00, 0xf0, 0x11, 0x00


	//----- nvinfo : EIATTR_KPARAM_INFO
	.align		4
.L_17:
        /*0058*/ 	.byte	0x04, 0x17
        /*005a*/ 	.short	(.L_19 - .L_18)
.L_18:
        /*005c*/ 	.word	0x00000000
        /*0060*/ 	.short	0x0008
        /*0062*/ 	.short	0x002c
        /*0064*/ 	.byte	0x00, 0xf0, 0x11, 0x00


	//----- nvinfo : EIATTR_KPARAM_INFO
	.align		4
.L_19:
        /*0068*/ 	.byte	0x04, 0x17
        /*006a*/ 	.short	(.L_21 - .L_20)
.L_20:
        /*006c*/ 	.word	0x00000000
        /*0070*/ 	.short	0x0007
        /*0072*/ 	.short	0x0028
        /*0074*/ 	.byte	0x00, 0xf0, 0x11, 0x00


	//----- nvinfo : EIATTR_KPARAM_INFO
	.align		4
.L_21:
        /*0078*/ 	.byte	0x04, 0x17
        /*007a*/ 	.short	(.L_23 - .L_22)
.L_22:
        /*007c*/ 	.word	0x00000000
        /*0080*/ 	.short	0x0006
        /*0082*/ 	.short	0x0024
        /*0084*/ 	.byte	0x00, 0xf0, 0x11, 0x00


	//----- nvinfo : EIATTR_KPARAM_INFO
	.align		4
.L_23:
        /*0088*/ 	.byte	0x04, 0x17
        /*008a*/ 	.short	(.L_25 - .L_24)
.L_24:
        /*008c*/ 	.word	0x00000000
        /*0090*/ 	.short	0x0005
        /*0092*/ 	.short	0x0020
        /*0094*/ 	.byte	0x00, 0xf0, 0x11, 0x00


	//----- nvinfo : EIATTR_KPARAM_INFO
	.align		4
.L_25:
        /*0098*/ 	.byte	0x04, 0x17
        /*009a*/ 	.short	(.L_27 - .L_26)
.L_26:
        /*009c*/ 	.word	0x00000000
        /*00a0*/ 	.short	0x0004
        /*00a2*/ 	.short	0x001c
        /*00a4*/ 	.byte	0x00, 0xf0, 0x11, 0x00


	//----- nvinfo : EIATTR_KPARAM_INFO
	.align		4
.L_27:
        /*00a8*/ 	.byte	0x04, 0x17
        /*00aa*/ 	.short	(.L_29 - .L_28)
.L_28:
        /*00ac*/ 	.word	0x00000000
        /*00b0*/ 	.short	0x0003
        /*00b2*/ 	.short	0x0018
        /*00b4*/ 	.byte	0x00, 0xf0, 0x11, 0x00


	//----- nvinfo : EIATTR_KPARAM_INFO
	.align		4
.L_29:
        /*00b8*/ 	.byte	0x04, 0x17
        /*00ba*/ 	.short	(.L_31 - .L_30)
.L_30:
        /*00bc*/ 	.word	0x00000000
        /*00c0*/ 	.short	0x0002
        /*00c2*/ 	.short	0x0010
        /*00c4*/ 	.byte	0x00, 0xf4, 0x21, 0x00


	//----- nvinfo : EIATTR_KPARAM_INFO
	.align		4
.L_31:
        /*00c8*/ 	.byte	0x04, 0x17
        /*00ca*/ 	.short	(.L_33 - .L_32)
.L_32:
        /*00cc*/ 	.word	0x00000000
        /*00d0*/ 	.short	0x0001
        /*00d2*/ 	.short	0x0008
        /*00d4*/ 	.byte	0x00, 0xf4, 0x21, 0x00


	//----- nvinfo : EIATTR_KPARAM_INFO
	.align		4
.L_33:
        /*00d8*/ 	.byte	0x04, 0x17
        /*00da*/ 	.short	(.L_35 - .L_34)
.L_34:
        /*00dc*/ 	.word	0x00000000
        /*00e0*/ 	.short	0x0000
        /*00e2*/ 	.short	0x0000
        /*00e4*/ 	.byte	0x00, 0xf4, 0x21, 0x00


	//----- nvinfo : EIATTR_SPARSE_MMA_MASK
	.align		4
.L_35:
        /*00e8*/ 	.byte	0x03, 0x50
        /*00ea*/ 	.short	0x0000


	//----- nvinfo : EIATTR_MAXREG_COUNT
	.align		4
        /*00ec*/ 	.byte	0x03, 0x1b
        /*00ee*/ 	.short	0x00ff


	//----- nvinfo : EIATTR_NUM_BARRIERS
	.align		4
        /*00f0*/ 	.byte	0x02, 0x4c
        /*00f2*/ 	.byte	0x01
	.zero		1


	//----- nvinfo : EIATTR_ANNOTATIONS
	.align		4
        /*00f4*/ 	.byte	0x04, 0x55
        /*00f6*/ 	.short	(.L_37 - .L_36)


	//   ....[0]....
.L_36:
        /*00f8*/ 	.word	0x00000001
        /*00fc*/ 	.byte	0xa0, 0x01, 0x00, 0x00, 0x01, 0x00, 0x00, 0x00, 0xf0, 0x01, 0x00, 0x00, 0x01, 0x00, 0x00, 0x00
        /* <DEDUP_REMOVED lines=3814> */
        /*ef6c*/ 	.byte	0xe0, 0xbc, 0x03, 0x00


	//----- nvinfo : EIATTR_COOP_GROUP_MASK_REGIDS
	.align		4
.L_37:
        /*ef70*/ 	.byte	0x04, 0x29
        /*ef72*/ 	.short	(.L_39 - .L_38)


	//   ....[0]....
.L_38:
        /*ef74*/ 	.word	0xffffffff


	//   ....[1]....
        /*ef78*/ 	.word	0xffffffff


	//   ....[2]....
        /*ef7c*/ 	.word	0xffffffff


	//   ....[3]....
        /*ef80*/ 	.word	0xffffffff


	//   ....[4]....
        /*ef84*/ 	.word	0xffffffff


	//   ....[5]....
        /*ef88*/ 	.word	0xffffffff


	//   ....[6]....
        /*ef8c*/ 	.word	0xffffffff


	//   ....[7]....
        /*ef90*/ 	.word	0xffffffff


	//   ....[8]....
        /*ef94*/ 	.word	0xffffffff


	//   ....[9]....
        /*ef98*/ 	.word	0xffffffff


	//   ....[10]....
        /*ef9c*/ 	.word	0xffffffff


	//   ....[11]....
        /*efa0*/ 	.word	0xffffffff


	//   ....[12]....
        /*efa4*/ 	.word	0xffffffff


	//   ....[13]....
        /*efa8*/ 	.word	0xffffffff


	//   ....[14]....
        /*efac*/ 	.word	0xffffffff


	//   ....[15]....
        /*efb0*/ 	.word	0xffffffff


	//   ....[16]....
        /*efb4*/ 	.word	0xffffffff


	//   ....[17]....
        /*efb8*/ 	.word	0xffffffff


	//   ....[18]....
        /*efbc*/ 	.word	0xffffffff


	//   ....[19]....
        /*efc0*/ 	.word	0xffffffff


	//   ....[20]....
        /*efc4*/ 	.word	0xffffffff


	//   ....[21]....
        /*efc8*/ 	.word	0xffffffff


	//   ....[22]....
        /*efcc*/ 	.word	0xffffffff


	//   ....[23]....
        /*efd0*/ 	.word	0xffffffff


	//   ....[24]....
        /*efd4*/ 	.word	0xffffffff


	//   ....[25]....
        /*efd8*/ 	.word	0xffffffff


	//   ....[26]....
        /*efdc*/ 	.word	0xffffffff


	//   ....[27]....
        /*efe0*/ 	.word	0xffffffff


	//   ....[28]....
        /*efe4*/ 	.word	0xffffffff


	//   ....[29]....
        /*efe8*/ 	.word	0xffffffff


	//   ....[30]....
        /*efec*/ 	.word	0xffffffff


	//   ....[31]....
        /*eff0*/ 	.word	0xffffffff


	//   ....[32]....
        /*eff4*/ 	.word	0xffffffff


	//   ....[33]....
        /*eff8*/ 	.word	0xffffffff


	//   ....[34]....
        /*effc*/ 	.word	0xffffffff


	//   ....[35]....
        /*f000*/ 	.word	0xffffffff


	//   ....[36]....
        /*f004*/ 	.word	0xffffffff


	//   ....[37]....
        /*f008*/ 	.word	0xffffffff


	//   ....[38]....
        /*f00c*/ 	.word	0xffffffff


	//   ....[39]....
        /*f010*/ 	.word	0xffffffff


	//   ....[40]....
        /*f014*/ 	.word	0xffffffff


	//   ....[41]....
        /*f018*/ 	.word	0xffffffff


	//   ....[42]....
        /*f01c*/ 	.word	0xffffffff


	//   ....[43]....
        /*f020*/ 	.word	0xffffffff


	//   ....[44]....
        /*f024*/ 	.word	0xffffffff


	//   ....[45]....
        /*f028*/ 	.word	0xffffffff


	//   ....[46]....
        /*f02c*/ 	.word	0xffffffff


	//   ....[47]....
        /*f030*/ 	.word	0xffffffff


	//   ....[48]....
        /*f034*/ 	.word	0xffffffff


	//   ....[49]....
        /*f038*/ 	.word	0xffffffff


	//   ....[50]....
        /*f03c*/ 	.word	0xffffffff


	//   ....[51]....
        /*f040*/ 	.word	0xffffffff


	//   ....[52]....
        /*f044*/ 	.word	0xffffffff


	//   ....[53]....
        /*f048*/ 	.word	0xffffffff


	//   ....[54]....
        /*f04c*/ 	.word	0xffffffff


	//   ....[55]....
        /*f050*/ 	.word	0xffffffff


	//   ....[56]....
        /*f054*/ 	.word	0xffffffff


	//   ....[57]....
        /*f058*/ 	.word	0xffffffff


	//   ....[58]....
        /*f05c*/ 	.word	0xffffffff


	//   ....[59]....
        /*f060*/ 	.word	0xffffffff


	//   ....[60]....
        /*f064*/ 	.word	0xffffffff


	//   ....[61]....
        /*f068*/ 	.word	0xffffffff


	//   ....[62]....
        /*f06c*/ 	.word	0xffffffff


	//   ....[63]....
        /*f070*/ 	.word	0xffffffff


	//   ....[64]....
        /*f074*/ 	.word	0xffffffff


	//   ....[65]....
        /*f078*/ 	.word	0xffffffff


	//   ....[66]....
        /*f07c*/ 	.word	0xffffffff


	//   ....[67]....
        /*f080*/ 	.word	0xffffffff


	//   ....[68]....
        /*f084*/ 	.word	0xffffffff


	//   ....[69]....
        /*f088*/ 	.word	0xffffffff


	//   ....[70]....
        /*f08c*/ 	.word	0xffffffff


	//   ....[71]....
        /*f090*/ 	.word	0xffffffff


	//   ....[72]....
        /*f094*/ 	.word	0xffffffff


	//   ....[73]....
        /*f098*/ 	.word	0xffffffff


	//   ....[74]....
        /*f09c*/ 	.word	0xffffffff


	//   ....[75]....
        /*f0a0*/ 	.word	0xffffffff


	//   ....[76]....
        /*f0a4*/ 	.word	0xffffffff


	//   ....[77]....
        /*f0a8*/ 	.word	0xffffffff


	//   ....[78]....
        /*f0ac*/ 	.word	0xffffffff


	//   ....[79]....
        /*f0b0*/ 	.word	0xffffffff


	//   ....[80]....
        /*f0b4*/ 	.word	0xffffffff


	//   ....[81]....
        /*f0b8*/ 	.word	0xffffffff


	//   ....[82]....
        /*f0bc*/ 	.word	0xffffffff


	//   ....[83]....
        /*f0c0*/ 	.word	0xffffffff


	//   ....[84]....
        /*f0c4*/ 	.word	0xffffffff


	//   ....[85]....
        /*f0c8*/ 	.word	0xffffffff


	//   ....[86]....
        /*f0cc*/ 	.word	0xffffffff


	//   ....[87]....
        /*f0d0*/ 	.word	0xffffffff


	//   ....[88]....
        /*f0d4*/ 	.word	0xffffffff


	//   ....[89]....
        /*f0d8*/ 	.word	0xffffffff


	//   ....[90]....
        /*f0dc*/ 	.word	0xffffffff


	//   ....[91]....
        /*f0e0*/ 	.word	0xffffffff


	//   ....[92]....
        /*f0e4*/ 	.word	0xffffffff


	//   ....[93]....
        /*f0e8*/ 	.word	0xffffffff


	//   ....[94]....
        /*f0ec*/ 	.word	0xffffffff


	//   ....[95]....
        /*f0f0*/ 	.word	0xffffffff


	//   ....[96]....
        /*f0f4*/ 	.word	0xffffffff


	//   ....[97]....
        /*f0f8*/ 	.word	0xffffffff


	//   ....[98]....
        /*f0fc*/ 	.word	0xffffffff


	//   ....[99]....
        /*f100*/ 	.word	0xffffffff


	//   ....[100]....
        /*f104*/ 	.word	0xffffffff


	//   ....[101]....
        /*f108*/ 	.word	0xffffffff


	//   ....[102]....
        /*f10c*/ 	.word	0xffffffff


	//   ....[103]....
        /*f110*/ 	.word	0xffffffff


	//   ....[104]....
        /*f114*/ 	.word	0xffffffff


	//   ....[105]....
        /*f118*/ 	.word	0xffffffff


	//   ....[106]....
        /*f11c*/ 	.word	0xffffffff


	//   ....[107]....
        /*f120*/ 	.word	0xffffffff


	//   ....[108]....
        /*f124*/ 	.word	0xffffffff


	//   ....[109]....
        /*f128*/ 	.word	0xffffffff


	//   ....[110]....
        /*f12c*/ 	.word	0xffffffff


	//   ....[111]....
        /*f130*/ 	.word	0xffffffff


	//   ....[112]....
        /*f134*/ 	.word	0xffffffff


	//   ....[113]....
        /*f138*/ 	.word	0xffffffff


	//   ....[114]....
        /*f13c*/ 	.word	0xffffffff


	//   ....[115]....
        /*f140*/ 	.word	0xffffffff


	//   ....[116]....
        /*f144*/ 	.word	0xffffffff


	//   ....[117]....
        /*f148*/ 	.word	0xffffffff


	//   ....[118]....
        /*f14c*/ 	.word	0xffffffff


	//   ....[119]....
        /*f150*/ 	.word	0xffffffff


	//   ....[120]....
        /*f154*/ 	.word	0xffffffff


	//   ....[121]....
        /*f158*/ 	.word	0xffffffff


	//   ....[122]....
        /*f15c*/ 	.word	0xffffffff


	//   ....[123]....
        /*f160*/ 	.word	0xffffffff


	//   ....[124]....
        /*f164*/ 	.word	0xffffffff


	//   ....[125]....
        /*f168*/ 	.word	0xffffffff


	//   ....[126]....
        /*f16c*/ 	.word	0xffffffff


	//----- nvinfo : EIATTR_COOP_GROUP_INSTR_OFFSETS
	.align		4
.L_39:
        /*f170*/ 	.byte	0x04, 0x28
        /*f172*/ 	.short	(.L_41 - .L_40)


	//   ....[0]....
.L_40:
        /*f174*/ 	.word	0x0002ecb0


	//   ....[1]....
        /*f178*/ 	.word	0x0002ecd0


	//   ....[2]....
        /*f17c*/ 	.word	0x0002ecf0


	//   ....[3]....
        /*f180*/ 	.word	0x0002ed10


	//   ....[4]....
        /*f184*/ 	.word	0x0002ed30


	//   ....[5]....
        /*f188*/ 	.word	0x0002ed50


	//   ....[6]....
        /*f18c*/ 	.word	0x0002ed70


	//   ....[7]....
        /*f190*/ 	.word	0x0002ed90


	//   ....[8]....
        /*f194*/ 	.word	0x0002edb0


	//   ....[9]....
        /*f198*/ 	.word	0x0002edd0


	//   ....[10]....
        /*f19c*/ 	.word	0x0002edf0


	//   ....[11]....
        /*f1a0*/ 	.word	0x0002ee10


	//   ....[12]....
        /*f1a4*/ 	.word	0x0002ee30


	//   ....[13]....
        /*f1a8*/ 	.word	0x0002ee50


	//   ....[14]....
        /*f1ac*/ 	.word	0x0002eff0


	//   ....[15]....
        /*f1b0*/ 	.word	0x0002f0b0


	//   ....[16]....
        /*f1b4*/ 	.word	0x0002f0d0


	//   ....[17]....
        /*f1b8*/ 	.word	0x0002f0f0


	//   ....[18]....
        /*f1bc*/ 	.word	0x0002f110


	//   ....[19]....
        /*f1c0*/ 	.word	0x0002f130


	//   ....[20]....
        /*f1c4*/ 	.word	0x0002f1d0


	//   ....[21]....
        /*f1c8*/ 	.word	0x0002f1f0


	//   ....[22]....
        /*f1cc*/ 	.word	0x0002f210


	//   ....[23]....
        /*f1d0*/ 	.word	0x0002f230


	//   ....[24]....
        /*f1d4*/ 	.word	0x0002f250


	//   ....[25]....
        /*f1d8*/ 	.word	0x0002f2c0


	//   ....[26]....
        /*f1dc*/ 	.word	0x0002f310


	//   ....[27]....
        /*f1e0*/ 	.word	0x0002f350


	//   ....[28]....
        /*f1e4*/ 	.word	0x0002f390


	//   ....[29]....
        /*f1e8*/ 	.word	0x0002f3b0


	//   ....[30]....
        /*f1ec*/ 	.word	0x0002f3f0


	//   ....[31]....
        /*f1f0*/ 	.word	0x0002f410


	//   ....[32]....
        /*f1f4*/ 	.word	0x0002f450


	//   ....[33]....
        /*f1f8*/ 	.word	0x0002f470


	//   ....[34]....
        /*f1fc*/ 	.word	0x0002f4b0


	//   ....[35]....
        /*f200*/ 	.word	0x0002f4d0


	//   ....[36]....
        /*f204*/ 	.word	0x0002f510


	//   ....[37]....
        /*f208*/ 	.word	0x0002f530


	//   ....[38]....
        /*f20c*/ 	.word	0x0002f570


	//   ....[39]....
        /*f210*/ 	.word	0x0002f590


	//   ....[40]....
        /*f214*/ 	.word	0x0002f5b0


	//   ....[41]....
        /*f218*/ 	.word	0x0002f5d0


	//   ....[42]....
        /*f21c*/ 	.word	0x0002f7d0


	//   ....[43]....
        /*f220*/ 	.word	0x0002f7f0


	//   ....[44]....
        /*f224*/ 	.word	0x0002f810


	//   ....[45]....
        /*f228*/ 	.word	0x0002f830


	//   ....[46]....
        /*f22c*/ 	.word	0x0002f850


	//   ....[47]....
        /*f230*/ 	.word	0x0002f870


	//   ....[48]....
        /*f234*/ 	.word	0x0002f8a0


	//   ....[49]....
        /*f238*/ 	.word	0x0002f8c0


	//   ....[50]....
        /*f23c*/ 	.word	0x0002f940


	//   ....[51]....
        /*f240*/ 	.word	0x0002f960


	//   ....[52]....
        /*f244*/ 	.word	0x0002f980


	//   ....[53]....
        /*f248*/ 	.word	0x0002f9a0


	//   ....[54]....
        /*f24c*/ 	.word	0x0002fa20


	//   ....[55]....
        /*f250*/ 	.word	0x0002fa60


	//   ....[56]....
        /*f254*/ 	.word	0x0002faa0


	//   ....[57]....
        /*f258*/ 	.word	0x0002fac0


	//   ....[58]....
        /*f25c*/ 	.word	0x0002fb00


	//   ....[59]....
        /*f260*/ 	.word	0x0002fb30


	//   ....[60]....
        /*f264*/ 	.word	0x0002fba0


	//   ....[61]....
        /*f268*/ 	.word	0x0002fbc0


	//   ....[62]....
        /*f26c*/ 	.word	0x0002fd00


	//   ....[63]....
        /*f270*/ 	.word	0x0002fd20


	//   ....[64]....
        /*f274*/ 	.word	0x0002fda0


	//   ....[65]....
        /*f278*/ 	.word	0x0002fdc0


	//   ....[66]....
        /*f27c*/ 	.word	0x0002fe40


	//   ....[67]....
        /*f280*/ 	.word	0x0002fe60


	//   ....[68]....
        /*f284*/ 	.word	0x0002fec0


	//   ....[69]....
        /*f288*/ 	.word	0x0002fee0


	//   ....[70]....
        /*f28c*/ 	.word	0x0002ff40


	//   ....[71]....
        /*f290*/ 	.word	0x0002ff60


	//   ....[72]....
        /*f294*/ 	.word	0x0002ffa0


	//   ....[73]....
        /*f298*/ 	.word	0x0002ffc0


	//   ....[74]....
        /*f29c*/ 	.word	0x00030000


	//   ....[75]....
        /*f2a0*/ 	.word	0x00030060


	//   ....[76]....
        /*f2a4*/ 	.word	0x000300a0


	//   ....[77]....
        /*f2a8*/ 	.word	0x000300c0


	//   ....[78]....
        /*f2ac*/ 	.word	0x00030200


	//   ....[79]....
        /*f2b0*/ 	.word	0x00030220


	//   ....[80]....
        /*f2b4*/ 	.word	0x000302a0


	//   ....[81]....
        /*f2b8*/ 	.word	0x000302c0


	//   ....[82]....
        /*f2bc*/ 	.word	0x00030340


	//   ....[83]....
        /*f2c0*/ 	.word	0x00030360


	//   ....[84]....
        /*f2c4*/ 	.word	0x000303c0


	//   ....[85]....
        /*f2c8*/ 	.word	0x000303e0


	//   ....[86]....
        /*f2cc*/ 	.word	0x00030440


	//   ....[87]....
        /*f2d0*/ 	.word	0x00030460


	//   ....[88]....
        /*f2d4*/ 	.word	0x000304a0


	//   ....[89]....
        /*f2d8*/ 	.word	0x000304c0


	//   ....[90]....
        /*f2dc*/ 	.word	0x00030500


	//   ....[91]....
        /*f2e0*/ 	.word	0x00030520


	//   ....[92]....
        /*f2e4*/ 	.word	0x000305a0


	//   ....[93]....
        /*f2e8*/ 	.word	0x000305c0


	//   ....[94]....
        /*f2ec*/ 	.word	0x00030700


	//   ....[95]....
        /*f2f0*/ 	.word	0x00030720


	//   ....[96]....
        /*f2f4*/ 	.word	0x000307a0


	//   ....[97]....
        /*f2f8*/ 	.word	0x000307c0


	//   ....[98]....
        /*f2fc*/ 	.word	0x00030840


	//   ....[99]....
        /*f300*/ 	.word	0x00030860


	//   ....[100]....
        /*f304*/ 	.word	0x000308c0


	//   ....[101]....
        /*f308*/ 	.word	0x000308e0


	//   ....[102]....
        /*f30c*/ 	.word	0x00030940


	//   ....[103]....
        /*f310*/ 	.word	0x00030960


	//   ....[104]....
        /*f314*/ 	.word	0x000309a0


	//   ....[105]....
        /*f318*/ 	.word	0x000309c0


	//   ....[106]....
        /*f31c*/ 	.word	0x00030a40


	//   ....[107]....
        /*f320*/ 	.word	0x00030a60


	//   ....[108]....
        /*f324*/ 	.word	0x00030aa0


	//   ....[109]....
        /*f328*/ 	.word	0x00030ac0


	//   ....[110]....
        /*f32c*/ 	.word	0x00030b20


	//   ....[111]....
        /*f330*/ 	.word	0x00030b40


	//   ....[112]....
        /*f334*/ 	.word	0x00030ca0


	//   ....[113]....
        /*f338*/ 	.word	0x00030cc0


	//   ....[114]....
        /*f33c*/ 	.word	0x00030d40


	//   ....[115]....
        /*f340*/ 	.word	0x00030d60


	//   ....[116]....
        /*f344*/ 	.word	0x00030dc0


	//   ....[117]....
        /*f348*/ 	.word	0x00030de0


	//   ....[118]....
        /*f34c*/ 	.word	0x00030e00


	//   ....[119]....
        /*f350*/ 	.word	0x00030e20


	//   ....[120]....
        /*f354*/ 	.word	0x00030e40


	//   ....[121]....
        /*f358*/ 	.word	0x00030e60


	//   ....[122]....
        /*f35c*/ 	.word	0x00030e80


	//   ....[123]....
        /*f360*/ 	.word	0x00030ea0


	//   ....[124]....
        /*f364*/ 	.word	0x00030f70


	//   ....[125]....
        /*f368*/ 	.word	0x00030f90


	//   ....[126]....
        /*f36c*/ 	.word	0x00031120


	//----- nvinfo : EIATTR_VRC_CTA_INIT_COUNT
	.align		4
.L_41:
        /*f370*/ 	.byte	0x02, 0x4a
	.zero		1
	.zero		1


	//----- nvinfo : EIATTR_EXIT_INSTR_OFFSETS
	.align		4
        /*f374*/ 	.byte	0x04, 0x1c
        /*f376*/ 	.short	(.L_43 - .L_42)


	//   ....[0]....
.L_42:
        /*f378*/ 	.word	0x0003bed0


	//   ....[1]....
        /*f37c*/ 	.word	0x0003bf00


	//----- nvinfo : EIATTR_REQNTID
	.align		4
.L_43:
        /*f380*/ 	.byte	0x04, 0x10
        /*f382*/ 	.short	(.L_45 - .L_44)
.L_44:
        /*f384*/ 	.word	0x00000020
        /*f388*/ 	.word	0x00000001
        /*f38c*/ 	.word	0x00000001


	//----- nvinfo : EIATTR_CBANK_PARAM_SIZE
	.align		4
.L_45:
        /*f390*/ 	.byte	0x03, 0x19
        /*f392*/ 	.short	0x0050


	//----- nvinfo : EIATTR_PARAM_CBANK
	.align		4
        /*f394*/ 	.byte	0x04, 0x0a
        /*f396*/ 	.short	(.L_47 - .L_46)
	.align		4
.L_46:
        /*f398*/ 	.word	index@(.nv.constant0.matmul_kernel)
        /*f39c*/ 	.short	0x0380
        /*f39e*/ 	.short	0x0050


	//----- nvinfo : EIATTR_SW_WAR
	.align		4
.L_47:
        /*f3a0*/ 	.byte	0x04, 0x36
        /*f3a2*/ 	.short	(.L_49 - .L_48)
.L_48:
        /*f3a4*/ 	.word	0x00000008
.L_49:


//--------------------- .nv.compat                --------------------------
	.section	.nv.compat,"",@"SHT_CUDA_COMPAT_INFO"
	.align	4
        /*0000*/ 	.byte	0x02, 0x02, 0x01, 0x00, 0x02, 0x05, 0x05, 0x00, 0x02, 0x03, 0x00, 0x00, 0x02, 0x06, 0x01, 0x00


//--------------------- .nv.callgraph             --------------------------
	.section	.nv.callgraph,"",@"SHT_CUDA_CALLGRAPH"
	.align	4
	.sectionentsize	8
	.align		4
        /*0000*/ 	.word	0x00000000
	.align		4
        /*0004*/ 	.word	0xffffffff
	.align		4
        /*0008*/ 	.word	0x00000000
	.align		4
        /*000c*/ 	.word	0xfffffffe
	.align		4
        /*0010*/ 	.word	0x00000000
	.align		4
        /*0014*/ 	.word	0xfffffffd
	.align		4
        /*0018*/ 	.word	0x00000000
	.align		4
        /*001c*/ 	.word	0xfffffffc


//--------------------- .text.matmul_kernel       --------------------------
	.section	.text.matmul_kernel,"ax",@progbits
	.align	128
        .global         matmul_kernel
        .type           matmul_kernel,@function
        .size           matmul_kernel,(.L_x_3 - matmul_kernel)
        .other          matmul_kernel,@"STO_CUDA_ENTRY STV_DEFAULT"
matmul_kernel:
.text.matmul_kernel:
[----:B------:R-:W0:Y:S08]  /*0000*/  LDC R1, c[0x0][0x37c] ;  /* 0x0000df00ff017b82 */ /* 0x000e300000000800 */
[----:B------:R-:W1:Y:S01]  /*0010*/  LDC.64 R2, c[0x0][0x398] ;  /* 0x0000e600ff027b82 */ /* 0x000e620000000a00 */
[----:B------:R-:W2:Y:S01]  /*0020*/  S2R R7, SR_CTAID.X ;  /* 0x0000000000077919 */ /* 0x000ea20000002500 */
[----:B0-----:R-:W-:Y:S01]  /*0030*/  VIADD R1, R1, 0xffffdea0 ;  /* 0xffffdea001017836 */ /* 0x001fe20000000000 */
[----:B------:R-:W0:Y:S01]  /*0040*/  LDCU UR4, c[0x0][0x3a0] ;  /* 0x00007400ff0477ac */ /* 0x000e220008000800 */
[----:B------:R-:W-:Y:S01]  /*0050*/  CS2R R14, SRZ ;  /* 0x00000000000e7805 */ /* 0x000fe2000001ff00 */
[----:B------:R-:W3:Y:S01]  /*0060*/  S2R R61, SR_TID.X ;  /* 0x00000000003d7919 */ /* 0x000ee20000002100 */
[----:B------:R-:W-:-:S02]  /*0070*/  CS2R R16, SRZ ;  /* 0x0000000000107805 */ /* 0x000fc4000001ff00 */
[----:B------:R-:W-:Y:S01]  /*0080*/  CS2R R18, SRZ ;  /* 0x0000000000127805 */ /* 0x000fe2000001ff00 */
[----:B------:R-:W4:Y:S01]  /*0090*/  S2UR UR6, SR_CgaCtaId ;  /* 0x00000000000679c3 */ /* 0x000f220000008800 */
[----:B------:R-:W-:Y:S02]  /*00a0*/  CS2R R20, SRZ ;  /* 0x0000000000147805 */ /* 0x000fe4000001ff00 */
[----:B------:R-:W-:Y:S02]  /*00b0*/  CS2R R22, SRZ ;  /* 0x0000000000167805 */ /* 0x000fe4000001ff00 */
[----:B------:R-:W-:Y:S02]  /*00c0*/  CS2R R24, SRZ ;  /* 0x0000000000187805 */ /* 0x000fe4000001ff00 */
[----:B------:R-:W-:Y:S02]  /*00d0*/  CS2R R26, SRZ ;  /* 0x00000000001a7805 */ /* 0x000fe4000001ff00 */
[----:B------:R-:W-:-:S02]  /*00e0*/  CS2R R28, SRZ ;  /* 0x00000000001c7805 */ /* 0x000fc4000001ff00 */
[----:B------:R-:W-:Y:S02]  /*00f0*/  CS2R R30, SRZ ;  /* 0x00000000001e7805 */ /* 0x000fe4000001ff00 */
[----:B------:R-:W-:Y:S02]  /*0100*/  CS2R R32, SRZ ;  /* 0x0000000000207805 */ /* 0x000fe4000001ff00 */
[----:B------:R-:W-:Y:S02]  /*0110*/  CS2R R34, SRZ ;  /* 0x0000000000227805 */ /* 0x000fe4000001ff00 */
[----:B------:R-:W-:Y:S02]  /*0120*/  CS2R R36, SRZ ;  /* 0x0000000000247805 */ /* 0x000fe4000001ff00 */
[----:B------:R-:W-:Y:S02]  /*0130*/  CS2R R38, SRZ ;  /* 0x0000000000267805 */ /* 0x000fe4000001ff00 */
[----:B------:R-:W-:-:S02]  /*0140*/  CS2R R40, SRZ ;  /* 0x0000000000287805 */ /* 0x000fc4000001ff00 */
[----:B------:R-:W-:Y:S01]  /*0150*/  CS2R R42, SRZ ;  /* 0x00000000002a7805 */ /* 0x000fe2000001ff00 */
[----:B0-----:R-:W-:Y:S01]  /*0160*/  UIADD3 UR4, UPT, UPT, UR4, 0x1f, URZ ;  /* 0x0000001f04047890 */ /* 0x001fe2000fffe0ff */
[----:B------:R-:W-:Y:S02]  /*0170*/  CS2R R44, SRZ ;  /* 0x00000000002c7805 */ /* 0x000fe4000001ff00 */
[----:B------:R-:W-:Y:S01]  /*0180*/  CS2R R46, SRZ ;  /* 0x00000000002e7805 */ /* 0x000fe2000001ff00 */
[----:B-1----:R-:W-:Y:S01]  /*0190*/  VIADD R0, R3, 0x3f ;  /* 0x0000003f03007836 */ /* 0x002fe20000000000 */
[----:B------:R-:W-:Y:S01]  /*01a0*/  STL [R1+0x156c], R3 ;  /* 0x00156c0301007387 */ /* 0x000fe20000100800 */
[----:B------:R-:W-:Y:S01]  /*01b0*/  UISETP.GE.AND UP0, UPT, UR4, 0x20, UPT ;  /* 0x000000200400788c */ /* 0x000fe2000bf06270 */
[----:B------:R-:W-:Y:S02]  /*01c0*/  CS2R R48, SRZ ;  /* 0x0000000000307805 */ /* 0x000fe4000001ff00 */
[----:B------:R-:W-:-:S02]  /*01d0*/  CS2R R50, SRZ ;  /* 0x0000000000327805 */ /* 0x000fc4000001ff00 */
[----:B------:R-:W-:Y:S01]  /*01e0*/  SHF.R.S32.HI R5, RZ, 0x1f, R0 ;  /* 0x0000001fff057819 */ /* 0x000fe20000011400 */
[----:B------:R3:W-:Y:S01]  /*01f0*/  STL [R1+0x1570], R2 ;  /* 0x0015700201007387 */ /* 0x0007e20000100800 */
[----:B------:R-:W-:Y:S02]  /*0200*/  CS2R R52, SRZ ;  /* 0x0000000000347805 */ /* 0x000fe4000001ff00 */
[----:B------:R-:W-:Y:S02]  /*0210*/  CS2R R54, SRZ ;  /* 0x0000000000367805 */ /* 0x000fe4000001ff00 */
[----:B------:R-:W-:Y:S01]  /*0220*/  LEA.HI R5, R5, R0, RZ, 0x6 ;  /* 0x0000000005057211 */ /* 0x000fe200078f30ff */
[----:B------:R-:W-:Y:S01]  /*0230*/  STL [R1+0x50], RZ ;  /* 0x000050ff01007387 */ /* 0x000fe20000100800 */
[----:B--2---:R-:W-:Y:S02]  /*0240*/  IABS R10, R7 ;  /* 0x00000007000a7213 */ /* 0x004fe40000000000 */
[----:B------:R-:W-:-:S02]  /*0250*/  CS2R R56, SRZ ;  /* 0x0000000000387805 */ /* 0x000fc4000001ff00 */
[----:B------:R-:W-:Y:S01]  /*0260*/  SHF.R.S32.HI R5, RZ, 0x6, R5 ;  /* 0x00000006ff057819 */ /* 0x000fe20000011405 */
[----:B------:R-:W-:Y:S01]  /*0270*/  STL [R1+0x54], RZ ;  /* 0x000054ff01007387 */ /* 0x000fe20000100800 */
[----:B------:R-:W-:Y:S01]  /*0280*/  CS2R R58, SRZ ;  /* 0x00000000003a7805 */ /* 0x000fe2000001ff00 */
[----:B------:R-:W-:Y:S01]  /*0290*/  UMOV UR5, 0x400 ;  /* 0x0000040000057882 */ /* 0x000fe20000000000 */
[----:B------:R-:W0:Y:S01]  /*02a0*/  LDCU.64 UR8, c[0x0][0x358] ;  /* 0x00006b00ff0877ac */ /* 0x000e220008000a00 */
[----:B------:R-:W-:Y:S01]  /*02b0*/  IMAD.SHL.U32 R6, R5, 0x8, RZ ;  /* 0x0000000805067824 */ /* 0x000fe200078e00ff */
[----:B------:R-:W-:Y:S01]  /*02c0*/  STL [R1+0x58], RZ ;  /* 0x000058ff01007387 */ /* 0x000fe20000100800 */
[----:B----4-:R-:W-:-:S03]  /*02d0*/  ULEA UR5, UR6, UR5, 0x18 ;  /* 0x0000000506057291 */ /* 0x010fc6000f8ec0ff */
[-C--:B------:R-:W-:Y:S01]  /*02e0*/  IABS R9, R6.reuse ;  /* 0x0000000600097213 */ /* 0x080fe20000000000 */
[----:B------:R-:W-:Y:S01]  /*02f0*/  STL [R1+0x5c], RZ ;  /* 0x00005cff01007387 */ /* 0x000fe20000100800 */
[----:B------:R-:W-:Y:S02]  /*0300*/  IABS R12, R6 ;  /* 0x00000006000c7213 */ /* 0x000fe40000000000 */
[----:B------:R-:W1:Y:S01]  /*0310*/  I2F.RP R0, R9 ;  /* 0x0000000900007306 */ /* 0x000e620000209400 */
[----:B------:R-:W-:Y:S04]  /*0320*/  STL [R1+0x40], RZ ;  /* 0x000040ff01007387 */ /* 0x000fe80000100800 */
[----:B------:R-:W-:Y:S04]  /*0330*/  STL [R1+0x44], RZ ;  /* 0x000044ff01007387 */ /* 0x000fe80000100800 */
[----:B------:R-:W-:Y:S04]  /*0340*/  STL [R1+0x48], RZ ;  /* 0x000048ff01007387 */ /* 0x000fe80000100800 */
[----:B------:R-:W-:Y:S01]  /*0350*/  STL [R1+0x4c], RZ ;  /* 0x00004cff01007387 */ /* 0x000fe20000100800 */
[----:B-1----:R-:W1:Y:S03]  /*0360*/  MUFU.RCP R0, R0 ;  /* 0x0000000000007308 */ /* 0x002e660000001000 */
[----:B------:R-:W-:Y:S04]  /*0370*/  STL [R1+0x30], RZ ;  /* 0x000030ff01007387 */ /* 0x000fe80000100800 */
[----:B------:R-:W-:Y:S04]  /*0380*/  STL [R1+0x34], RZ ;  /* 0x000034ff01007387 */ /* 0x000fe80000100800 */
[----:B------:R-:W-:Y:S04]  /*0390*/  STL [R1+0x38], RZ ;  /* 0x000038ff01007387 */ /* 0x000fe80000100800 */
[----:B------:R-:W-:Y:S01]  /*03a0*/  STL [R1+0x3c], RZ ;  /* 0x00003cff01007387 */ /* 0x000fe20000100800 */
[----:B-1----:R-:W-:-:S03]  /*03b0*/  VIADD R4, R0, 0xffffffe ;  /* 0x0ffffffe00047836 */ /* 0x002fc60000000000 */
[----:B------:R-:W-:Y:S01]  /*03c0*/  STL [R1+0x20], RZ ;  /* 0x000020ff01007387 */ /* 0x000fe20000100800 */
[----:B------:R-:W-:Y:S01]  /*03d0*/  IMAD.MOV R0, RZ, RZ, -R12 ;  /* 0x000000ffff007224 */ /* 0x000fe200078e0a0c */
[----:B------:R1:W2:Y:S02]  /*03e0*/  F2I.FTZ.U32.TRUNC.NTZ R5, R4 ;  /* 0x0000000400057305 */ /* 0x0002a4000021f000 */
[----:B------:R-:W-:Y:S04]  /*03f0*/  STL [R1+0x24], RZ ;  /* 0x000024ff01007387 */ /* 0x000fe80000100800 */
[----:B------:R-:W-:Y:S01]  /*0400*/  STL [R1+0x28], RZ ;  /* 0x000028ff01007387 */ /* 0x000fe20000100800 */
[----:B-1----:R-:W-:-:S03]  /*0410*/  IMAD.MOV.U32 R4, RZ, RZ, RZ ;  /* 0x000000ffff047224 */ /* 0x002fc600078e00ff */
[----:B------:R-:W-:Y:S04]  /*0420*/  STL [R1+0x2c], RZ ;  /* 0x00002cff01007387 */ /* 0x000fe80000100800 */
[----:B------:R-:W-:Y:S01]  /*0430*/  STL [R1+0x10], RZ ;  /* 0x000010ff01007387 */ /* 0x000fe20000100800 */
[----:B--2---:R-:W-:-:S03]  /*0440*/  IMAD.MOV R8, RZ, RZ, -R5 ;  /* 0x000000ffff087224 */ /* 0x004fc600078e0a05 */
[----:B------:R-:W-:Y:S01]  /*0450*/  STL [R1+0x14], RZ ;  /* 0x000014ff01007387 */ /* 0x000fe20000100800 */
[----:B------:R-:W-:Y:S02]  /*0460*/  IMAD R11, R8, R9, RZ ;  /* 0x00000009080b7224 */ /* 0x000fe400078e02ff */
[----:B------:R-:W-:Y:S01]  /*0470*/  IMAD.MOV.U32 R8, RZ, RZ, R10 ;  /* 0x000000ffff087224 */ /* 0x000fe200078e000a */
[----:B------:R-:W-:Y:S01]  /*0480*/  STL [R1+0x18], RZ ;  /* 0x000018ff01007387 */ /* 0x000fe20000100800 */
[----:B------:R-:W-:-:S03]  /*0490*/  IMAD.HI.U32 R5, R5, R11, R4 ;  /* 0x0000000b05057227 */ /* 0x000fc600078e0004 */
[----:B------:R-:W-:Y:S03]  /*04a0*/  STL [R1+0x1c], RZ ;  /* 0x00001cff01007387 */ /* 0x000fe60000100800 */
[----:B------:R-:W-:Y:S01]  /*04b0*/  IMAD.HI.U32 R5, R5, R8, RZ ;  /* 0x0000000805057227 */ /* 0x000fe200078e00ff */
[----:B------:R-:W-:Y:S03]  /*04c0*/  STL [R1], RZ ;  /* 0x000000ff01007387 */ /* 0x000fe60000100800 */
[----:B------:R-:W-:Y:S01]  /*04d0*/  IMAD R0, R5, R0, R8 ;  /* 0x0000000005007224 */ /* 0x000fe200078e0208 */
[----:B------:R-:W-:Y:S04]  /*04e0*/  STL [R1+0x4], RZ ;  /* 0x000004ff01007387 */ /* 0x000fe80000100800 */
[----:B------:R-:W-:Y:S01]  /*04f0*/  ISETP.GT.U32.AND P1, PT, R9, R0, PT ;  /* 0x000000000900720c */ /* 0x000fe20003f24070 */
[----:B------:R-:W-:Y:S04]  /*0500*/  STL [R1+0x8], RZ ;  /* 0x000008ff01007387 */ /* 0x000fe80000100800 */
[----:B------:R-:W-:Y:S04]  /*0510*/  STL [R1+0xc], RZ ;  /* 0x00000cff01007387 */ /* 0x000fe80000100800 */
[----:B------:R-:W-:Y:S04]  /*0520*/  STL [R1+0x80], RZ ;  /* 0x000080ff01007387 */ /* 0x000fe80000100800 */
[----:B------:R-:W-:Y:S01]  /*0530*/  @!P1 IMAD.IADD R0, R0, 0x1, -R9 ;  /* 0x0000000100009824 */ /* 0x000fe200078e0a09 */
[----:B------:R-:W-:Y:S01]  /*0540*/  STL [R1+0x84], RZ ;  /* 0x000084ff01007387 */ /* 0x000fe20000100800 */
[----:B------:R-:W-:Y:S01]  /*0550*/  @!P1 VIADD R5, R5, 0x1 ;  /* 0x0000000105059836 */ /* 0x000fe20000000000 */
[----:B------:R-:W-:-:S02]  /*0560*/  ISETP.NE.AND P1, PT, R6, RZ, PT ;  /* 0x000000ff0600720c */ /* 0x000fc40003f25270 */
[----:B------:R-:W-:Y:S01]  /*0570*/  ISETP.GE.U32.AND P0, PT, R0, R9, PT ;  /* 0x000000090000720c */ /* 0x000fe20003f06070 */
[----:B------:R-:W-:Y:S01]  /*0580*/  STL [R1+0x88], RZ ;  /* 0x000088ff01007387 */ /* 0x000fe20000100800 */
[----:B------:R-:W-:-:S03]  /*0590*/  LOP3.LUT R0, R7, R6, RZ, 0x3c, !PT ;  /* 0x0000000607007212 */ /* 0x000fc600078e3cff */
[----:B------:R-:W-:Y:S01]  /*05a0*/  STL [R1+0x8c], RZ ;  /* 0x00008cff01007387 */ /* 0x000fe20000100800 */
[----:B------:R-:W-:Y:S01]  /*05b0*/  ISETP.GE.AND P2, PT, R0, RZ, PT ;  /* 0x000000ff0000720c */ /* 0x000fe20003f46270 */
[----:B------:R-:W-:Y:S01]  /*05c0*/  VIADD R0, R2, 0xff ;  /* 0x000000ff02007836 */ /* 0x000fe20000000000 */
[----:B---3--:R-:W-:Y:S01]  /*05d0*/  LOP3.LUT R2, R61, 0x1f, RZ, 0xc0, !PT ;  /* 0x0000001f3d027812 */ /* 0x008fe200078ec0ff */
[----:B------:R-:W-:Y:S04]  /*05e0*/  STL [R1+0x70], RZ ;  /* 0x000070ff01007387 */ /* 0x000fe80000100800 */
[----:B------:R-:W-:Y:S01]  /*05f0*/  STL [R1+0x74], RZ ;  /* 0x000074ff01007387 */ /* 0x000fe20000100800 */
[----:B------:R-:W-:-:S03]  /*0600*/  @P0 VIADD R5, R5, 0x1 ;  /* 0x0000000105050836 */ /* 0x000fc60000000000 */
[----:B------:R-:W-:Y:S01]  /*0610*/  STL [R1+0x78], RZ ;  /* 0x000078ff01007387 */ /* 0x000fe20000100800 */
[----:B------:R-:W-:Y:S01]  /*0620*/  IMAD.MOV.U32 R4, RZ, RZ, R5 ;  /* 0x000000ffff047224 */ /* 0x000fe200078e0005 */
[----:B------:R-:W-:Y:S02]  /*0630*/  SHF.R.S32.HI R5, RZ, 0x1f, R0 ;  /* 0x0000001fff057819 */ /* 0x000fe40000011400 */
[----:B------:R-:W-:Y:S01]  /*0640*/  STL [R1+0x7c], RZ ;  /* 0x00007cff01007387 */ /* 0x000fe20000100800 */
[----:B------:R-:W-:Y:S01]  /*0650*/  @!P2 IMAD.MOV R4, RZ, RZ, -R4 ;  /* 0x000000ffff04a224 */ /* 0x000fe200078e0a04 */
[----:B------:R-:W-:Y:S02]  /*0660*/  @!P1 LOP3.LUT R4, RZ, R6, RZ, 0x33, !PT ;  /* 0x00000006ff049212 */ /* 0x000fe400078e33ff */
[----:B------:R-:W-:Y:S01]  /*0670*/  STL [R1+0x60], RZ ;  /* 0x000060ff01007387 */ /* 0x000fe20000100800 */
[----:B------:R-:W-:Y:S02]  /*0680*/  LEA.HI R5, R5, R0, RZ, 0x8 ;  /* 0x0000000005057211 */ /* 0x000fe400078f40ff */
[----:B------:R-:W-:Y:S01]  /*0690*/  IMAD.SHL.U32 R8, R4, 0x8, RZ ;  /* 0x0000000804087824 */ /* 0x000fe200078e00ff */
[----:B------:R-:W-:Y:S01]  /*06a0*/  STL [R1+0x64], RZ ;  /* 0x000064ff01007387 */ /* 0x000fe20000100800 */
[----:B------:R-:W-:-:S03]  /*06b0*/  IMAD.MOV R4, RZ, RZ, -R4 ;  /* 0x000000ffff047224 */ /* 0x000fc600078e0a04 */
[----:B------:R-:W-:Y:S01]  /*06c0*/  STL [R1+0x68], RZ ;  /* 0x000068ff01007387 */ /* 0x000fe20000100800 */
[----:B------:R-:W-:Y:S01]  /*06d0*/  LEA.HI.SX32 R5, R5, -R8, 0x18 ;  /* 0x8000000805057211 */ /* 0x000fe200078fc2ff */
[----:B------:R-:W-:Y:S02]  /*06e0*/  IMAD R6, R6, R4, R7 ;  /* 0x0000000406067224 */ /* 0x000fe400078e0207 */
[----:B------:R-:W-:Y:S01]  /*06f0*/  STL [R1+0x6c], RZ ;  /* 0x00006cff01007387 */ /* 0x000fe20000100800 */
[----:B------:R-:W-:Y:S02]  /*0700*/  VIMNMX R13, PT, PT, R5, 0x8, PT ;  /* 0x00000008050d7848 */ /* 0x000fe40003fe0100 */
[----:B------:R-:W-:Y:S01]  /*0710*/  IABS R11, R6 ;  /* 0x00000006000b7213 */ /* 0x000fe20000000000 */
[----:B------:R-:W-:Y:S01]  /*0720*/  STL [R1+0x90], RZ ;  /* 0x000090ff01007387 */ /* 0x000fe20000100800 */
[----:B------:R-:W-:-:S03]  /*0730*/  IABS R9, R13 ;  /* 0x0000000d00097213 */ /* 0x000fc60000000000 */
[----:B------:R-:W-:Y:S01]  /*0740*/  STL [R1+0x94], RZ ;  /* 0x000094ff01007387 */ /* 0x000fe20000100800 */
[----:B------:R-:W1:Y:S03]  /*0750*/  I2F.RP R0, R9 ;  /* 0x0000000900007306 */ /* 0x000e660000209400 */
        /* <DEDUP_REMOVED lines=10> */
[----:B------:R-:W-:Y:S04]  /*0800*/  STL [R1+0xe8], RZ ;  /* 0x0000e8ff01007387 */ /* 0x000fe80000100800 */
[----:B------:R-:W-:Y:S01]  /*0810*/  STL [R1+0xec], RZ ;  /* 0x0000ecff01007387 */ /* 0x000fe20000100800 */
[----:B------:R-:W1:Y:S03]  /*0820*/  F2I.FTZ.U32.TRUNC.NTZ R5, R5 ;  /* 0x0000000500057305 */ /* 0x000e66000021f000 */
[----:B------:R-:W-:Y:S04]  /*0830*/  STL [R1+0x120], RZ ;  /* 0x000120ff01007387 */ /* 0x000fe80000100800 */
[----:B------:R-:W-:Y:S04]  /*0840*/  STL [R1+0x124], RZ ;  /* 0x000124ff01007387 */ /* 0x000fe80000100800 */
[----:B------:R-:W-:Y:S04]  /*0850*/  STL [R1+0x128], RZ ;  /* 0x000128ff01007387 */ /* 0x000fe80000100800 */
[----:B------:R-:W-:Y:S01]  /*0860*/  STL [R1+0x12c], RZ ;  /* 0x00012cff01007387 */ /* 0x000fe20000100800 */
[----:B-1----:R-:W-:-:S03]  /*0870*/  IMAD.MOV R10, RZ, RZ, -R5 ;  /* 0x000000ffff0a7224 */ /* 0x002fc600078e0a05 */
[----:B------:R-:W-:Y:S01]  /*0880*/  STL [R1+0x170], RZ ;  /* 0x000170ff01007387 */ /* 0x000fe20000100800 */
[----:B------:R-:W-:Y:S01]  /*0890*/  IMAD.MOV.U32 R4, RZ, RZ, R10 ;  /* 0x000000ffff047224 */ /* 0x000fe200078e000a */
[----:B------:R-:W-:Y:S02]  /*08a0*/  IABS R10, R13 ;  /* 0x0000000d000a7213 */ /* 0x000fe40000000000 */
[----:B------:R-:W-:Y:S01]  /*08b0*/  STL [R1+0x174], RZ ;  /* 0x000174ff01007387 */ /* 0x000fe20000100800 */
[----:B------:R-:W-:Y:S02]  /*08c0*/  IMAD R7, R4, R9, RZ ;  /* 0x0000000904077224 */ /* 0x000fe400078e02ff */
[----:B------:R-:W-:Y:S01]  /*08d0*/  IMAD.MOV.U32 R4, RZ, RZ, RZ ;  /* 0x000000ffff047224 */ /* 0x000fe200078e00ff */
[----:B------:R-:W-:Y:S03]  /*08e0*/  STL [R1+0x178], RZ ;  /* 0x000178ff01007387 */ /* 0x000fe60000100800 */
[----:B------:R-:W-:Y:S01]  /*08f0*/  IMAD.HI.U32 R4, R5, R7, R4 ;  /* 0x0000000705047227 */ /* 0x000fe200078e0004 */
[----:B------:R-:W-:Y:S03]  /*0900*/  STL [R1+0x17c], RZ ;  /* 0x00017cff01007387 */ /* 0x000fe60000100800 */
[----:B------:R-:W-:Y:S01]  /*0910*/  IMAD.MOV R5, RZ, RZ, -R10 ;  /* 0x000000ffff057224 */ /* 0x000fe200078e0a0a */
[----:B------:R-:W-:Y:S01]  /*0920*/  STL [R1+0x1f0], RZ ;  /* 0x0001f0ff01007387 */ /* 0x000fe20000100800 */
[----:B------:R-:W-:-:S03]  /*0930*/  IMAD.HI.U32 R0, R4, R11, RZ ;  /* 0x0000000b04007227 */ /* 0x000fc600078e00ff */
[----:B------:R-:W-:Y:S01]  /*0940*/  STL [R1+0x1f4], RZ ;  /* 0x0001f4ff01007387 */ /* 0x000fe20000100800 */
[----:B------:R-:W-:Y:S01]  /*0950*/  IMAD R4, R0, R5, R11 ;  /* 0x0000000500047224 */ /* 0x000fe200078e020b */
[----:B------:R-:W-:Y:S02]  /*0960*/  CS2R R10, SRZ ;  /* 0x00000000000a7805 */ /* 0x000fe4000001ff00 */
[----:B------:R-:W-:Y:S02]  /*0970*/  STL [R1+0x1f8], RZ ;  /* 0x0001f8ff01007387 */ /* 0x000fe40000100800 */
[----:B------:R-:W-:Y:S02]  /*0980*/  ISETP.GT.U32.AND P1, PT, R9, R4, PT ;  /* 0x000000040900720c */ /* 0x000fe40003f24070 */
[----:B------:R-:W-:Y:S04]  /*0990*/  STL [R1+0x1fc], RZ ;  /* 0x0001fcff01007387 */ /* 0x000fe80000100800 */
[----:B------:R-:W-:Y:S04]  /*09a0*/  STL [R1+0x1e0], RZ ;  /* 0x0001e0ff01007387 */ /* 0x000fe80000100800 */
[----:B------:R-:W-:Y:S03]  /*09b0*/  STL [R1+0x1e4], RZ ;  /* 0x0001e4ff01007387 */ /* 0x000fe60000100800 */
[----:B------:R-:W-:Y:S01]  /*09c0*/  @!P1 IMAD.IADD R4, R4, 0x1, -R9 ;  /* 0x0000000104049824 */ /* 0x000fe200078e0a09 */
[----:B------:R-:W-:Y:S01]  /*09d0*/  STL [R1+0x1e8], RZ ;  /* 0x0001e8ff01007387 */ /* 0x000fe20000100800 */
[----:B------:R-:W-:Y:S01]  /*09e0*/  @!P1 VIADD R0, R0, 0x1 ;  /* 0x0000000100009836 */ /* 0x000fe20000000000 */
[----:B------:R-:W-:-:S02]  /*09f0*/  ISETP.NE.AND P1, PT, R13, RZ, PT ;  /* 0x000000ff0d00720c */ /* 0x000fc40003f25270 */
[----:B------:R-:W-:Y:S01]  /*0a00*/  STL [R1+0x1ec], RZ ;  /* 0x0001ecff01007387 */ /* 0x000fe20000100800 */
[----:B------:R-:W-:Y:S02]  /*0a10*/  ISETP.GE.U32.AND P0, PT, R4, R9, PT ;  /* 0x000000090400720c */ /* 0x000fe40003f06070 */
[----:B------:R-:W-:Y:S01]  /*0a20*/  LOP3.LUT R4, R6, R13, RZ, 0x3c, !PT ;  /* 0x0000000d06047212 */ /* 0x000fe200078e3cff */
[----:B------:R-:W-:Y:S03]  /*0a30*/  STL [R1+0x1d0], RZ ;  /* 0x0001d0ff01007387 */ /* 0x000fe60000100800 */
[----:B------:R-:W-:Y:S01]  /*0a40*/  ISETP.GE.AND P2, PT, R4, RZ, PT ;  /* 0x000000ff0400720c */ /* 0x000fe20003f46270 */
[----:B------:R-:W-:Y:S01]  /*0a50*/  STL [R1+0x1d4], RZ ;  /* 0x0001d4ff01007387 */ /* 0x000fe20000100800 */
[----:B------:R-:W-:-:S03]  /*0a60*/  CS2R R4, SRZ ;  /* 0x0000000000047805 */ /* 0x000fc6000001ff00 */
[----:B------:R-:W-:Y:S02]  /*0a70*/  STL [R1+0x1d8], RZ ;  /* 0x0001d8ff01007387 */ /* 0x000fe40000100800 */
[----:B------:R-:W-:Y:S02]  /*0a80*/  @P0 VIADD R0, R0, 0x1 ;  /* 0x0000000100000836 */ /* 0x000fe40000000000 */
[----:B------:R-:W-:Y:S04]  /*0a90*/  STL [R1+0x1dc], RZ ;  /* 0x0001dcff01007387 */ /* 0x000fe80000100800 */
[----:B------:R-:W-:Y:S01]  /*0aa0*/  STL [R1+0x1c0], RZ ;  /* 0x0001c0ff01007387 */ /* 0x000fe20000100800 */
[----:B------:R-:W-:Y:S01]  /*0ab0*/  @!P2 IMAD.MOV R0, RZ, RZ, -R0 ;  /* 0x000000ffff00a224 */ /* 0x000fe200078e0a00 */
[----:B------:R-:W-:-:S02]  /*0ac0*/  @!P1 LOP3.LUT R0, RZ, R13, RZ, 0x33, !PT ;  /* 0x0000000dff009212 */ /* 0x000fc400078e33ff */
[----:B------:R-:W-:Y:S03]  /*0ad0*/  STL [R1+0x1c4], RZ ;  /* 0x0001c4ff01007387 */ /* 0x000fe60000100800 */
[----:B------:R-:W-:Y:S01]  /*0ae0*/  IMAD.MOV R60, RZ, RZ, -R0 ;  /* 0x000000ffff3c7224 */ /* 0x000fe200078e0a00 */
[----:B------:R-:W-:Y:S01]  /*0af0*/  STL [R1+0x1c8], RZ ;  /* 0x0001c8ff01007387 */ /* 0x000fe20000100800 */
[----:B------:R-:W-:Y:S02]  /*0b00*/  IMAD.SHL.U32 R0, R0, 0x40, RZ ;  /* 0x0000004000007824 */ /* 0x000fe400078e00ff */
[----:B------:R-:W-:Y:S01]  /*0b10*/  IMAD R60, R13, R60, R6 ;  /* 0x0000003c0d3c7224 */ /* 0x000fe200078e0206 */
[----:B------:R-:W-:Y:S01]  /*0b20*/  STL [R1+0x1cc], RZ ;  /* 0x0001ccff01007387 */ /* 0x000fe20000100800 */
[C---:B------:R-:W-:Y:S01]  /*0b30*/  VIADD R61, R0.reuse, 0x1 ;  /* 0x00000001003d7836 */ /* 0x040fe20000000000 */
[----:B------:R-:W-:Y:S01]  /*0b40*/  CS2R R6, SRZ ;  /* 0x0000000000067805 */ /* 0x000fe2000001ff00 */
[----:B------:R-:W-:Y:S01]  /*0b50*/  VIADD R3, R0, 0x2 ;  /* 0x0000000200037836 */ /* 0x000fe20000000000 */
[----:B------:R-:W-:Y:S01]  /*0b60*/  STL [R1+0x240], RZ ;  /* 0x000240ff01007387 */ /* 0x000fe20000100800 */
[----:B------:R-:W-:Y:S01]  /*0b70*/  IMAD.IADD R60, R8, 0x1, R60 ;  /* 0x00000001083c7824 */ /* 0x000fe200078e023c */
[----:B------:R-:W-:-:S02]  /*0b80*/  CS2R R8, SRZ ;  /* 0x0000000000087805 */ /* 0x000fc4000001ff00 */
[----:B------:R-:W-:Y:S01]  /*0b90*/  CS2R R12, SRZ ;  /* 0x00000000000c7805 */ /* 0x000fe2000001ff00 */
[----:B------:R-:W-:Y:S04]  /*0ba0*/  STL [R1+0x244], RZ ;  /* 0x000244ff01007387 */ /* 0x000fe80000100800 */
        /* <DEDUP_REMOVED lines=126> */
[----:B------:R-:W-:Y:S04]  /*1390*/  STL [R1+0x860], R0 ;  /* 0x0008600001007387 */ /* 0x000fe80000100800 */
[----:B------:R1:W-:Y:S04]  /*13a0*/  STL [R1+0x20c], R61 ;  /* 0x00020c3d01007387 */ /* 0x0003e80000100800 */
[----:B------:R2:W-:Y:S01]  /*13b0*/  STL [R1+0x208], R3 ;  /* 0x0002080301007387 */ /* 0x0005e20000100800 */
[----:B-1----:R-:W-:-:S02]  /*13c0*/  VIADD R61, R0, 0x3 ;  /* 0x00000003003d7836 */ /* 0x002fc40000000000 */
[----:B--2---:R-:W-:-:S03]  /*13d0*/  VIADD R3, R0, 0x4 ;  /* 0x0000000400037836 */ /* 0x004fc60000000000 */
[----:B------:R1:W-:Y:S04]  /*13e0*/  STL [R1+0x204], R61 ;  /* 0x0002043d01007387 */ /* 0x0003e80000100800 */
[----:B------:R2:W-:Y:S01]  /*13f0*/  STL [R1+0x200], R3 ;  /* 0x0002000301007387 */ /* 0x0005e20000100800 */
[C---:B-1----:R-:W-:Y:S02]  /*1400*/  VIADD R61, R0.reuse, 0x5 ;  /* 0x00000005003d7836 */ /* 0x042fe40000000000 */
        /* <DEDUP_REMOVED lines=83> */
[----:B-1----:R-:W-:Y:S02]  /*1940*/  VIADD R61, R0, 0x2f ;  /* 0x0000002f003d7836 */ /* 0x002fe40000000000 */
[----:B--2---:R-:W-:-:S03]  /*1950*/  IMAD R3, R60, 0x100, R2 ;  /* 0x000001003c037824 */ /* 0x004fc600078e0202 */
[----:B------:R1:W-:Y:S01]  /*1960*/  STL [R1+0xf4], R61 ;  /* 0x0000f43d01007387 */ /* 0x0003e20000100800 */
[C---:B------:R-:W-:Y:S02]  /*1970*/  VIADD R2, R0.reuse, 0x31 ;  /* 0x0000003100027836 */ /* 0x040fe40000000000 */
[C---:B------:R-:W-:Y:S02]  /*1980*/  VIADD R60, R0.reuse, 0x32 ;  /* 0x00000032003c7836 */ /* 0x040fe40000000000 */
[----:B-1----:R-:W-:-:S05]  /*1990*/  VIADD R61, R0, 0x30 ;  /* 0x00000030003d7836 */ /* 0x002fca0000000000 */
[----:B------:R1:W-:Y:S04]  /*19a0*/  STL [R1+0xf0], R61 ;  /* 0x0000f03d01007387 */ /* 0x0003e80000100800 */
[----:B------:R-:W-:Y:S04]  /*19b0*/  STL [R1+0xb6c], R3 ;  /* 0x000b6c0301007387 */ /* 0x000fe80000100800 */
[----:B------:R2:W-:Y:S01]  /*19c0*/  STL [R1+0xcc], R2 ;  /* 0x0000cc0201007387 */ /* 0x0005e20000100800 */
[----:B-1----:R-:W-:-:S03]  /*19d0*/  VIADD R61, R0, 0x34 ;  /* 0x00000034003d7836 */ /* 0x002fc60000000000 */
[----:B------:R1:W-:Y:S01]  /*19e0*/  STL [R1+0xc8], R60 ;  /* 0x0000c83c01007387 */ /* 0x0003e20000100800 */
[C---:B--2---:R-:W-:Y:S02]  /*19f0*/  VIADD R2, R0.reuse, 0x33 ;  /* 0x0000003300027836 */ /* 0x044fe40000000000 */
[----:B-1----:R-:W-:-:S03]  /*1a00*/  VIADD R60, R0, 0x35 ;  /* 0x00000035003c7836 */ /* 0x002fc60000000000 */
[----:B------:R1:W-:Y:S04]  /*1a10*/  STL [R1+0xc4], R2 ;  /* 0x0000c40201007387 */ /* 0x0003e80000100800 */
[----:B------:R2:W-:Y:S04]  /*1a20*/  STL [R1+0xc0], R61 ;  /* 0x0000c03d01007387 */ /* 0x0005e80000100800 */
[----:B------:R3:W-:Y:S01]  /*1a30*/  STL [R1+0xbc], R60 ;  /* 0x0000bc3c01007387 */ /* 0x0007e20000100800 */
[C---:B-1----:R-:W-:Y:S02]  /*1a40*/  VIADD R2, R0.reuse, 0x36 ;  /* 0x0000003600027836 */ /* 0x042fe40000000000 */
[----:B--2---:R-:W-:-:S03]  /*1a50*/  VIADD R61, R0, 0x37 ;  /* 0x00000037003d7836 */ /* 0x004fc60000000000 */
[----:B------:R1:W-:Y:S01]  /*1a60*/  STL [R1+0xb8], R2 ;  /* 0x0000b80201007387 */ /* 0x0003e20000100800 */
[----:B---3--:R-:W-:-:S03]  /*1a70*/  VIADD R60, R0, 0x38 ;  /* 0x00000038003c7836 */ /* 0x008fc60000000000 */
        /* <DEDUP_REMOVED lines=11> */
[C---:B---3--:R-:W-:Y:S02]  /*1b30*/  VIADD R60, R0.reuse, 0x3e ;  /* 0x0000003e003c7836 */ /* 0x048fe40000000000 */
[----:B------:R-:W-:Y:S02]  /*1b40*/  VIADD R0, R0, 0x3f ;  /* 0x0000003f00007836 */ /* 0x000fe40000000000 */
[----:B-1----:R-:W-:-:S05]  /*1b50*/  VIADD R2, R3, 0x20 ;  /* 0x0000002003027836 */ /* 0x002fca0000000000 */
[----:B------:R1:W-:Y:S02]  /*1b60*/  STL [R1+0x1550], R2 ;  /* 0x0015500201007387 */ /* 0x0003e40000100800 */
        /* <DEDUP_REMOVED lines=8> */
[C---:B-1----:R-:W-:Y:S02]  /*1bf0*/  VIADD R2, R3.reuse, 0xc0 ;  /* 0x000000c003027836 */ /* 0x042fe40000000000 */
[----:B------:R-:W-:-:S03]  /*1c00*/  VIADD R3, R3, 0xe0 ;  /* 0x000000e003037836 */ /* 0x000fc60000000000 */
[----:B------:R1:W-:Y:S04]  /*1c10*/  STL [R1+0x14b4], R2 ;  /* 0x0014b40201007387 */ /* 0x0003e80000100800 */
[----:B-1----:R1:W5:Y:S04]  /*1c20*/  LDL.LU R2, [R1+0x1570] ;  /* 0x0015700001027983 */ /* 0x0023680000300800 */
[----:B------:R2:W-:Y:S04]  /*1c30*/  STL [R1+0x145c], R3 ;  /* 0x00145c0301007387 */ /* 0x0005e80000100800 */
[----:B--2---:R1:W5:Y:S01]  /*1c40*/  LDL.LU R3, [R1+0x156c] ;  /* 0x00156c0001037983 */ /* 0x0043620000300800 */
[----:B0-----:R-:W-:Y:S05]  /*1c50*/  BRA.U !UP0, `(.L_x_0) ;  /* 0x000002c908687547 */ /* 0x001fea000b800000 */
[----:B------:R-:W2:Y:S01]  /*1c60*/  LDL.LU R25, [R1+0xb0] ;  /* 0x0000b00001197983 */ /* 0x000ea20000300800 */
[----:B-----5:R-:W-:Y:S01]  /*1c70*/  IABS R48, R3 ;  /* 0x0000000300307213 */ /* 0x020fe20000000000 */
[----:B------:R-:W0:Y:S02]  /*1c80*/  LDCU UR6, c[0x0][0x3ac] ;  /* 0x00007580ff0677ac */ /* 0x000e240008000800 */
[----:B------:R-:W3:Y:S01]  /*1c90*/  LDL.LU R24, [R1+0xac] ;  /* 0x0000ac0001187983 */ /* 0x000ee20000300800 */
[----:B------:R-:W-:Y:S01]  /*1ca0*/  IABS R6, R0 ;  /* 0x0000000000067213 */ /* 0x000fe20000000000 */
[----:B------:R-:W4:Y:S02]  /*1cb0*/  LDCU.64 UR10, c[0x0][0x388] ;  /* 0x00007100ff0a77ac */ /* 0x000f240008000a00 */
[----:B------:R-:W2:Y:S01]  /*1cc0*/  LDL.LU R23, [R1+0xa8] ;  /* 0x0000a80001177983 */ /* 0x000ea20000300800 */
[----:B------:R-:W-:Y:S01]  /*1cd0*/  IABS R7, R61 ;  /* 0x0000003d00077213 */ /* 0x000fe20000000000 */
[----:B------:R-:W1:Y:S02]  /*1ce0*/  LDCU UR7, c[0x0][0x3b0] ;  /* 0x00007600ff0777ac */ /* 0x000e640008000800 */
[----:B------:R-:W3:Y:S01]  /*1cf0*/  LDL.LU R53, [R1+0x158] ;  /* 0x0001580001357983 */ /* 0x000ee20000300800 */
[----:B------:R-:W-:Y:S01]  /*1d00*/  ISETP.GE.AND P6, PT, R0, RZ, PT ;  /* 0x000000ff0000720c */ /* 0x000fe20003fc6270 */
[----:B------:R-:W0:Y:S02]  /*1d10*/  LDCU UR12, c[0x0][0x3a4] ;  /* 0x00007480ff0c77ac */ /* 0x000e240008000800 */
[----:B------:R-:W3:Y:S04]  /*1d20*/  LDL.LU R50, [R1+0x150] ;  /* 0x0001500001327983 */ /* 0x000ee80000300800 */
[----:B------:R-:W3:Y:S04]  /*1d30*/  LDL.LU R49, [R1+0xf4] ;  /* 0x0000f40001317983 */ /* 0x000ee80000300800 */
[----:B------:R-:W4:Y:S04]  /*1d40*/  LDL.LU R33, [R1+0xc4] ;  /* 0x0000c40001217983 */ /* 0x000f280000300800 */
        /* <DEDUP_REMOVED lines=26> */
[----:B------:R-:W4:Y:S01]  /*1ef0*/  LDL.LU R58, [R1+0x148] ;  /* 0x00014800013a7983 */ /* 0x000f220000300800 */
[----:B------:R-:W0:Y:S01]  /*1f00*/  I2F.RP R4, R48 ;  /* 0x0000003000047306 */ /* 0x000e220000209400 */
[----:B------:R-:W-:-:S02]  /*1f10*/  ISETP.GE.AND P3, PT, R60, RZ, PT ;  /* 0x000000ff3c00720c */ /* 0x000fc40003f66270 */
[----:B------:R0:W-:Y:S01]  /*1f20*/  STL [R1+0x15c0], R3 ;  /* 0x0015c00301007387 */ /* 0x0001e20000100800 */
[----:B------:R-:W-:-:S04]  /*1f30*/  ISETP.GE.AND P5, PT, R61, RZ, PT ;  /* 0x000000ff3d00720c */ /* 0x000fc80003fa6270 */
[----:B0-----:R-:W0:Y:S02]  /*1f40*/  MUFU.RCP R4, R4 ;  /* 0x0000000400047308 */ /* 0x001e240000001000 */
[----:B0-----:R-:W-:-:S06]  /*1f50*/  VIADD R4, R4, 0xffffffe ;  /* 0x0ffffffe04047836 */ /* 0x001fcc0000000000 */
[----:B------:R-:W0:Y:S02]  /*1f60*/  F2I.FTZ.U32.TRUNC.NTZ R5, R4 ;  /* 0x0000000400057305 */ /* 0x000e24000021f000 */
[----:B0-----:R-:W-:-:S04]  /*1f70*/  IMAD.MOV R4, RZ, RZ, -R5 ;  /* 0x000000ffff047224 */ /* 0x001fc800078e0a05 */
[----:B------:R-:W-:Y:S02]  /*1f80*/  IMAD R39, R4, R48, RZ ;  /* 0x0000003004277224 */ /* 0x000fe400078e02ff */
[----:B------:R-:W-:-:S04]  /*1f90*/  IMAD.MOV.U32 R4, RZ, RZ, RZ ;  /* 0x000000ffff047224 */ /* 0x000fc800078e00ff */
[----:B------:R-:W-:-:S06]  /*1fa0*/  IMAD.HI.U32 R39, R5, R39, R4 ;  /* 0x0000002705277227 */ /* 0x000fcc00078e0004 */
[----:B------:R-:W-:-:S04]  /*1fb0*/  IMAD.HI.U32 R4, R39, R6, RZ ;  /* 0x0000000627047227 */ /* 0x000fc800078e00ff */
[----:B------:R-:W-:Y:S02]  /*1fc0*/  IMAD.MOV R4, RZ, RZ, -R4 ;  /* 0x000000ffff047224 */ /* 0x000fe400078e0a04 */
[----:B------:R-:W-:-:S04]  /*1fd0*/  IMAD.HI.U32 R8, R39, R7, RZ ;  /* 0x0000000727087227 */ /* 0x000fc800078e00ff */
[----:B------:R-:W-:Y:S01]  /*1fe0*/  IMAD R5, R48, R4, R6 ;  /* 0x0000000430057224 */ /* 0x000fe200078e0206 */
[----:B------:R-:W-:Y:S01]  /*1ff0*/  IABS R4, R60 ;  /* 0x0000003c00047213 */ /* 0x000fe20000000000 */
[----:B------:R-:W-:-:S03]  /*2000*/  IMAD.MOV R8, RZ, RZ, -R8 ;  /* 0x000000ffff087224 */ /* 0x000fc600078e0a08 */
[C---:B------:R-:W-:Y:S01]  /*2010*/  ISETP.GT.U32.AND P0, PT, R48.reuse, R5, PT ;  /* 0x000000053000720c */ /* 0x040fe20003f04070 */
[----:B------:R-:W-:Y:S02]  /*2020*/  IMAD R0, R48, R8, R7 ;  /* 0x0000000830007224 */ /* 0x000fe400078e0207 */
[----:B------:R-:W-:-:S04]  /*2030*/  IMAD.HI.U32 R6, R39, R4, RZ ;  /* 0x0000000427067227 */ /* 0x000fc800078e00ff */
[----:B------:R-:W-:-:S04]  /*2040*/  IMAD.MOV R6, RZ, RZ, -R6 ;  /* 0x000000ffff067224 */ /* 0x000fc800078e0a06 */
[C---:B------:R-:W-:Y:S02]  /*2050*/  IMAD R4, R48.reuse, R6, R4 ;  /* 0x0000000630047224 */ /* 0x040fe400078e0204 */
[----:B------:R-:W-:Y:S01]  /*2060*/  @!P0 IMAD.IADD R5, R5, 0x1, -R48 ;  /* 0x0000000105058824 */ /* 0x000fe200078e0a30 */
[C---:B------:R-:W-:Y:S02]  /*2070*/  ISETP.GT.U32.AND P0, PT, R48.reuse, R0, PT ;  /* 0x000000003000720c */ /* 0x040fe40003f04070 */
[C---:B------:R-:W-:Y:S02]  /*2080*/  ISETP.GT.U32.AND P4, PT, R48.reuse, R4, PT ;  /* 0x000000043000720c */ /* 0x040fe40003f84070 */
[----:B------:R-:W-:-:S09]  /*2090*/  ISETP.GT.U32.AND P1, PT, R48, R5, PT ;  /* 0x000000053000720c */ /* 0x000fd20003f24070 */
[----:B------:R-:W-:-:S04]  /*20a0*/  @!P0 IMAD.IADD R0, R0, 0x1, -R48 ;  /* 0x0000000100008824 */ /* 0x000fc800078e0a30 */
[----:B------:R-:W-:-:S04]  /*20b0*/  @!P1 IMAD.IADD R5, R5, 0x1, -R48 ;  /* 0x0000000105059824 */ /* 0x000fc800078e0a30 */
[----:B------:R-:W-:Y:S01]  /*20c0*/  IMAD.MOV.U32 R3, RZ, RZ, R5 ;  /* 0x000000ffff037224 */ /* 0x000fe200078e0005 */
[----:B------:R-:W-:-:S03]  /*20d0*/  ISETP.GT.U32.AND P0, PT, R48, R0, PT ;  /* 0x000000003000720c */ /* 0x000fc60003f04070 */
[----:B------:R-:W-:Y:S02]  /*20e0*/  @!P6 IMAD.MOV R3, RZ, RZ, -R3 ;  /* 0x000000ffff03e224 */ /* 0x000fe400078e0a03 */
[----:B------:R-:W-:-:S05]  /*20f0*/  @!P4 IMAD.IADD R4, R4, 0x1, -R48 ;  /* 0x000000010404c824 */ /* 0x000fca00078e0a30 */
[----:B------:R-:W-:-:S03]  /*2100*/  ISETP.GT.U32.AND P4, PT, R48, R4, PT ;  /* 0x000000043000720c */ /* 0x000fc60003f84070 */
[----:B------:R-:W-:-:S10]  /*2110*/  @!P0 IMAD.IADD R0, R0, 0x1, -R48 ;  /* 0x0000000100008824 */ /* 0x000fd400078e0a30 */
[----:B------:R-:W-:Y:S01]  /*2120*/  @!P4 IMAD.IADD R4, R4, 0x1, -R48 ;  /* 0x000000010404c824 */ /* 0x000fe200078e0a30 */
[----:B--2---:R-:W-:-:S05]  /*2130*/  IABS R10, R23 ;  /* 0x00000017000a7213 */ /* 0x004fca0000000000 */
[----:B------:R-:W-:-:S04]  /*2140*/  IMAD.HI.U32 R12, R39, R10, RZ ;  /* 0x0000000a270c7227 */ /* 0x000fc800078e00ff */
[----:B------:R-:W-:-:S04]  /*2150*/  IMAD.MOV R12, RZ, RZ, -R12 ;  /* 0x000000ffff0c7224 */ /* 0x000fc800078e0a0c */
[----:B------:R-:W-:Y:S01]  /*2160*/  IMAD R10, R48, R12, R10 ;  /* 0x0000000c300a7224 */ /* 0x000fe200078e020a */
[----:B---3--:R-:W-:Y:S02]  /*2170*/  IABS R8, R24 ;  /* 0x0000001800087213 */ /* 0x008fe40000000000 */
[----:B------:R-:W-:-:S03]  /*2180*/  IABS R7, R25 ;  /* 0x0000001900077213 */ /* 0x000fc60000000000 */
[----:B------:R-:W-:-:S04]  /*2190*/  IMAD.HI.U32 R5, R39, R8, RZ ;  /* 0x0000000827057227 */ /* 0x000fc800078e00ff */
[----:B------:R-:W-:-:S04]  /*21a0*/  IMAD.MOV R5, RZ, RZ, -R5 ;  /* 0x000000ffff057224 */ /* 0x000fc800078e0a05 */
[----:B------:R-:W-:Y:S01]  /*21b0*/  IMAD R8, R48, R5, R8 ;  /* 0x0000000530087224 */ /* 0x000fe200078e0208 */
[----:B----4-:R-:W-:Y:S02]  /*21c0*/  IABS R9, R27 ;  /* 0x0000001b00097213 */ /* 0x010fe40000000000 */
[----:B------:R-:W-:-:S03]  /*21d0*/  ISETP.GE.AND P2, PT, R27, RZ, PT ;  /* 0x000000ff1b00720c */ /* 0x000fc60003f46270 */
[----:B------:R-:W-:-:S04]  /*21e0*/  IMAD.HI.U32 R6, R39, R9, RZ ;  /* 0x0000000927067227 */ /* 0x000fc800078e00ff */
[----:B------:R-:W-:Y:S02]  /*21f0*/  IMAD.MOV R6, RZ, RZ, -R6 ;  /* 0x000000ffff067224 */ /* 0x000fe400078e0a06 */
[----:B------:R-:W-:Y:S02]  /*2200*/  IMAD.MOV.U32 R27, RZ, RZ, R28 ;  /* 0x000000ffff1b7224 */ /* 0x000fe400078e001c */
[C---:B------:R-:W-:Y:S02]  /*2210*/  IMAD R9, R48.reuse, R6, R9 ;  /* 0x0000000630097224 */ /* 0x040fe400078e0209 */
[----:B------:R-:W-:Y:S01]  /*2220*/  IMAD.MOV.U32 R28, RZ, RZ, R29 ;  /* 0x000000ffff1c7224 */ /* 0x000fe200078e001d */
[----:B------:R-:W-:Y:S01]  /*2230*/  IABS R11, R27 ;  /* 0x0000001b000b7213 */ /* 0x000fe20000000000 */
[----:B------:R-:W-:Y:S01]  /*2240*/  IMAD.MOV.U32 R29, RZ, RZ, R30 ;  /* 0x000000ffff1d7224 */ /* 0x000fe200078e001e */
[----:B------:R-:W-:Y:S01]  /*2250*/  ISETP.GT.U32.AND P6, PT, R48, R9, PT ;  /* 0x000000093000720c */ /* 0x000fe20003fc4070 */
[----:B------:R-:W-:-:S02]  /*2260*/  IMAD.MOV.U32 R30, RZ, RZ, R31 ;  /* 0x000000ffff1e7224 */ /* 0x000fc400078e001f */
[----:B------:R-:W-:-:S04]  /*2270*/  IMAD.HI.U32 R13, R39, R11, RZ ;  /* 0x0000000b270d7227 */ /* 0x000fc800078e00ff */
[----:B------:R-:W-:Y:S02]  /*2280*/  IMAD.MOV R13, RZ, RZ, -R13 ;  /* 0x000000ffff0d7224 */ /* 0x000fe400078e0a0d */
[----:B------:R-:W-:Y:S02]  /*2290*/  IMAD.MOV.U32 R31, RZ, RZ, R32 ;  /* 0x000000ffff1f7224 */ /* 0x000fe400078e0020 */
[C---:B------:R-:W-:Y:S02]  /*22a0*/  IMAD R11, R48.reuse, R13, R11 ;  /* 0x0000000d300b7224 */ /* 0x040fe400078e020b */
[----:B------:R-:W-:Y:S01]  /*22b0*/  @!P6 IMAD.IADD R9, R9, 0x1, -R48 ;  /* 0x000000010909e824 */ /* 0x000fe200078e0a30 */
[C---:B------:R-:W-:Y:S01]  /*22c0*/  ISETP.GT.U32.AND P6, PT, R48.reuse, R10, PT ;  /* 0x0000000a3000720c */ /* 0x040fe20003fc4070 */
[----:B------:R-:W-:Y:S01]  /*22d0*/  IMAD.MOV.U32 R32, RZ, RZ, R33 ;  /* 0x000000ffff207224 */ /* 0x000fe200078e0021 */
[----:B------:R-:W-:Y:S01]  /*22e0*/  ISETP.GT.U32.AND P0, PT, R48, R11, PT ;  /* 0x0000000b3000720c */ /* 0x000fe20003f04070 */
[----:B------:R-:W-:Y:S01]  /*22f0*/  IMAD.MOV.U32 R33, RZ, RZ, R49 ;  /* 0x000000ffff217224 */ /* 0x000fe200078e0031 */
[----:B------:R-:W-:Y:S01]  /*2300*/  ISETP.GE.AND P1, PT, R27, RZ, PT ;  /* 0x000000ff1b00720c */ /* 0x000fe20003f26270 */
[----:B------:R-:W2:Y:S01]  /*2310*/  LDL.LU R49, [R1+0x13c] ;  /* 0x00013c0001317983 */ /* 0x000ea20000300800 */
[----:B------:R-:W-:-:S02]  /*2320*/  IMAD.MOV.U32 R26, RZ, RZ, R30 ;  /* 0x000000ffff1a7224 */ /* 0x000fc400078e001e */
[----:B------:R-:W-:Y:S02]  /*2330*/  IMAD.MOV.U32 R27, RZ, RZ, R29 ;  /* 0x000000ffff1b7224 */ /* 0x000fe400078e001d */
[----:B------:R-:W-:Y:S02]  /*2340*/  IMAD.MOV.U32 R30, RZ, RZ, R31 ;  /* 0x000000ffff1e7224 */ /* 0x000fe400078e001f */
[----:B------:R-:W-:Y:S02]  /*2350*/  IMAD.MOV.U32 R29, RZ, RZ, R32 ;  /* 0x000000ffff1d7224 */ /* 0x000fe400078e0020 */
[----:B------:R-:W-:Y:S02]  /*2360*/  IMAD.MOV.U32 R31, RZ, RZ, R52 ;  /* 0x000000ffff1f7224 */ /* 0x000fe400078e0034 */
[----:B------:R-:W-:Y:S02]  /*2370*/  IMAD.MOV.U32 R32, RZ, RZ, R51 ;  /* 0x000000ffff207224 */ /* 0x000fe400078e0033 */
[----:B------:R-:W-:-:S02]  /*2380*/  IMAD.MOV.U32 R52, RZ, RZ, R58 ;  /* 0x000000ffff347224 */ /* 0x000fc400078e003a */
[----:B------:R-:W-:Y:S01]  /*2390*/  IMAD.MOV.U32 R51, RZ, RZ, R56 ;  /* 0x000000ffff337224 */ /* 0x000fe200078e0038 */
[----:B------:R-:W3:Y:S01]  /*23a0*/  LDL.LU R58, [R1+0x1a0] ;  /* 0x0001a000013a7983 */ /* 0x000ee20000300800 */
[----:B------:R-:W-:-:S03]  /*23b0*/  @!P0 IMAD.IADD R11, R11, 0x1, -R48 ;  /* 0x000000010b0b8824 */ /* 0x000fc600078e0a30 */
[----:B------:R-:W4:Y:S01]  /*23c0*/  LDL.LU R56, [R1+0x188] ;  /* 0x0001880001387983 */ /* 0x000f220000300800 */
[----:B------:R-:W-:Y:S01]  /*23d0*/  @!P6 IMAD.IADD R10, R10, 0x1, -R48 ;  /* 0x000000010a0ae824 */ /* 0x000fe200078e0a30 */
[----:B------:R-:W-:Y:S01]  /*23e0*/  IABS R13, R27 ;  /* 0x0000001b000d7213 */ /* 0x000fe20000000000 */
[----:B------:R-:W-:Y:S01]  /*23f0*/  IMAD.HI.U32 R6, R39, R7, RZ ;  /* 0x0000000727067227 */ /* 0x000fe200078e00ff */
[----:B------:R0:W-:Y:S01]  /*2400*/  STL [R1+0x38], R3 ;  /* 0x0000380301007387 */ /* 0x0001e20000100800 */
[C---:B------:R-:W-:Y:S02]  /*2410*/  ISETP.GT.U32.AND P0, PT, R48.reuse, R9, PT ;  /* 0x000000093000720c */ /* 0x040fe40003f04070 */
[C---:B------:R-:W-:Y:S01]  /*2420*/  ISETP.GT.U32.AND P6, PT, R48.reuse, R10, PT ;  /* 0x0000000a3000720c */ /* 0x040fe20003fc4070 */
[----:B------:R-:W-:Y:S01]  /*2430*/  IMAD.MOV R6, RZ, RZ, -R6 ;  /* 0x000000ffff067224 */ /* 0x000fe200078e0a06 */
[----:B------:R-:W-:Y:S02]  /*2440*/  IABS R5, R26 ;  /* 0x0000001a00057213 */ /* 0x000fe40000000000 */
[----:B------:R-:W-:Y:S01]  /*2450*/  IABS R12, R34 ;  /* 0x00000022000c7213 */ /* 0x000fe20000000000 */
[----:B------:R-:W-:Y:S01]  /*2460*/  IMAD R7, R48, R6, R7 ;  /* 0x0000000630077224 */ /* 0x000fe200078e0207 */
[----:B------:R-:W-:Y:S01]  /*2470*/  IABS R6, R28 ;  /* 0x0000001c00067213 */ /* 0x000fe20000000000 */
[----:B0-----:R-:W-:Y:S01]  /*2480*/  IMAD.MOV.U32 R3, RZ, RZ, R4 ;  /* 0x000000ffff037224 */ /* 0x001fe200078e0004 */
[----:B------:R-:W-:Y:S01]  /*2490*/  ISETP.GE.AND P4, PT, R23, RZ, PT ;  /* 0x000000ff1700720c */ /* 0x000fe20003f86270 */
[----:B------:R-:W-:Y:S01]  /*24a0*/  IMAD.HI.U32 R4, R39, R13, RZ ;  /* 0x0000000d27047227 */ /* 0x000fe200078e00ff */
[----:B------:R-:W-:-:S03]  /*24b0*/  IABS R18, R47 ;  /* 0x0000002f00127213 */ /* 0x000fc60000000000 */
[----:B------:R-:W-:Y:S01]  /*24c0*/  @!P3 IMAD.MOV R3, RZ, RZ, -R3 ;  /* 0x000000ffff03b224 */ /* 0x000fe200078e0a03 */
[----:B------:R-:W-:Y:S01]  /*24d0*/  ISETP.GT.U32.AND P3, PT, R48, R11, PT ;  /* 0x0000000b3000720c */ /* 0x000fe20003f64070 */
[----:B------:R-:W-:-:S03]  /*24e0*/  IMAD.HI.U32 R14, R39, R5, RZ ;  /* 0x00000005270e7227 */ /* 0x000fc600078e00ff */
[----:B------:R0:W-:Y:S01]  /*24f0*/  STL [R1+0x34], R3 ;  /* 0x0000340301007387 */ /* 0x0001e20000100800 */
[----:B------:R-:W-:Y:S01]  /*2500*/  @!P0 IMAD.IADD R9, R9, 0x1, -R48 ;  /* 0x0000000109098824 */ /* 0x000fe200078e0a30 */
[----:B------:R-:W-:Y:S01]  /*2510*/  ISETP.GT.U32.AND P0, PT, R48, R7, PT ;  /* 0x000000073000720c */ /* 0x000fe20003f04070 */
[----:B------:R-:W-:Y:S02]  /*2520*/  IMAD.MOV R14, RZ, RZ, -R14 ;  /* 0x000000ffff0e7224 */ /* 0x000fe400078e0a0e */
[--C-:B------:R-:W-:Y:S02]  /*2530*/  @!P6 IMAD.IADD R10, R10, 0x1, -R48.reuse ;  /* 0x000000010a0ae824 */ /* 0x100fe400078e0a30 */
[C---:B------:R-:W-:Y:S02]  /*2540*/  IMAD R5, R48.reuse, R14, R5 ;  /* 0x0000000e30057224 */ /* 0x040fe400078e0205 */
[----:B------:R-:W-:Y:S02]  /*2550*/  @!P3 IMAD.IADD R11, R11, 0x1, -R48 ;  /* 0x000000010b0bb824 */ /* 0x000fe400078e0a30 */
[----:B0-----:R-:W-:Y:S01]  /*2560*/  IMAD.MOV.U32 R3, RZ, RZ, R0 ;  /* 0x000000ffff037224 */ /* 0x001fe200078e0000 */
[----:B------:R-:W-:Y:S01]  /*2570*/  ISETP.GT.U32.AND P3, PT, R48, R5, PT ;  /* 0x000000053000720c */ /* 0x000fe20003f64070 */
[----:B------:R-:W-:-:S02]  /*2580*/  IMAD.MOV R0, RZ, RZ, -R4 ;  /* 0x000000ffff007224 */ /* 0x000fc400078e0a04 */
[----:B------:R-:W-:Y:S01]  /*2590*/  @!P5 IMAD.MOV R3, RZ, RZ, -R3 ;  /* 0x000000ffff03d224 */ /* 0x000fe200078e0a03 */
[C---:B------:R-:W-:Y:S01]  /*25a0*/  ISETP.GT.U32.AND P5, PT, R48.reuse, R8, PT ;  /* 0x000000083000720c */ /* 0x040fe20003fa4070 */
[C---:B------:R-:W-:Y:S01]  /*25b0*/  IMAD R0, R48.reuse, R0, R13 ;  /* 0x0000000030007224 */ /* 0x040fe200078e020d */
[----:B------:R-:W-:Y:S01]  /*25c0*/  IABS R13, R30 ;  /* 0x0000001e000d7213 */ /* 0x000fe20000000000 */
[----:B------:R-:W-:Y:S01]  /*25d0*/  IMAD.HI.U32 R4, R39, R6, RZ ;  /* 0x0000000627047227 */ /* 0x000fe200078e00ff */
[----:B------:R0:W-:Y:S02]  /*25e0*/  STL [R1+0x30], R3 ;  /* 0x0000300301007387 */ /* 0x0001e40000100800 */
[----:B------:R-:W-:Y:S01]  /*25f0*/  ISETP.GT.U32.AND P6, PT, R48, R0, PT ;  /* 0x000000003000720c */ /* 0x000fe20003fc4070 */
[----:B------:R-:W-:Y:S01]  /*2600*/  @!P0 IMAD.IADD R7, R7, 0x1, -R48 ;  /* 0x0000000107078824 */ /* 0x000fe200078e0a30 */
[----:B------:R-:W-:Y:S01]  /*2610*/  ISETP.GE.AND P0, PT, R25, RZ, PT ;  /* 0x000000ff1900720c */ /* 0x000fe20003f06270 */
[----:B------:R-:W-:-:S04]  /*2620*/  IMAD.HI.U32 R14, R39, R12, RZ ;  /* 0x0000000c270e7227 */ /* 0x000fc800078e00ff */
[----:B------:R-:W-:Y:S02]  /*2630*/  @!P2 IMAD.MOV R9, RZ, RZ, -R9 ;  /* 0x000000ffff09a224 */ /* 0x000fe400078e0a09 */
[----:B0-----:R-:W-:Y:S02]  /*2640*/  IMAD.MOV.U32 R3, RZ, RZ, R11 ;  /* 0x000000ffff037224 */ /* 0x001fe400078e000b */
[----:B------:R-:W-:Y:S01]  /*2650*/  IMAD.MOV R4, RZ, RZ, -R4 ;  /* 0x000000ffff047224 */ /* 0x000fe200078e0a04 */
[----:B------:R0:W-:Y:S01]  /*2660*/  STL [R1+0x2c], R9 ;  /* 0x00002c0901007387 */ /* 0x0001e20000100800 */
[----:B------:R-:W-:Y:S01]  /*2670*/  @!P6 IMAD.IADD R0, R0, 0x1, -R48 ;  /* 0x000000010000e824 */ /* 0x000fe200078e0a30 */
[C---:B------:R-:W-:Y:S01]  /*2680*/  ISETP.GT.U32.AND P6, PT, R48.reuse, R7, PT ;  /* 0x000000073000720c */ /* 0x040fe20003fc4070 */
[----:B------:R-:W-:Y:S02]  /*2690*/  @!P1 IMAD.MOV R3, RZ, RZ, -R3 ;  /* 0x000000ffff039224 */ /* 0x000fe400078e0a03 */
[----:B------:R-:W-:Y:S01]  /*26a0*/  IMAD.MOV R14, RZ, RZ, -R14 ;  /* 0x000000ffff0e7224 */ /* 0x000fe200078e0a0e */
[C---:B------:R-:W-:Y:S01]  /*26b0*/  ISETP.GT.U32.AND P1, PT, R48.reuse, R0, PT ;  /* 0x000000003000720c */ /* 0x040fe20003f24070 */
[C---:B------:R-:W-:Y:S01]  /*26c0*/  IMAD R6, R48.reuse, R4, R6 ;  /* 0x0000000430067224 */ /* 0x040fe200078e0206 */
[----:B------:R1:W-:Y:S01]  /*26d0*/  STL [R1+0x28], R3 ;  /* 0x0000280301007387 */ /* 0x0003e20000100800 */
[----:B------:R-:W-:Y:S01]  /*26e0*/  IMAD R4, R48, R14, R12 ;  /* 0x0000000e30047224 */ /* 0x000fe200078e020c */
[----:B------:R-:W-:Y:S01]  /*26f0*/  IABS R12, R29 ;  /* 0x0000001d000c7213 */ /* 0x000fe20000000000 */
[--C-:B------:R-:W-:Y:S01]  /*2700*/  @!P5 IMAD.IADD R8, R8, 0x1, -R48.reuse ;  /* 0x000000010808d824 */ /* 0x100fe200078e0a30 */
[----:B------:R-:W-:Y:S01]  /*2710*/  ISETP.GE.AND P5, PT, R24, RZ, PT ;  /* 0x000000ff1800720c */ /* 0x000fe20003fa6270 */
[--C-:B------:R-:W-:Y:S01]  /*2720*/  @!P3 IMAD.IADD R5, R5, 0x1, -R48.reuse ;  /* 0x000000010505b824 */ /* 0x100fe200078e0a30 */
[----:B------:R-:W-:Y:S01]  /*2730*/  IABS R14, R38 ;  /* 0x00000026000e7213 */ /* 0x000fe20000000000 */
[----:B------:R-:W-:Y:S01]  /*2740*/  @!P6 IMAD.IADD R7, R7, 0x1, -R48 ;  /* 0x000000010707e824 */ /* 0x000fe200078e0a30 */
[C---:B------:R-:W-:Y:S01]  /*2750*/  ISETP.GT.U32.AND P3, PT, R48.reuse, R8, PT ;  /* 0x000000083000720c */ /* 0x040fe20003f64070 */
[----:B0-----:R-:W-:Y:S01]  /*2760*/  IMAD.HI.U32 R9, R39, R13, RZ ;  /* 0x0000000d27097227 */ /* 0x001fe200078e00ff */
[----:B------:R-:W-:-:S02]  /*2770*/  ISETP.GT.U32.AND P2, PT, R48, R5, PT ;  /* 0x000000053000720c */ /* 0x000fc40003f44070 */
[----:B------:R-:W-:Y:S01]  /*2780*/  ISETP.GT.U32.AND P6, PT, R48, R4, PT ;  /* 0x000000043000720c */ /* 0x000fe20003fc4070 */
[----:B-1----:R-:W-:Y:S02]  /*2790*/  IMAD.MOV.U32 R3, RZ, RZ, R10 ;  /* 0x000000ffff037224 */ /* 0x002fe400078e000a */
[----:B------:R-:W-:-:S04]  /*27a0*/  IMAD.HI.U32 R10, R39, R12, RZ ;  /* 0x0000000c270a7227 */ /* 0x000fc800078e00ff */
[----:B------:R-:W-:Y:S01]  /*27b0*/  @!P4 IMAD.MOV R3, RZ, RZ, -R3 ;  /* 0x000000ffff03c224 */ /* 0x000fe200078e0a03 */
[----:B------:R-:W-:Y:S01]  /*27c0*/  ISETP.GT.U32.AND P4, PT, R48, R6, PT ;  /* 0x000000063000720c */ /* 0x000fe20003f84070 */
[----:B------:R-:W-:Y:S02]  /*27d0*/  IMAD.MOV R10, RZ, RZ, -R10 ;  /* 0x000000ffff0a7224 */ /* 0x000fe400078e0a0a */
[----:B------:R-:W-:Y:S01]  /*27e0*/  @!P3 IMAD.IADD R8, R8, 0x1, -R48 ;  /* 0x000000010808b824 */ /* 0x000fe200078e0a30 */
[----:B------:R0:W-:Y:S01]  /*27f0*/  STL [R1+0x24], R3 ;  /* 0x0000240301007387 */ /* 0x0001e20000100800 */
[----:B------:R-:W-:Y:S01]  /*2800*/  IMAD R61, R48, R10, R12 ;  /* 0x0000000a303d7224 */ /* 0x000fe200078e020c */
[----:B------:R-:W-:Y:S01]  /*2810*/  ISETP.GE.AND P3, PT, R26, RZ, PT ;  /* 0x000000ff1a00720c */ /* 0x000fe20003f66270 */
[--C-:B------:R-:W-:Y:S01]  /*2820*/  @!P2 IMAD.IADD R5, R5, 0x1, -R48.reuse ;  /* 0x000000010505a824 */ /* 0x100fe200078e0a30 */
[----:B------:R-:W-:Y:S01]  /*2830*/  ISETP.GE.AND P2, PT, R27, RZ, PT ;  /* 0x000000ff1b00720c */ /* 0x000fe20003f46270 */
[----:B------:R-:W-:Y:S01]  /*2840*/  @!P6 IMAD.IADD R4, R4, 0x1, -R48 ;  /* 0x000000010404e824 */ /* 0x000fe200078e0a30 */
[----:B------:R-:W-:Y:S01]  /*2850*/  IABS R10, R32 ;  /* 0x00000020000a7213 */ /* 0x000fe20000000000 */
[----:B------:R-:W-:-:S02]  /*2860*/  @!P5 IMAD.MOV R8, RZ, RZ, -R8 ;  /* 0x000000ffff08d224 */ /* 0x000fc400078e0a08 */
[--C-:B------:R-:W-:Y:S01]  /*2870*/  @!P4 IMAD.IADD R6, R6, 0x1, -R48.reuse ;  /* 0x000000010606c824 */ /* 0x100fe200078e0a30 */
[----:B------:R-:W-:Y:S01]  /*2880*/  ISETP.GE.AND P4, PT, R34, RZ, PT ;  /* 0x000000ff2200720c */ /* 0x000fe20003f86270 */
[----:B0-----:R-:W-:Y:S01]  /*2890*/  IMAD.MOV.U32 R3, RZ, RZ, R7 ;  /* 0x000000ffff037224 */ /* 0x001fe200078e0007 */
[----:B------:R-:W-:Y:S01]  /*28a0*/  STL [R1+0x20], R8 ;  /* 0x0000200801007387 */ /* 0x000fe20000100800 */
[----:B------:R-:W-:Y:S01]  /*28b0*/  @!P1 IMAD.IADD R0, R0, 0x1, -R48 ;  /* 0x0000000100009824 */ /* 0x000fe200078e0a30 */
[C---:B------:R-:W-:Y:S01]  /*28c0*/  ISETP.GT.U32.AND P6, PT, R48.reuse, R6, PT ;  /* 0x000000063000720c */ /* 0x040fe20003fc4070 */
[----:B------:R-:W-:Y:S01]  /*28d0*/  @!P0 IMAD.MOV R3, RZ, RZ, -R3 ;  /* 0x000000ffff038224 */ /* 0x000fe200078e0a03 */
[----:B------:R-:W-:Y:S01]  /*28e0*/  ISETP.GT.U32.AND P0, PT, R48, R61, PT ;  /* 0x0000003d3000720c */ /* 0x000fe20003f04070 */
[----:B------:R-:W-:Y:S01]  /*28f0*/  IMAD.MOV.U32 R7, RZ, RZ, R5 ;  /* 0x000000ffff077224 */ /* 0x000fe200078e0005 */
[----:B------:R-:W-:Y:S01]  /*2900*/  IABS R5, R31 ;  /* 0x0000001f00057213 */ /* 0x000fe20000000000 */
[----:B------:R-:W-:Y:S01]  /*2910*/  IMAD.MOV R9, RZ, RZ, -R9 ;  /* 0x000000ffff097224 */ /* 0x000fe200078e0a09 */
[----:B------:R0:W-:Y:S01]  /*2920*/  STL [R1+0x1c], R3 ;  /* 0x00001c0301007387 */ /* 0x0001e20000100800 */
[----:B------:R-:W-:Y:S01]  /*2930*/  @!P3 IMAD.MOV R7, RZ, RZ, -R7 ;  /* 0x000000ffff07b224 */ /* 0x000fe200078e0a07 */
[----:B------:R-:W-:Y:S01]  /*2940*/  ISETP.GE.AND P3, PT, R29, RZ, PT ;  /* 0x000000ff1d00720c */ /* 0x000fe20003f66270 */
[----:B------:R-:W-:Y:S01]  /*2950*/  IMAD.MOV.U32 R34, RZ, RZ, R42 ;  /* 0x000000ffff227224 */ /* 0x000fe200078e002a */
[----:B------:R-:W-:Y:S01]  /*2960*/  ISETP.GE.AND P1, PT, R28, RZ, PT ;  /* 0x000000ff1c00720c */ /* 0x000fe20003f26270 */
[----:B------:R-:W-:Y:S01]  /*2970*/  IMAD.MOV.U32 R42, RZ, RZ, R59 ;  /* 0x000000ffff2a7224 */ /* 0x000fe200078e003b */
[----:B------:R1:W-:Y:S01]  /*2980*/  STL [R1+0x10], R7 ;  /* 0x0000100701007387 */ /* 0x0003e20000100800 */
[--C-:B------:R-:W-:Y:S01]  /*2990*/  @!P6 IMAD.IADD R6, R6, 0x1, -R48.reuse ;  /* 0x000000010606e824 */ /* 0x100fe200078e0a30 */
[----:B------:R-:W-:Y:S01]  /*29a0*/  ISETP.GE.AND P6, PT, R30, RZ, PT ;  /* 0x000000ff1e00720c */ /* 0x000fe20003fc6270 */
[----:B------:R-:W-:Y:S01]  /*29b0*/  @!P0 IMAD.IADD R61, R61, 0x1, -R48 ;  /* 0x000000013d3d8824 */ /* 0x000fe200078e0a30 */
[----:B------:R-:W-:Y:S01]  /*29c0*/  ISETP.GT.U32.AND P5, PT, R48, R4, PT ;  /* 0x000000043000720c */ /* 0x000fe20003fa4070 */
[----:B0-----:R-:W-:-:S02]  /*29d0*/  IMAD.MOV.U32 R3, RZ, RZ, R0 ;  /* 0x000000ffff037224 */ /* 0x001fc400078e0000 */
[C---:B------:R-:W-:Y:S01]  /*29e0*/  IMAD R59, R48.reuse, R9, R13 ;  /* 0x00000009303b7224 */ /* 0x040fe200078e020d */
[C---:B------:R-:W-:Y:S01]  /*29f0*/  ISETP.GT.U32.AND P0, PT, R48.reuse, R61, PT ;  /* 0x0000003d3000720c */ /* 0x040fe20003f04070 */
[----:B------:R-:W-:Y:S01]  /*2a00*/  @!P2 IMAD.MOV R3, RZ, RZ, -R3 ;  /* 0x000000ffff03a224 */ /* 0x000fe200078e0a03 */
[----:B------:R-:W-:Y:S01]  /*2a10*/  IABS R9, R37 ;  /* 0x0000002500097213 */ /* 0x000fe20000000000 */
[----:B------:R-:W-:Y:S01]  /*2a20*/  IMAD.MOV.U32 R0, RZ, RZ, R5 ;  /* 0x000000ffff007224 */ /* 0x000fe200078e0005 */
[----:B------:R-:W-:Y:S01]  /*2a30*/  ISETP.GT.U32.AND P2, PT, R48, R59, PT ;  /* 0x0000003b3000720c */ /* 0x000fe20003f44070 */
[C---:B------:R-:W-:Y:S01]  /*2a40*/  IMAD.HI.U32 R15, R39.reuse, R14, RZ ;  /* 0x0000000e270f7227 */ /* 0x040fe200078e00ff */
[----:B------:R0:W-:Y:S01]  /*2a50*/  STL [R1+0x8], R3 ;  /* 0x0000080301007387 */ /* 0x0001e20000100800 */
[----:B------:R-:W-:Y:S02]  /*2a60*/  IABS R5, R33 ;  /* 0x0000002100057213 */ /* 0x000fe40000000000 */
[----:B-1----:R-:W-:-:S04]  /*2a70*/  IMAD.HI.U32 R7, R39, R0, RZ ;  /* 0x0000000027077227 */ /* 0x002fc800078e00ff */
[----:B------:R-:W-:Y:S02]  /*2a80*/  @!P0 IMAD.IADD R61, R61, 0x1, -R48 ;  /* 0x000000013d3d8824 */ /* 0x000fe400078e0a30 */
[----:B------:R-:W-:Y:S02]  /*2a90*/  IMAD.MOV R7, RZ, RZ, -R7 ;  /* 0x000000ffff077224 */ /* 0x000fe400078e0a07 */
[----:B0-----:R-:W-:Y:S02]  /*2aa0*/  IMAD.MOV.U32 R3, RZ, RZ, R6 ;  /* 0x000000ffff037224 */ /* 0x001fe400078e0006 */
[----:B------:R-:W-:-:S04]  /*2ab0*/  IMAD.HI.U32 R6, R39, R10, RZ ;  /* 0x0000000a27067227 */ /* 0x000fc800078e00ff */
[----:B------:R-:W-:Y:S02]  /*2ac0*/  IMAD.MOV R8, RZ, RZ, -R6 ;  /* 0x000000ffff087224 */ /* 0x000fe400078e0a06 */
[----:B------:R-:W-:Y:S02]  /*2ad0*/  @!P3 IMAD.MOV R61, RZ, RZ, -R61 ;  /* 0x000000ffff3db224 */ /* 0x000fe400078e0a3d */
[C---:B------:R-:W-:Y:S01]  /*2ae0*/  IMAD R10, R48.reuse, R8, R10 ;  /* 0x00000008300a7224 */ /* 0x040fe200078e020a */
[----:B------:R-:W-:Y:S01]  /*2af0*/  IABS R8, R36 ;  /* 0x0000002400087213 */ /* 0x000fe20000000000 */
[----:B------:R-:W-:Y:S02]  /*2b00*/  @!P2 IMAD.IADD R59, R59, 0x1, -R48 ;  /* 0x000000013b3ba824 */ /* 0x000fe400078e0a30 */
[----:B------:R-:W-:Y:S01]  /*2b10*/  IMAD.HI.U32 R6, R39, R5, RZ ;  /* 0x0000000527067227 */ /* 0x000fe200078e00ff */
[C---:B------:R-:W-:Y:S02]  /*2b20*/  ISETP.GT.U32.AND P3, PT, R48.reuse, R10, PT ;  /* 0x0000000a3000720c */ /* 0x040fe40003f64070 */
[----:B------:R-:W-:Y:S01]  /*2b30*/  ISETP.GT.U32.AND P2, PT, R48, R59, PT ;  /* 0x0000003b3000720c */ /* 0x000fe20003f44070 */
[----:B------:R-:W-:-:S02]  /*2b40*/  IMAD.MOV R6, RZ, RZ, -R6 ;  /* 0x000000ffff067224 */ /* 0x000fc400078e0a06 */
[C---:B------:R-:W-:Y:S01]  /*2b50*/  IMAD R0, R48.reuse, R7, R0 ;  /* 0x0000000730007224 */ /* 0x040fe200078e0200 */
[----:B------:R-:W-:Y:S01]  /*2b60*/  IABS R7, R35 ;  /* 0x0000002300077213 */ /* 0x000fe20000000000 */
[C---:B------:R-:W-:Y:S01]  /*2b70*/  IMAD R5, R48.reuse, R6, R5 ;  /* 0x0000000630057224 */ /* 0x040fe200078e0205 */
[----:B------:R-:W-:Y:S01]  /*2b80*/  IABS R6, R34 ;  /* 0x0000002200067213 */ /* 0x000fe20000000000 */
[----:B------:R-:W-:Y:S01]  /*2b90*/  IMAD.HI.U32 R11, R39, R9, RZ ;  /* 0x00000009270b7227 */ /* 0x000fe200078e00ff */
[----:B------:R-:W-:-:S03]  /*2ba0*/  ISETP.GT.U32.AND P0, PT, R48, R0, PT ;  /* 0x000000003000720c */ /* 0x000fc60003f04070 */
[----:B------:R-:W-:Y:S02]  /*2bb0*/  @!P3 IMAD.IADD R10, R10, 0x1, -R48 ;  /* 0x000000010a0ab824 */ /* 0x000fe400078e0a30 */
[----:B------:R-:W-:-:S03]  /*2bc0*/  IMAD.HI.U32 R13, R39, R6, RZ ;  /* 0x00000006270d7227 */ /* 0x000fc600078e00ff */
[----:B------:R-:W-:Y:S01]  /*2bd0*/  ISETP.GT.U32.AND P3, PT, R48, R10, PT ;  /* 0x0000000a3000720c */ /* 0x000fe20003f64070 */
[----:B------:R-:W-:Y:S01]  /*2be0*/  @!P2 IMAD.IADD R59, R59, 0x1, -R48 ;  /* 0x000000013b3ba824 */ /* 0x000fe200078e0a30 */
[----:B------:R-:W-:Y:S01]  /*2bf0*/  ISETP.GE.AND P2, PT, R34, RZ, PT ;  /* 0x000000ff2200720c */ /* 0x000fe20003f46270 */
[----:B------:R-:W-:Y:S02]  /*2c00*/  IMAD.MOV R13, RZ, RZ, -R13 ;  /* 0x000000ffff0d7224 */ /* 0x000fe400078e0a0d */
[----:B------:R-:W-:Y:S01]  /*2c10*/  @!P6 IMAD.MOV R59, RZ, RZ, -R59 ;  /* 0x000000ffff3be224 */ /* 0x000fe200078e0a3b */
[C---:B------:R-:W-:Y:S01]  /*2c20*/  ISETP.GT.U32.AND P6, PT, R48.reuse, R5, PT ;  /* 0x000000053000720c */ /* 0x040fe20003fc4070 */
[----:B------:R-:W-:Y:S01]  /*2c30*/  IMAD R6, R48, R13, R6 ;  /* 0x0000000d30067224 */ /* 0x000fe200078e0206 */
[----:B------:R-:W-:Y:S01]  /*2c40*/  IABS R13, R42 ;  /* 0x0000002a000d7213 */ /* 0x000fe20000000000 */
[----:B------:R-:W-:-:S04]  /*2c50*/  IMAD.HI.U32 R12, R39, R7, RZ ;  /* 0x00000007270c7227 */ /* 0x000fc800078e00ff */
[----:B------:R-:W-:Y:S01]  /*2c60*/  @!P3 IMAD.IADD R10, R10, 0x1, -R48 ;  /* 0x000000010a0ab824 */ /* 0x000fe200078e0a30 */
[----:B------:R-:W-:Y:S01]  /*2c70*/  ISETP.GT.U32.AND P3, PT, R48, R6, PT ;  /* 0x000000063000720c */ /* 0x000fe20003f64070 */
[----:B------:R-:W-:Y:S02]  /*2c80*/  IMAD.MOV R12, RZ, RZ, -R12 ;  /* 0x000000ffff0c7224 */ /* 0x000fe400078e0a0c */
[--C-:B------:R-:W-:Y:S02]  /*2c90*/  @!P0 IMAD.IADD R0, R0, 0x1, -R48.reuse ;  /* 0x0000000100008824 */ /* 0x100fe400078e0a30 */
[--C-:B------:R-:W-:Y:S02]  /*2ca0*/  @!P6 IMAD.IADD R5, R5, 0x1, -R48.reuse ;  /* 0x000000010505e824 */ /* 0x100fe400078e0a30 */
[C---:B------:R-:W-:Y:S01]  /*2cb0*/  IMAD R7, R48.reuse, R12, R7 ;  /* 0x0000000c30077224 */ /* 0x040fe200078e0207 */
[----:B------:R-:W-:Y:S01]  /*2cc0*/  ISETP.GT.U32.AND P0, PT, R48, R0, PT ;  /* 0x000000003000720c */ /* 0x000fe20003f04070 */
[----:B------:R-:W-:Y:S01]  /*2cd0*/  @!P1 IMAD.MOV R3, RZ, RZ, -R3 ;  /* 0x000000ffff039224 */ /* 0x000fe200078e0a03 */
[----:B------:R-:W-:Y:S01]  /*2ce0*/  ISETP.GE.AND P1, PT, R32, RZ, PT ;  /* 0x000000ff2000720c */ /* 0x000fe20003f26270 */
[----:B------:R-:W-:Y:S01]  /*2cf0*/  IMAD.MOV R11, RZ, RZ, -R11 ;  /* 0x000000ffff0b7224 */ /* 0x000fe200078e0a0b */
[----:B------:R-:W-:Y:S01]  /*2d00*/  ISETP.GT.U32.AND P6, PT, R48, R7, PT ;  /* 0x000000073000720c */ /* 0x000fe20003fc4070 */
[--C-:B------:R-:W-:Y:S01]  /*2d10*/  @!P3 IMAD.IADD R6, R6, 0x1, -R48.reuse ;  /* 0x000000010606b824 */ /* 0x100fe200078e0a30 */
[----:B------:R-:W-:Y:S01]  /*2d20*/  ISETP.GT.U32.AND P3, PT, R48, R5, PT ;  /* 0x000000053000720c */ /* 0x000fe20003f64070 */
[--C-:B------:R-:W-:Y:S01]  /*2d30*/  @!P5 IMAD.IADD R4, R4, 0x1, -R48.reuse ;  /* 0x000000010404d824 */ /* 0x100fe200078e0a30 */
[----:B------:R-:W-:Y:S01]  /*2d40*/  ISETP.GE.AND P5, PT, R31, RZ, PT ;  /* 0x000000ff1f00720c */ /* 0x000fe20003fa6270 */
[----:B------:R-:W-:Y:S01]  /*2d50*/  IMAD R9, R48, R11, R9 ;  /* 0x0000000b30097224 */ /* 0x000fe200078e0209 */
[----:B------:R0:W-:Y:S01]  /*2d60*/  STL [R1+0x4], R3 ;  /* 0x0000040301007387 */ /* 0x0001e20000100800 */
[----:B------:R-:W-:Y:S01]  /*2d70*/  IABS R12, R41 ;  /* 0x00000029000c7213 */ /* 0x000fe20000000000 */
[----:B------:R-:W-:Y:S01]  /*2d80*/  IMAD.MOV R15, RZ, RZ, -R15 ;  /* 0x000000ffff0f7224 */ /* 0x000fe200078e0a0f */
[----:B------:R-:W-:Y:S01]  /*2d90*/  IABS R11, R40 ;  /* 0x00000028000b7213 */ /* 0x000fe20000000000 */
[--C-:B------:R-:W-:Y:S01]  /*2da0*/  @!P0 IMAD.IADD R0, R0, 0x1, -R48.reuse ;  /* 0x0000000100008824 */ /* 0x100fe200078e0a30 */
[----:B------:R-:W-:Y:S01]  /*2db0*/  ISETP.GE.AND P0, PT, R35, RZ, PT ;  /* 0x000000ff2300720c */ /* 0x000fe20003f06270 */
[----:B------:R-:W-:Y:S01]  /*2dc0*/  STL [R1+0x1594], R61 ;  /* 0x0015943d01007387 */ /* 0x000fe20000100800 */
[--C-:B------:R-:W-:Y:S01]  /*2dd0*/  @!P6 IMAD.IADD R7, R7, 0x1, -R48.reuse ;  /* 0x000000010707e824 */ /* 0x100fe200078e0a30 */
[C---:B------:R-:W-:Y:S01]  /*2de0*/  ISETP.GT.U32.AND P6, PT, R48.reuse, R6, PT ;  /* 0x000000063000720c */ /* 0x040fe20003fc4070 */
[----:B------:R-:W-:Y:S01]  /*2df0*/  @!P3 IMAD.IADD R5, R5, 0x1, -R48 ;  /* 0x000000010505b824 */ /* 0x000fe200078e0a30 */
[----:B------:R-:W-:Y:S01]  /*2e00*/  ISETP.GT.U32.AND P3, PT, R48, R9, PT ;  /* 0x000000093000720c */ /* 0x000fe20003f64070 */
[----:B0-----:R-:W-:-:S02]  /*2e10*/  IMAD.MOV.U32 R3, RZ, RZ, R4 ;  /* 0x000000ffff037224 */ /* 0x001fc400078e0004 */
[----:B------:R-:W-:-:S04]  /*2e20*/  IMAD.HI.U32 R4, R39, R8, RZ ;  /* 0x0000000827047227 */ /* 0x000fc800078e00ff */
[----:B------:R-:W-:Y:S02]  /*2e30*/  IMAD.MOV R4, RZ, RZ, -R4 ;  /* 0x000000ffff047224 */ /* 0x000fe400078e0a04 */
[----:B------:R-:W-:Y:S01]  /*2e40*/  @!P4 IMAD.MOV R3, RZ, RZ, -R3 ;  /* 0x000000ffff03c224 */ /* 0x000fe200078e0a03 */
[----:B------:R-:W-:Y:S01]  /*2e50*/  ISETP.GE.AND P4, PT, R33, RZ, PT ;  /* 0x000000ff2100720c */ /* 0x000fe20003f86270 */
[C---:B------:R-:W-:Y:S02]  /*2e60*/  IMAD R8, R48.reuse, R4, R8 ;  /* 0x0000000430087224 */ /* 0x040fe400078e0208 */
[----:B------:R-:W-:Y:S01]  /*2e70*/  IMAD.MOV.U32 R4, RZ, RZ, R10 ;  /* 0x000000ffff047224 */ /* 0x000fe200078e000a */
[----:B------:R-:W-:Y:S01]  /*2e80*/  STL [R1], R3 ;  /* 0x0000000301007387 */ /* 0x000fe20000100800 */
[C---:B------:R-:W-:Y:S02]  /*2e90*/  IMAD R10, R48.reuse, R15, R14 ;  /* 0x0000000f300a7224 */ /* 0x040fe400078e020e */
[----:B------:R-:W-:Y:S01]  /*2ea0*/  @!P5 IMAD.MOV R0, RZ, RZ, -R0 ;  /* 0x000000ffff00d224 */ /* 0x000fe200078e0a00 */
[C---:B------:R-:W-:Y:S01]  /*2eb0*/  ISETP.GT.U32.AND P5, PT, R48.reuse, R7, PT ;  /* 0x000000073000720c */ /* 0x040fe20003fa4070 */
[C---:B------:R-:W-:Y:S01]  /*2ec0*/  IMAD.HI.U32 R14, R39.reuse, R12, RZ ;  /* 0x0000000c270e7227 */ /* 0x040fe200078e00ff */
[----:B------:R-:W-:Y:S03]  /*2ed0*/  STL [R1+0x1598], R59 ;  /* 0x0015983b01007387 */ /* 0x000fe60000100800 */
[----:B------:R-:W-:Y:S01]  /*2ee0*/  IMAD.HI.U32 R16, R39, R11, RZ ;  /* 0x0000000b27107227 */ /* 0x000fe200078e00ff */
[----:B------:R0:W-:Y:S03]  /*2ef0*/  STL [R1+0x159c], R0 ;  /* 0x00159c0001007387 */ /* 0x0001e60000100800 */
[----:B------:R-:W-:Y:S01]  /*2f00*/  @!P1 IMAD.MOV R4, RZ, RZ, -R4 ;  /* 0x000000ffff049224 */ /* 0x000fe200078e0a04 */
[----:B------:R-:W-:Y:S01]  /*2f10*/  ISETP.GT.U32.AND P1, PT, R48, R8, PT ;  /* 0x000000083000720c */ /* 0x000fe20003f24070 */
[----:B------:R-:W-:-:S02]  /*2f20*/  IMAD.MOV R14, RZ, RZ, -R14 ;  /* 0x000000ffff0e7224 */ /* 0x000fc400078e0a0e */
[----:B------:R-:W-:Y:S01]  /*2f30*/  @!P3 IMAD.IADD R9, R9, 0x1, -R48 ;  /* 0x000000010909b824 */ /* 0x000fe200078e0a30 */
[----:B------:R-:W-:Y:S01]  /*2f40*/  ISETP.GE.AND P3, PT, R37, RZ, PT ;  /* 0x000000ff2500720c */ /* 0x000fe20003f66270 */
[----:B------:R-:W-:Y:S01]  /*2f50*/  IMAD.MOV R16, RZ, RZ, -R16 ;  /* 0x000000ffff107224 */ /* 0x000fe200078e0a10 */
[----:B------:R-:W-:Y:S01]  /*2f60*/  STL [R1+0x15a0], R4 ;  /* 0x0015a00401007387 */ /* 0x000fe20000100800 */
[----:B------:R-:W-:Y:S01]  /*2f70*/  @!P6 IMAD.IADD R6, R6, 0x1, -R48 ;  /* 0x000000010606e824 */ /* 0x000fe200078e0a30 */
[C---:B------:R-:W-:Y:S01]  /*2f80*/  ISETP.GT.U32.AND P6, PT, R48.reuse, R10, PT ;  /* 0x0000000a3000720c */ /* 0x040fe20003fc4070 */
[C---:B------:R-:W-:Y:S01]  /*2f90*/  IMAD R12, R48.reuse, R14, R12 ;  /* 0x0000000e300c7224 */ /* 0x040fe200078e020c */
[----:B------:R-:W-:Y:S01]  /*2fa0*/  IABS R14, R43 ;  /* 0x0000002b000e7213 */ /* 0x000fe20000000000 */
[----:B------:R-:W-:Y:S01]  /*2fb0*/  @!P4 IMAD.MOV R5, RZ, RZ, -R5 ;  /* 0x000000ffff05c224 */ /* 0x000fe200078e0a05 */
[C---:B------:R-:W-:Y:S01]  /*2fc0*/  ISETP.GT.U32.AND P4, PT, R48.reuse, R9, PT ;  /* 0x000000093000720c */ /* 0x040fe20003f84070 */
[----:B------:R-:W-:-:S02]  /*2fd0*/  IMAD R11, R48, R16, R11 ;  /* 0x00000010300b7224 */ /* 0x000fc400078e020b */
[----:B------:R-:W-:Y:S01]  /*2fe0*/  IMAD.HI.U32 R15, R39, R13, RZ ;  /* 0x0000000d270f7227 */ /* 0x000fe200078e00ff */
[----:B------:R-:W-:Y:S03]  /*2ff0*/  STL [R1+0x15a4], R5 ;  /* 0x0015a40501007387 */ /* 0x000fe60000100800 */
[----:B------:R-:W-:Y:S01]  /*3000*/  @!P5 IMAD.IADD R7, R7, 0x1, -R48 ;  /* 0x000000010707d824 */ /* 0x000fe200078e0a30 */
[----:B------:R-:W-:Y:S01]  /*3010*/  ISETP.GT.U32.AND P5, PT, R48, R11, PT ;  /* 0x0000000b3000720c */ /* 0x000fe20003fa4070 */
[----:B------:R-:W-:-:S04]  /*3020*/  IMAD.HI.U32 R17, R39, R14, RZ ;  /* 0x0000000e27117227 */ /* 0x000fc800078e00ff */
[--C-:B------:R-:W-:Y:S01]  /*3030*/  @!P1 IMAD.IADD R8, R8, 0x1, -R48.reuse ;  /* 0x0000000108089824 */ /* 0x100fe200078e0a30 */
[----:B------:R-:W-:Y:S01]  /*3040*/  ISETP.GE.AND P1, PT, R36, RZ, PT ;  /* 0x000000ff2400720c */ /* 0x000fe20003f26270 */
[----:B------:R-:W-:Y:S02]  /*3050*/  IMAD.MOV R15, RZ, RZ, -R15 ;  /* 0x000000ffff0f7224 */ /* 0x000fe400078e0a0f */
[----:B------:R-:W-:Y:S02]  /*3060*/  IMAD.MOV R17, RZ, RZ, -R17 ;  /* 0x000000ffff117224 */ /* 0x000fe400078e0a11 */
[--C-:B------:R-:W-:Y:S01]  /*3070*/  @!P6 IMAD.IADD R10, R10, 0x1, -R48.reuse ;  /* 0x000000010a0ae824 */ /* 0x100fe200078e0a30 */
[C---:B------:R-:W-:Y:S01]  /*3080*/  ISETP.GT.U32.AND P6, PT, R48.reuse, R8, PT ;  /* 0x000000083000720c */ /* 0x040fe20003fc4070 */
[----:B------:R-:W-:Y:S01]  /*3090*/  IMAD R13, R48, R15, R13 ;  /* 0x0000000f300d7224 */ /* 0x000fe200078e020d */
[----:B------:R-:W-:Y:S01]  /*30a0*/  IABS R15, R44 ;  /* 0x0000002c000f7213 */ /* 0x000fe20000000000 */
[----:B------:R-:W-:-:S02]  /*30b0*/  @!P4 IMAD.IADD R9, R9, 0x1, -R48 ;  /* 0x000000010909c824 */ /* 0x000fc400078e0a30 */
[C---:B------:R-:W-:Y:S01]  /*30c0*/  IMAD R14, R48.reuse, R17, R14 ;  /* 0x00000011300e7224 */ /* 0x040fe200078e020e */
[C---:B------:R-:W-:Y:S01]  /*30d0*/  ISETP.GT.U32.AND P4, PT, R48.reuse, R13, PT ;  /* 0x0000000d3000720c */ /* 0x040fe20003f84070 */
[----:B------:R-:W-:Y:S01]  /*30e0*/  @!P0 IMAD.MOV R7, RZ, RZ, -R7 ;  /* 0x000000ffff078224 */ /* 0x000fe200078e0a07 */
[C---:B------:R-:W-:Y:S01]  /*30f0*/  ISETP.GT.U32.AND P0, PT, R48.reuse, R12, PT ;  /* 0x0000000c3000720c */ /* 0x040fe20003f04070 */
[----:B------:R-:W-:Y:S01]  /*3100*/  @!P3 IMAD.MOV R9, RZ, RZ, -R9 ;  /* 0x000000ffff09b224 */ /* 0x000fe200078e0a09 */
[C---:B------:R-:W-:Y:S01]  /*3110*/  ISETP.GT.U32.AND P3, PT, R48.reuse, R14, PT ;  /* 0x0000000e3000720c */ /* 0x040fe20003f64070 */
[----:B------:R-:W-:Y:S01]  /*3120*/  @!P5 IMAD.IADD R11, R11, 0x1, -R48 ;  /* 0x000000010b0bd824 */ /* 0x000fe200078e0a30 */
[----:B------:R-:W-:Y:S01]  /*3130*/  ISETP.GT.U32.AND P5, PT, R48, R10, PT ;  /* 0x0000000a3000720c */ /* 0x000fe20003fa4070 */
[----:B------:R-:W-:Y:S01]  /*3140*/  @!P2 IMAD.MOV R6, RZ, RZ, -R6 ;  /* 0x000000ffff06a224 */ /* 0x000fe200078e0a06 */
[----:B------:R-:W-:Y:S01]  /*3150*/  IABS R17, R46 ;  /* 0x0000002e00117213 */ /* 0x000fe20000000000 */
[--C-:B------:R-:W-:Y:S01]  /*3160*/  @!P6 IMAD.IADD R8, R8, 0x1, -R48.reuse ;  /* 0x000000010808e824 */ /* 0x100fe200078e0a30 */
[----:B------:R-:W-:Y:S01]  /*3170*/  ISETP.GT.U32.AND P2, PT, R48, R11, PT ;  /* 0x0000000b3000720c */ /* 0x000fe20003f44070 */
[----:B------:R-:W-:Y:S01]  /*3180*/  IMAD.HI.U32 R16, R39, R15, RZ ;  /* 0x0000000f27107227 */ /* 0x000fe200078e00ff */
[----:B------:R-:W-:Y:S01]  /*3190*/  ISETP.GE.AND P6, PT, R38, RZ, PT ;  /* 0x000000ff2600720c */ /* 0x000fe20003fc6270 */
[----:B------:R-:W-:Y:S02]  /*31a0*/  STL [R1+0x15a8], R6 ;  /* 0x0015a80601007387 */ /* 0x000fe40000100800 */
[--C-:B------:R-:W-:Y:S01]  /*31b0*/  @!P0 IMAD.IADD R12, R12, 0x1, -R48.reuse ;  /* 0x000000010c0c8824 */ /* 0x100fe200078e0a30 */
[----:B------:R-:W-:Y:S01]  /*31c0*/  ISETP.GE.AND P0, PT, R42, RZ, PT ;  /* 0x000000ff2a00720c */ /* 0x000fe20003f06270 */
[--C-:B------:R-:W-:Y:S01]  /*31d0*/  @!P4 IMAD.IADD R13, R13, 0x1, -R48.reuse ;  /* 0x000000010d0dc824 */ /* 0x100fe200078e0a30 */
[----:B------:R-:W-:Y:S01]  /*31e0*/  STL [R1+0x15ac], R7 ;  /* 0x0015ac0701007387 */ /* 0x000fe20000100800 */
[----:B------:R-:W-:-:S02]  /*31f0*/  @!P3 IMAD.IADD R14, R14, 0x1, -R48 ;  /* 0x000000010e0eb824 */ /* 0x000fc400078e0a30 */
[----:B------:R-:W-:Y:S01]  /*3200*/  @!P1 IMAD.MOV R8, RZ, RZ, -R8 ;  /* 0x000000ffff089224 */ /* 0x000fe200078e0a08 */
[----:B------:R-:W-:Y:S01]  /*3210*/  ISETP.GT.U32.AND P1, PT, R48, R12, PT ;  /* 0x0000000c3000720c */ /* 0x000fe20003f24070 */
[--C-:B------:R-:W-:Y:S01]  /*3220*/  @!P5 IMAD.IADD R10, R10, 0x1, -R48.reuse ;  /* 0x000000010a0ad824 */ /* 0x100fe200078e0a30 */
[C---:B------:R-:W-:Y:S01]  /*3230*/  ISETP.GT.U32.AND P4, PT, R48.reuse, R13, PT ;  /* 0x0000000d3000720c */ /* 0x040fe20003f84070 */
[----:B------:R-:W-:Y:S01]  /*3240*/  @!P2 IMAD.IADD R11, R11, 0x1, -R48 ;  /* 0x000000010b0ba824 */ /* 0x000fe200078e0a30 */
[----:B------:R-:W-:Y:S01]  /*3250*/  ISETP.GT.U32.AND P3, PT, R48, R14, PT ;  /* 0x0000000e3000720c */ /* 0x000fe20003f64070 */
[----:B------:R-:W-:Y:S01]  /*3260*/  @!P6 IMAD.MOV R10, RZ, RZ, -R10 ;  /* 0x000000ffff0ae224 */ /* 0x000fe200078e0a0a */
[----:B------:R-:W-:Y:S01]  /*3270*/  ISETP.GE.AND P5, PT, R40, RZ, PT ;  /* 0x000000ff2800720c */ /* 0x000fe20003fa6270 */
[----:B------:R-:W-:Y:S01]  /*3280*/  STL [R1+0x15b0], R8 ;  /* 0x0015b00801007387 */ /* 0x000fe20000100800 */
[----:B------:R-:W-:Y:S01]  /*3290*/  ISETP.GE.AND P2, PT, R41, RZ, PT ;  /* 0x000000ff2900720c */ /* 0x000fe20003f46270 */
[----:B------:R-:W-:Y:S01]  /*32a0*/  IMAD.MOV R16, RZ, RZ, -R16 ;  /* 0x000000ffff107224 */ /* 0x000fe200078e0a10 */
[----:B------:R-:W-:Y:S01]  /*32b0*/  ISETP.GE.AND P6, PT, R43, RZ, PT ;  /* 0x000000ff2b00720c */ /* 0x000fe20003fc6270 */
[----:B------:R-:W-:Y:S01]  /*32c0*/  STL [R1+0x15b4], R9 ;  /* 0x0015b40901007387 */ /* 0x000fe20000100800 */
[----:B------:R-:W-:Y:S01]  /*32d0*/  IABS R23, R54 ;  /* 0x0000003600177213 */ /* 0x000fe20000000000 */
[--C-:B------:R-:W-:Y:S01]  /*32e0*/  @!P1 IMAD.IADD R12, R12, 0x1, -R48.reuse ;  /* 0x000000010c0c9824 */ /* 0x100fe200078e0a30 */
[----:B------:R-:W-:Y:S01]  /*32f0*/  ISETP.GE.AND P1, PT, R44, RZ, PT ;  /* 0x000000ff2c00720c */ /* 0x000fe20003f26270 */
[--C-:B------:R-:W-:Y:S01]  /*3300*/  @!P4 IMAD.IADD R13, R13, 0x1, -R48.reuse ;  /* 0x000000010d0dc824 */ /* 0x100fe200078e0a30 */
[----:B------:R-:W-:Y:S01]  /*3310*/  STL [R1+0x15b8], R10 ;  /* 0x0015b80a01007387 */ /* 0x000fe20000100800 */
[----:B------:R-:W-:Y:S01]  /*3320*/  @!P3 IMAD.IADD R14, R14, 0x1, -R48 ;  /* 0x000000010e0eb824 */ /* 0x000fe200078e0a30 */
[----:B------:R-:W-:Y:S01]  /*3330*/  IABS R22, R52 ;  /* 0x0000003400167213 */ /* 0x000fe20000000000 */
[----:B------:R-:W-:Y:S01]  /*3340*/  @!P5 IMAD.MOV R11, RZ, RZ, -R11 ;  /* 0x000000ffff0bd224 */ /* 0x000fe200078e0a0b */
[----:B------:R-:W-:Y:S01]  /*3350*/  ISETP.GE.AND P4, PT, R45, RZ, PT ;  /* 0x000000ff2d00720c */ /* 0x000fe20003f86270 */
[----:B------:R-:W-:Y:S01]  /*3360*/  @!P2 IMAD.MOV R12, RZ, RZ, -R12 ;  /* 0x000000ffff0ca224 */ /* 0x000fe200078e0a0c */
[----:B------:R-:W-:Y:S01]  /*3370*/  ISETP.GE.AND P2, PT, R46, RZ, PT ;  /* 0x000000ff2e00720c */ /* 0x000fe20003f46270 */
[----:B------:R-:W-:Y:S01]  /*3380*/  @!P0 IMAD.MOV R13, RZ, RZ, -R13 ;  /* 0x000000ffff0d8224 */ /* 0x000fe200078e0a0d */
[----:B------:R-:W-:Y:S01]  /*3390*/  STL [R1+0x15bc], R11 ;  /* 0x0015bc0b01007387 */ /* 0x000fe20000100800 */
[----:B------:R-:W-:Y:S01]  /*33a0*/  @!P6 IMAD.MOV R14, RZ, RZ, -R14 ;  /* 0x000000ffff0ee224 */ /* 0x000fe200078e0a0e */
[----:B------:R-:W-:Y:S01]  /*33b0*/  ISETP.GE.AND P0, PT, R47, RZ, PT ;  /* 0x000000ff2f00720c */ /* 0x000fe20003f06270 */
[----:B------:R-:W-:Y:S01]  /*33c0*/  IMAD R15, R48, R16, R15 ;  /* 0x00000010300f7224 */ /* 0x000fe200078e020f */
[----:B------:R-:W-:Y:S01]  /*33d0*/  STL [R1+0x15c4], R12 ;  /* 0x0015c40c01007387 */ /* 0x000fe20000100800 */
[----:B------:R-:W-:Y:S01]  /*33e0*/  IABS R16, R45 ;  /* 0x0000002d00107213 */ /* 0x000fe20000000000 */
[----:B------:R-:W-:-:S02]  /*33f0*/  IMAD.HI.U32 R20, R39, R17, RZ ;  /* 0x0000001127147227 */ /* 0x000fc400078e00ff */
[----:B------:R-:W-:Y:S01]  /*3400*/  STL [R1+0x15c8], R13 ;  /* 0x0015c80d01007387 */ /* 0x000fe20000100800 */
[C---:B------:R-:W-:Y:S01]  /*3410*/  ISETP.GT.U32.AND P5, PT, R48.reuse, R15, PT ;  /* 0x0000000f3000720c */ /* 0x040fe20003fa4070 */
[----:B------:R-:W-:Y:S02]  /*3420*/  IMAD.HI.U32 R19, R39, R16, RZ ;  /* 0x0000001027137227 */ /* 0x000fe400078e00ff */
[----:B------:R-:W-:Y:S02]  /*3430*/  STL [R1+0x15cc], R14 ;  /* 0x0015cc0e01007387 */ /* 0x000fe40000100800 */
[----:B------:R-:W-:Y:S02]  /*3440*/  IMAD.MOV R19, RZ, RZ, -R19 ;  /* 0x000000ffff137224 */ /* 0x000fe400078e0a13 */
[----:B------:R-:W3:Y:S01]  /*3450*/  LDL.LU R46, [R1+0x14c] ;  /* 0x00014c00012e7983 */ /* 0x000ee20000300800 */
[----:B------:R-:W-:Y:S02]  /*3460*/  IMAD.MOV R20, RZ, RZ, -R20 ;  /* 0x000000ffff147224 */ /* 0x000fe400078e0a14 */
[----:B------:R-:W-:-:S02]  /*3470*/  IMAD R16, R48, R19, R16 ;  /* 0x0000001330107224 */ /* 0x000fc400078e0210 */
[----:B------:R-:W-:-:S03]  /*3480*/  IMAD.HI.U32 R19, R39, R18, RZ ;  /* 0x0000001227137227 */ /* 0x000fc600078e00ff */
[C---:B------:R-:W-:Y:S01]  /*3490*/  ISETP.GT.U32.AND P3, PT, R48.reuse, R16, PT ;  /* 0x000000103000720c */ /* 0x040fe20003f64070 */
[----:B------:R-:W-:Y:S02]  /*34a0*/  @!P5 IMAD.IADD R15, R15, 0x1, -R48 ;  /* 0x000000010f0fd824 */ /* 0x000fe400078e0a30 */
[----:B------:R-:W-:Y:S02]  /*34b0*/  IMAD.MOV R19, RZ, RZ, -R19 ;  /* 0x000000ffff137224 */ /* 0x000fe400078e0a13 */
[C---:B------:R-:W-:Y:S01]  /*34c0*/  IMAD R17, R48.reuse, R20, R17 ;  /* 0x0000001430117224 */ /* 0x040fe200078e0211 */
[C---:B------:R-:W-:Y:S01]  /*34d0*/  ISETP.GT.U32.AND P5, PT, R48.reuse, R15, PT ;  /* 0x0000000f3000720c */ /* 0x040fe20003fa4070 */
[C---:B------:R-:W-:Y:S01]  /*34e0*/  IMAD R18, R48.reuse, R19, R18 ;  /* 0x0000001330127224 */ /* 0x040fe200078e0212 */
[----:B--2---:R-:W-:Y:S01]  /*34f0*/  IABS R19, R49 ;  /* 0x0000003100137213 */ /* 0x004fe20000000000 */
[----:B------:R-:W-:Y:S01]  /*3500*/  IMAD.HI.U32 R26, R39, R22, RZ ;  /* 0x00000016271a7227 */ /* 0x000fe200078e00ff */
[----:B------:R-:W-:-:S03]  /*3510*/  ISETP.GT.U32.AND P6, PT, R48, R17, PT ;  /* 0x000000113000720c */ /* 0x000fc60003fc4070 */
[----:B------:R-:W-:Y:S02]  /*3520*/  @!P3 IMAD.IADD R16, R16, 0x1, -R48 ;  /* 0x000000011010b824 */ /* 0x000fe400078e0a30 */
[----:B------:R-:W-:-:S03]  /*3530*/  IMAD.MOV.U32 R47, RZ, RZ, R50 ;  /* 0x000000ffff2f7224 */ /* 0x000fc600078e0032 */
[----:B------:R-:W-:Y:S01]  /*3540*/  ISETP.GT.U32.AND P3, PT, R48, R16, PT ;  /* 0x000000103000720c */ /* 0x000fe20003f64070 */
[--C-:B------:R-:W-:Y:S01]  /*3550*/  @!P5 IMAD.IADD R15, R15, 0x1, -R48.reuse ;  /* 0x000000010f0fd824 */ /* 0x100fe200078e0a30 */
[----:B------:R-:W-:Y:S02]  /*3560*/  ISETP.GE.AND P5, PT, R49, RZ, PT ;  /* 0x000000ff3100720c */ /* 0x000fe40003fa6270 */
[----:B------:R-:W2:Y:S09]  /*3570*/  LDL.LU R49, [R1+0x154] ;  /* 0x0001540001317983 */ /* 0x000eb20000300800 */
[----:B------:R-:W-:Y:S01]  /*3580*/  @!P3 IMAD.IADD R16, R16, 0x1, -R48 ;  /* 0x000000011010b824 */ /* 0x000fe200078e0a30 */
[----:B------:R-:W-:Y:S01]  /*3590*/  ISETP.GE.AND P3, PT, R54, RZ, PT ;  /* 0x000000ff3600720c */ /* 0x000fe20003f66270 */
[----:B------:R-:W-:-:S02]  /*35a0*/  IMAD.MOV.U32 R54, RZ, RZ, R55 ;  /* 0x000000ffff367224 */ /* 0x000fc400078e0037 */
[----:B------:R-:W2:Y:S01]  /*35b0*/  LDL.LU R55, [R1+0x15c] ;  /* 0x00015c0001377983 */ /* 0x000ea20000300800 */
[----:B------:R-:W-:Y:S02]  /*35c0*/  @!P6 IMAD.IADD R17, R17, 0x1, -R48 ;  /* 0x000000011111e824 */ /* 0x000fe400078e0a30 */
[C---:B------:R-:W-:Y:S01]  /*35d0*/  IMAD.HI.U32 R24, R39.reuse, R19, RZ ;  /* 0x0000001327187227 */ /* 0x040fe200078e00ff */
[----:B------:R-:W2:Y:S02]  /*35e0*/  LDL.LU R50, [R1+0x160] ;  /* 0x0001600001327983 */ /* 0x000ea40000300800 */
[C---:B------:R-:W-:Y:S01]  /*35f0*/  ISETP.GT.U32.AND P6, PT, R48.reuse, R17, PT ;  /* 0x000000113000720c */ /* 0x040fe20003fc4070 */
[----:B------:R-:W-:Y:S02]  /*3600*/  IMAD.MOV R24, RZ, RZ, -R24 ;  /* 0x000000ffff187224 */ /* 0x000fe400078e0a18 */
[----:B------:R-:W-:Y:S01]  /*3610*/  @!P1 IMAD.MOV R15, RZ, RZ, -R15 ;  /* 0x000000ffff0f9224 */ /* 0x000fe200078e0a0f */
[----:B------:R-:W-:Y:S01]  /*3620*/  ISETP.GT.U32.AND P1, PT, R48, R18, PT ;  /* 0x000000123000720c */ /* 0x000fe20003f24070 */
[----:B------:R-:W-:-:S04]  /*3630*/  IMAD.HI.U32 R20, R39, R23, RZ ;  /* 0x0000001727147227 */ /* 0x000fc800078e00ff */
[C---:B------:R-:W-:Y:S02]  /*3640*/  IMAD R19, R48.reuse, R24, R19 ;  /* 0x0000001830137224 */ /* 0x040fe400078e0213 */
[----:B------:R-:W-:Y:S02]  /*3650*/  IMAD.MOV R20, RZ, RZ, -R20 ;  /* 0x000000ffff147224 */ /* 0x000fe400078e0a14 */
[--C-:B------:R-:W-:Y:S01]  /*3660*/  @!P6 IMAD.IADD R17, R17, 0x1, -R48.reuse ;  /* 0x000000011111e824 */ /* 0x100fe200078e0a30 */
[C---:B------:R-:W-:Y:S01]  /*3670*/  ISETP.GT.U32.AND P6, PT, R48.reuse, R19, PT ;  /* 0x000000133000720c */ /* 0x040fe20003fc4070 */
[----:B------:R-:W-:Y:S02]  /*3680*/  IMAD R20, R48, R20, R23 ;  /* 0x0000001430147224 */ /* 0x000fe400078e0217 */
[----:B------:R-:W-:-:S03]  /*3690*/  @!P1 IMAD.IADD R18, R18, 0x1, -R48 ;  /* 0x0000000112129824 */ /* 0x000fc600078e0a30 */
[----:B------:R-:W-:Y:S01]  /*36a0*/  ISETP.GT.U32.AND P1, PT, R48, R20, PT ;  /* 0x000000143000720c */ /* 0x000fe20003f24070 */
[----:B------:R-:W-:-:S06]  /*36b0*/  IMAD.MOV R26, RZ, RZ, -R26 ;  /* 0x000000ffff1a7224 */ /* 0x000fcc00078e0a1a */
[----:B------:R-:W-:Y:S01]  /*36c0*/  @!P6 IMAD.IADD R19, R19, 0x1, -R48 ;  /* 0x000000011313e824 */ /* 0x000fe200078e0a30 */
[C---:B------:R-:W-:Y:S01]  /*36d0*/  ISETP.GT.U32.AND P6, PT, R48.reuse, R18, PT ;  /* 0x000000123000720c */ /* 0x040fe20003fc4070 */
[----:B------:R-:W-:-:S04]  /*36e0*/  IMAD R22, R48, R26, R22 ;  /* 0x0000001a30167224 */ /* 0x000fc800078e0216 */
[----:B------:R-:W-:Y:S01]  /*36f0*/  @!P1 IMAD.IADD R20, R20, 0x1, -R48 ;  /* 0x0000000114149824 */ /* 0x000fe200078e0a30 */
[----:B------:R-:W-:-:S04]  /*3700*/  IABS R24, R47 ;  /* 0x0000002f00187213 */ /* 0x000fc80000000000 */
[----:B------:R-:W-:Y:S01]  /*3710*/  ISETP.GT.U32.AND P1, PT, R48, R20, PT ;  /* 0x000000143000720c */ /* 0x000fe20003f24070 */
[----:B------:R-:W-:-:S04]  /*3720*/  IMAD.HI.U32 R28, R39, R24, RZ ;  /* 0x00000018271c7227 */ /* 0x000fc800078e00ff */
[----:B------:R-:W-:Y:S01]  /*3730*/  @!P6 IMAD.IADD R18, R18, 0x1, -R48 ;  /* 0x000000011212e824 */ /* 0x000fe200078e0a30 */
[----:B------:R-:W-:Y:S01]  /*3740*/  ISETP.GT.U32.AND P6, PT, R48, R22, PT ;  /* 0x000000163000720c */ /* 0x000fe20003fc4070 */
[----:B------:R-:W-:-:S04]  /*3750*/  IMAD.MOV R28, RZ, RZ, -R28 ;  /* 0x000000ffff1c7224 */ /* 0x000fc800078e0a1c */
[----:B------:R-:W-:Y:S02]  /*3760*/  IMAD R24, R48, R28, R24 ;  /* 0x0000001c30187224 */ /* 0x000fe400078e0218 */
[----:B------:R-:W-:Y:S02]  /*3770*/  @!P1 IMAD.IADD R20, R20, 0x1, -R48 ;  /* 0x0000000114149824 */ /* 0x000fe400078e0a30 */
[----:B------:R-:W-:Y:S01]  /*3780*/  @!P4 IMAD.MOV R16, RZ, RZ, -R16 ;  /* 0x000000ffff10c224 */ /* 0x000fe200078e0a10 */
[----:B------:R-:W-:-:S03]  /*3790*/  ISETP.GT.U32.AND P4, PT, R48, R19, PT ;  /* 0x000000133000720c */ /* 0x000fc60003f84070 */
[----:B------:R-:W-:Y:S01]  /*37a0*/  @!P6 IMAD.IADD R22, R22, 0x1, -R48 ;  /* 0x000000011616e824 */ /* 0x000fe200078e0a30 */
[----:B------:R-:W-:Y:S02]  /*37b0*/  ISETP.GT.U32.AND P6, PT, R48, R24, PT ;  /* 0x000000183000720c */ /* 0x000fe40003fc4070 */
[----:B------:R-:W-:-:S05]  /*37c0*/  IABS R21, R51 ;  /* 0x0000003300157213 */ /* 0x000fca0000000000 */
[----:B------:R-:W-:-:S04]  /*37d0*/  IMAD.HI.U32 R25, R39, R21, RZ ;  /* 0x0000001527197227 */ /* 0x000fc800078e00ff */
[--C-:B------:R-:W-:Y:S01]  /*37e0*/  @!P4 IMAD.IADD R19, R19, 0x1, -R48.reuse ;  /* 0x000000011313c824 */ /* 0x100fe200078e0a30 */
[----:B------:R-:W-:Y:S01]  /*37f0*/  ISETP.GE.AND P4, PT, R51, RZ, PT ;  /* 0x000000ff3300720c */ /* 0x000fe20003f86270 */
[----:B------:R-:W-:Y:S01]  /*3800*/  IMAD.MOV R25, RZ, RZ, -R25 ;  /* 0x000000ffff197224 */ /* 0x000fe200078e0a19 */
[----:B------:R-:W4:Y:S01]  /*3810*/  LDL.LU R51, [R1+0x164] ;  /* 0x0001640001337983 */ /* 0x000f220000300800 */
[----:B------:R-:W-:Y:S02]  /*3820*/  @!P6 IMAD.IADD R24, R24, 0x1, -R48 ;  /* 0x000000011818e824 */ /* 0x000fe400078e0a30 */
[C---:B------:R-:W-:Y:S02]  /*3830*/  IMAD R21, R48.reuse, R25, R21 ;  /* 0x0000001930157224 */ /* 0x040fe400078e0215 */
[----:B------:R-:W-:Y:S02]  /*3840*/  @!P2 IMAD.MOV R17, RZ, RZ, -R17 ;  /* 0x000000ffff11a224 */ /* 0x000fe400078e0a11 */
[----:B------:R-:W-:Y:S01]  /*3850*/  @!P5 IMAD.MOV R19, RZ, RZ, -R19 ;  /* 0x000000ffff13d224 */ /* 0x000fe200078e0a13 */
[----:B------:R-:W-:-:S02]  /*3860*/  ISETP.GT.U32.AND P2, PT, R48, R21, PT ;  /* 0x000000153000720c */ /* 0x000fc40003f44070 */
[----:B------:R-:W-:Y:S02]  /*3870*/  ISETP.GT.U32.AND P5, PT, R48, R24, PT ;  /* 0x000000183000720c */ /* 0x000fe40003fa4070 */
[----:B------:R-:W-:-:S05]  /*3880*/  IABS R26, R53 ;  /* 0x00000035001a7213 */ /* 0x000fca0000000000 */
[----:B------:R-:W-:-:S04]  /*3890*/  IMAD.HI.U32 R28, R39, R26, RZ ;  /* 0x0000001a271c7227 */ /* 0x000fc800078e00ff */
[--C-:B------:R-:W-:Y:S01]  /*38a0*/  @!P2 IMAD.IADD R21, R21, 0x1, -R48.reuse ;  /* 0x000000011515a824 */ /* 0x100fe200078e0a30 */
[----:B------:R-:W-:Y:S01]  /*38b0*/  ISETP.GE.AND P2, PT, R52, RZ, PT ;  /* 0x000000ff3400720c */ /* 0x000fe20003f46270 */
[----:B------:R-:W-:Y:S01]  /*38c0*/  @!P5 IMAD.IADD R24, R24, 0x1, -R48 ;  /* 0x000000011818d824 */ /* 0x000fe200078e0a30 */
[----:B------:R-:W4:Y:S01]  /*38d0*/  LDL.LU R52, [R1+0x168] ;  /* 0x0001680001347983 */ /* 0x000f220000300800 */
[----:B------:R-:W-:-:S04]  /*38e0*/  IMAD.MOV R29, RZ, RZ, -R28 ;  /* 0x000000ffff1d7224 */ /* 0x000fc800078e0a1c */
[----:B------:R-:W-:Y:S01]  /*38f0*/  IMAD R26, R48, R29, R26 ;  /* 0x0000001d301a7224 */ /* 0x000fe200078e021a */
[----:B---3--:R-:W-:-:S05]  /*3900*/  IABS R23, R46 ;  /* 0x0000002e00177213 */ /* 0x008fca0000000000 */
[----:B------:R-:W-:-:S04]  /*3910*/  IMAD.HI.U32 R27, R39, R23, RZ ;  /* 0x00000017271b7227 */ /* 0x000fc800078e00ff */
[----:B------:R-:W-:-:S04]  /*3920*/  IMAD.MOV R27, RZ, RZ, -R27 ;  /* 0x000000ffff1b7224 */ /* 0x000fc800078e0a1b */
[----:B------:R-:W-:-:S05]  /*3930*/  IMAD R23, R48, R27, R23 ;  /* 0x0000001b30177224 */ /* 0x000fca00078e0217 */
[----:B------:R-:W-:-:S13]  /*3940*/  ISETP.GT.U32.AND P1, PT, R48, R23, PT ;  /* 0x000000173000720c */ /* 0x000fda0003f24070 */
[----:B------:R-:W-:-:S05]  /*3950*/  @!P1 IMAD.IADD R23, R23, 0x1, -R48 ;  /* 0x0000000117179824 */ /* 0x000fca00078e0a30 */
[----:B------:R-:W-:-:S13]  /*3960*/  ISETP.GT.U32.AND P6, PT, R48, R23, PT ;  /* 0x000000173000720c */ /* 0x000fda0003fc4070 */
[----:B------:R-:W-:Y:S01]  /*3970*/  @!P6 IMAD.IADD R23, R23, 0x1, -R48 ;  /* 0x000000011717e824 */ /* 0x000fe200078e0a30 */
[----:B------:R-:W-:Y:S02]  /*3980*/  ISETP.GE.AND P6, PT, R47, RZ, PT ;  /* 0x000000ff2f00720c */ /* 0x000fe40003fc6270 */
[----:B--2---:R-:W-:Y:S02]  /*3990*/  IABS R28, R55 ;  /* 0x00000037001c7213 */ /* 0x004fe40000000000 */
[----:B------:R-:W-:-:S09]  /*39a0*/  ISETP.GT.U32.AND P1, PT, R48, R21, PT ;  /* 0x000000153000720c */ /* 0x000fd20003f24070 */
[----:B------:R-:W-:Y:S01]  /*39b0*/  @!P6 IMAD.MOV R24, RZ, RZ, -R24 ;  /* 0x000000ffff18e224 */ /* 0x000fe200078e0a18 */
[----:B------:R-:W-:Y:S02]  /*39c0*/  ISETP.GE.AND P6, PT, R55, RZ, PT ;  /* 0x000000ff3700720c */ /* 0x000fe40003fc6270 */
[----:B------:R-:W2:Y:S01]  /*39d0*/  LDL.LU R55, [R1+0x180] ;  /* 0x0001800001377983 */ /* 0x000ea20000300800 */
[----:B------:R-:W-:Y:S01]  /*39e0*/  @!P1 IMAD.IADD R21, R21, 0x1, -R48 ;  /* 0x0000000115159824 */ /* 0x000fe200078e0a30 */
[----:B------:R-:W-:-:S13]  /*39f0*/  ISETP.GT.U32.AND P1, PT, R48, R26, PT ;  /* 0x0000001a3000720c */ /* 0x000fda0003f24070 */
[----:B------:R-:W-:Y:S01]  /*3a00*/  @!P1 IMAD.IADD R26, R26, 0x1, -R48 ;  /* 0x000000011a1a9824 */ /* 0x000fe200078e0a30 */
[----:B------:R-:W-:Y:S01]  /*3a10*/  ISETP.GE.AND P1, PT, R53, RZ, PT ;  /* 0x000000ff3500720c */ /* 0x000fe20003f26270 */
[----:B----4-:R-:W-:Y:S02]  /*3a20*/  IMAD.MOV.U32 R53, RZ, RZ, R56 ;  /* 0x000000ffff357224 */ /* 0x010fe400078e0038 */
[----:B------:R-:W-:Y:S02]  /*3a30*/  IMAD.MOV.U32 R56, RZ, RZ, R58 ;  /* 0x000000ffff387224 */ /* 0x000fe400078e003a */
[----:B------:R-:W3:Y:S01]  /*3a40*/  LDL.LU R58, [R1+0x184] ;  /* 0x00018400013a7983 */ /* 0x000ee20000300800 */
[----:B------:R-:W-:Y:S01]  /*3a50*/  IABS R25, R49 ;  /* 0x0000003100197213 */ /* 0x000fe20000000000 */
[----:B------:R-:W-:Y:S01]  /*3a60*/  @!P0 IMAD.MOV R18, RZ, RZ, -R18 ;  /* 0x000000ffff128224 */ /* 0x000fe200078e0a12 */
[----:B------:R-:W-:Y:S01]  /*3a70*/  ISETP.GT.U32.AND P0, PT, R48, R22, PT ;  /* 0x000000163000720c */ /* 0x000fe20003f04070 */
[----:B------:R-:W-:-:S04]  /*3a80*/  IMAD.HI.U32 R29, R39, R28, RZ ;  /* 0x0000001c271d7227 */ /* 0x000fc800078e00ff */
[----:B------:R-:W-:-:S04]  /*3a90*/  IMAD.HI.U32 R27, R39, R25, RZ ;  /* 0x00000019271b7227 */ /* 0x000fc800078e00ff */
[----:B------:R-:W-:Y:S02]  /*3aa0*/  IMAD.MOV R27, RZ, RZ, -R27 ;  /* 0x000000ffff1b7224 */ /* 0x000fe400078e0a1b */
[----:B------:R-:W-:Y:S02]  /*3ab0*/  IMAD.MOV R29, RZ, RZ, -R29 ;  /* 0x000000ffff1d7224 */ /* 0x000fe400078e0a1d */
[C---:B------:R-:W-:Y:S01]  /*3ac0*/  IMAD R25, R48.reuse, R27, R25 ;  /* 0x0000001b30197224 */ /* 0x040fe200078e0219 */
[----:B------:R-:W-:Y:S01]  /*3ad0*/  IABS R27, R50 ;  /* 0x00000032001b7213 */ /* 0x000fe20000000000 */
[----:B------:R-:W-:Y:S02]  /*3ae0*/  IMAD R28, R48, R29, R28 ;  /* 0x0000001d301c7224 */ /* 0x000fe400078e021c */
[----:B------:R-:W-:Y:S01]  /*3af0*/  @!P0 IMAD.IADD R22, R22, 0x1, -R48 ;  /* 0x0000000116168824 */ /* 0x000fe200078e0a30 */
[----:B------:R-:W-:Y:S01]  /*3b00*/  ISETP.GE.AND P0, PT, R46, RZ, PT ;  /* 0x000000ff2e00720c */ /* 0x000fe20003f06270 */
[----:B------:R-:W-:Y:S01]  /*3b10*/  IMAD.HI.U32 R29, R39, R27, RZ ;  /* 0x0000001b271d7227 */ /* 0x000fe200078e00ff */
[----:B------:R-:W-:-:S03]  /*3b20*/  ISETP.GT.U32.AND P5, PT, R48, R28, PT ;  /* 0x0000001c3000720c */ /* 0x000fc60003fa4070 */
[----:B------:R-:W-:Y:S01]  /*3b30*/  @!P3 IMAD.MOV R20, RZ, RZ, -R20 ;  /* 0x000000ffff14b224 */ /* 0x000fe200078e0a14 */
[----:B------:R-:W-:Y:S01]  /*3b40*/  ISETP.GT.U32.AND P3, PT, R48, R25, PT ;  /* 0x000000193000720c */ /* 0x000fe20003f64070 */
[----:B------:R-:W-:-:S04]  /*3b50*/  IMAD.MOV R29, RZ, RZ, -R29 ;  /* 0x000000ffff1d7224 */ /* 0x000fc800078e0a1d */
[----:B------:R-:W-:Y:S02]  /*3b60*/  IMAD R36, R48, R29, R27 ;  /* 0x0000001d30247224 */ /* 0x000fe400078e021b */
[----:B------:R-:W-:Y:S02]  /*3b70*/  @!P0 IMAD.MOV R23, RZ, RZ, -R23 ;  /* 0x000000ffff178224 */ /* 0x000fe400078e0a17 */
[--C-:B------:R-:W-:Y:S01]  /*3b80*/  @!P5 IMAD.IADD R28, R28, 0x1, -R48.reuse ;  /* 0x000000011c1cd824 */ /* 0x100fe200078e0a30 */
[C---:B------:R-:W-:Y:S02]  /*3b90*/  ISETP.GT.U32.AND P0, PT, R48.reuse, R36, PT ;  /* 0x000000243000720c */ /* 0x040fe40003f04070 */
[----:B------:R-:W-:Y:S01]  /*3ba0*/  IABS R35, R51 ;  /* 0x0000003300237213 */ /* 0x000fe20000000000 */
[----:B------:R-:W-:Y:S02]  /*3bb0*/  @!P3 IMAD.IADD R25, R25, 0x1, -R48 ;  /* 0x000000011919b824 */ /* 0x000fe400078e0a30 */
[----:B------:R-:W-:Y:S01]  /*3bc0*/  @!P2 IMAD.MOV R22, RZ, RZ, -R22 ;  /* 0x000000ffff16a224 */ /* 0x000fe200078e0a16 */
[C---:B------:R-:W-:Y:S01]  /*3bd0*/  ISETP.GT.U32.AND P2, PT, R48.reuse, R28, PT ;  /* 0x0000001c3000720c */ /* 0x040fe20003f44070 */
[----:B------:R-:W-:Y:S01]  /*3be0*/  @!P4 IMAD.MOV R21, RZ, RZ, -R21 ;  /* 0x000000ffff15c224 */ /* 0x000fe200078e0a15 */
[----:B------:R-:W-:Y:S01]  /*3bf0*/  ISETP.GT.U32.AND P4, PT, R48, R25, PT ;  /* 0x000000193000720c */ /* 0x000fe20003f84070 */
[----:B------:R-:W-:-:S04]  /*3c00*/  IMAD.HI.U32 R29, R39, R35, RZ ;  /* 0x00000023271d7227 */ /* 0x000fc800078e00ff */
[----:B------:R-:W-:Y:S02]  /*3c10*/  IMAD.MOV R29, RZ, RZ, -R29 ;  /* 0x000000ffff1d7224 */ /* 0x000fe400078e0a1d */
[--C-:B------:R-:W-:Y:S02]  /*3c20*/  @!P0 IMAD.IADD R36, R36, 0x1, -R48.reuse ;  /* 0x0000000124248824 */ /* 0x100fe400078e0a30 */
[C---:B------:R-:W-:Y:S01]  /*3c30*/  IMAD R35, R48.reuse, R29, R35 ;  /* 0x0000001d30237224 */ /* 0x040fe200078e0223 */
[----:B------:R-:W-:Y:S01]  /*3c40*/  ISETP.GT.U32.AND P5, PT, R48, R26, PT ;  /* 0x0000001a3000720c */ /* 0x000fe20003fa4070 */
[--C-:B------:R-:W-:Y:S01]  /*3c50*/  @!P2 IMAD.IADD R28, R28, 0x1, -R48.reuse ;  /* 0x000000011c1ca824 */ /* 0x100fe200078e0a30 */
[C---:B------:R-:W-:Y:S01]  /*3c60*/  ISETP.GT.U32.AND P0, PT, R48.reuse, R36, PT ;  /* 0x000000243000720c */ /* 0x040fe20003f04070 */
[----:B------:R-:W-:Y:S01]  /*3c70*/  @!P4 IMAD.IADD R25, R25, 0x1, -R48 ;  /* 0x000000011919c824 */ /* 0x000fe200078e0a30 */
[----:B------:R-:W-:Y:S01]  /*3c80*/  ISETP.GT.U32.AND P4, PT, R48, R35, PT ;  /* 0x000000233000720c */ /* 0x000fe20003f84070 */
[----:B0-----:R-:W-:Y:S01]  /*3c90*/  IMAD.MOV.U32 R0, RZ, RZ, R28 ;  /* 0x000000ffff007224 */ /* 0x001fe200078e001c */
[----:B------:R-:W-:-:S03]  /*3ca0*/  IABS R27, R52 ;  /* 0x00000034001b7213 */ /* 0x000fc60000000000 */
[----:B------:R-:W-:Y:S02]  /*3cb0*/  @!P6 IMAD.MOV R0, RZ, RZ, -R0 ;  /* 0x000000ffff00e224 */ /* 0x000fe400078e0a00 */
[----:B------:R-:W-:-:S03]  /*3cc0*/  IMAD.HI.U32 R29, R39, R27, RZ ;  /* 0x0000001b271d7227 */ /* 0x000fc600078e00ff */
[----:B------:R0:W-:Y:S01]  /*3cd0*/  STL [R1+0x44], R0 ;  /* 0x0000440001007387 */ /* 0x0001e20000100800 */
[--C-:B------:R-:W-:Y:S02]  /*3ce0*/  @!P5 IMAD.IADD R26, R26, 0x1, -R48.reuse ;  /* 0x000000011a1ad824 */ /* 0x100fe400078e0a30 */
[--C-:B------:R-:W-:Y:S01]  /*3cf0*/  @!P0 IMAD.IADD R36, R36, 0x1, -R48.reuse ;  /* 0x0000000124248824 */ /* 0x100fe200078e0a30 */
[----:B------:R-:W4:Y:S01]  /*3d00*/  LDL.LU R47, [R1+0x190] ;  /* 0x00019000012f7983 */ /* 0x000f220000300800 */
[----:B------:R-:W-:Y:S02]  /*3d10*/  @!P4 IMAD.IADD R35, R35, 0x1, -R48 ;  /* 0x000000012323c824 */ /* 0x000fe400078e0a30 */
[----:B------:R-:W-:Y:S01]  /*3d20*/  IMAD.MOV R30, RZ, RZ, -R29 ;  /* 0x000000ffff1e7224 */ /* 0x000fe200078e0a1d */
[----:B------:R-:W-:Y:S01]  /*3d30*/  IABS R29, R54 ;  /* 0x00000036001d7213 */ /* 0x000fe20000000000 */
[----:B------:R-:W-:Y:S01]  /*3d40*/  @!P1 IMAD.MOV R26, RZ, RZ, -R26 ;  /* 0x000000ffff1a9224 */ /* 0x000fe200078e0a1a */
[----:B------:R-:W-:Y:S01]  /*3d50*/  ISETP.GE.AND P1, PT, R54, RZ, PT ;  /* 0x000000ff3600720c */ /* 0x000fe20003f26270 */
[----:B------:R-:W-:Y:S01]  /*3d60*/  IMAD.MOV.U32 R54, RZ, RZ, R57 ;  /* 0x000000ffff367224 */ /* 0x000fe200078e0039 */
[----:B------:R-:W-:-:S02]  /*3d70*/  ISETP.GT.U32.AND P4, PT, R48, R35, PT ;  /* 0x000000233000720c */ /* 0x000fc40003f84070 */
[----:B------:R-:W-:Y:S02]  /*3d80*/  ISETP.GE.AND P5, PT, R50, RZ, PT ;  /* 0x000000ff3200720c */ /* 0x000fe40003fa6270 */
[----:B------:R-:W-:Y:S01]  /*3d90*/  ISETP.GE.AND P2, PT, R51, RZ, PT ;  /* 0x000000ff3300720c */ /* 0x000fe20003f46270 */
[----:B------:R-:W-:-:S08]  /*3da0*/  IMAD.MOV.U32 R3, RZ, RZ, R36 ;  /* 0x000000ffff037224 */ /* 0x000fd000078e0024 */
[----:B------:R-:W-:-:S04]  /*3db0*/  @!P4 IMAD.IADD R35, R35, 0x1, -R48 ;  /* 0x000000012323c824 */ /* 0x000fc800078e0a30 */
[----:B0-----:R-:W-:Y:S02]  /*3dc0*/  IMAD.MOV.U32 R0, RZ, RZ, R35 ;  /* 0x000000ffff007224 */ /* 0x001fe400078e0023 */
[----:B------:R-:W-:Y:S02]  /*3dd0*/  @!P5 IMAD.MOV R3, RZ, RZ, -R3 ;  /* 0x000000ffff03d224 */ /* 0x000fe400078e0a03 */
[----:B------:R-:W-:Y:S01]  /*3de0*/  @!P2 IMAD.MOV R0, RZ, RZ, -R0 ;  /* 0x000000ffff00a224 */ /* 0x000fe200078e0a00 */
[----:B--2---:R-:W-:Y:S02]  /*3df0*/  ISETP.GE.AND P0, PT, R55, RZ, PT ;  /* 0x000000ff3700720c */ /* 0x004fe40003f06270 */
[----:B------:R-:W-:Y:S01]  /*3e00*/  IABS R32, R55 ;  /* 0x0000003700207213 */ /* 0x000fe20000000000 */
[----:B------:R-:W-:Y:S02]  /*3e10*/  IMAD.MOV.U32 R55, RZ, RZ, R56 ;  /* 0x000000ffff377224 */ /* 0x000fe400078e0038 */
[----:B------:R-:W2:Y:S04]  /*3e20*/  LDL.LU R56, [R1+0x194] ;  /* 0x0001940001387983 */ /* 0x000ea80000300800 */
[----:B------:R-:W2:Y:S01]  /*3e30*/  LDL.LU R57, [R1+0x198] ;  /* 0x0001980001397983 */ /* 0x000ea20000300800 */
[----:B---3--:R-:W-:-:S02]  /*3e40*/  IABS R33, R58 ;  /* 0x0000003a00217213 */ /* 0x008fc40000000000 */
[----:B------:R-:W-:Y:S02]  /*3e50*/  ISETP.GE.AND P4, PT, R58, RZ, PT ;  /* 0x000000ff3a00720c */ /* 0x000fe40003f86270 */
[----:B------:R-:W3:Y:S04]  /*3e60*/  LDL.LU R58, [R1+0x19c] ;  /* 0x00019c00013a7983 */ /* 0x000ee80000300800 */
[----:B------:R-:W-:Y:S04]  /*3e70*/  STL [R1+0x3c], R3 ;  /* 0x00003c0301007387 */ /* 0x000fe80000100800 */
[----:B------:R0:W-:Y:S04]  /*3e80*/  STL [R1+0x40], R0 ;  /* 0x0000400001007387 */ /* 0x0001e80000100800 */
[----:B------:R-:W3:Y:S01]  /*3e90*/  LDL.LU R14, [R1+0x1a4] ;  /* 0x0001a400010e7983 */ /* 0x000ee20000300800 */
[----:B------:R-:W-:-:S02]  /*3ea0*/  IMAD R27, R48, R30, R27 ;  /* 0x0000001e301b7224 */ /* 0x000fc400078e021b */
[----:B------:R-:W-:Y:S01]  /*3eb0*/  IMAD.HI.U32 R28, R39, R29, RZ ;  /* 0x0000001d271c7227 */ /* 0x000fe200078e00ff */
[----:B------:R-:W-:Y:S01]  /*3ec0*/  ISETP.GE.AND P3, PT, R49, RZ, PT ;  /* 0x000000ff3100720c */ /* 0x000fe20003f66270 */
[----:B------:R-:W3:Y:S01]  /*3ed0*/  LDL.LU R12, [R1+0x1a8] ;  /* 0x0001a800010c7983 */ /* 0x000ee20000300800 */
[C---:B------:R-:W-:Y:S01]  /*3ee0*/  ISETP.GT.U32.AND P6, PT, R48.reuse, R27, PT ;  /* 0x0000001b3000720c */ /* 0x040fe20003fc4070 */
[----:B------:R-:W-:Y:S02]  /*3ef0*/  IMAD.MOV R28, RZ, RZ, -R28 ;  /* 0x000000ffff1c7224 */ /* 0x000fe400078e0a1c */
[----:B------:R-:W-:Y:S01]  /*3f00*/  IMAD.HI.U32 R31, R39, R32, RZ ;  /* 0x00000020271f7227 */ /* 0x000fe200078e00ff */
[----:B------:R-:W-:Y:S01]  /*3f10*/  IABS R34, R53 ;  /* 0x0000003500227213 */ /* 0x000fe20000000000 */
[----:B------:R-:W3:Y:S02]  /*3f20*/  LDL.LU R13, [R1+0x1ac] ;  /* 0x0001ac00010d7983 */ /* 0x000ee40000300800 */
[----:B------:R-:W-:-:S06]  /*3f30*/  IMAD R28, R48, R28, R29 ;  /* 0x0000001c301c7224 */ /* 0x000fcc00078e021d */
[----:B------:R-:W-:Y:S01]  /*3f40*/  @!P6 IMAD.IADD R27, R27, 0x1, -R48 ;  /* 0x000000011b1be824 */ /* 0x000fe200078e0a30 */
[C---:B------:R-:W-:Y:S01]  /*3f50*/  ISETP.GT.U32.AND P5, PT, R48.reuse, R28, PT ;  /* 0x0000001c3000720c */ /* 0x040fe20003fa4070 */
[----:B------:R-:W-:Y:S01]  /*3f60*/  @!P3 IMAD.MOV R25, RZ, RZ, -R25 ;  /* 0x000000ffff19b224 */ /* 0x000fe200078e0a19 */
[----:B------:R-:W-:Y:S01]  /*3f70*/  IABS R35, R54 ;  /* 0x0000003600237213 */ /* 0x000fe20000000000 */
[----:B------:R-:W-:Y:S01]  /*3f80*/  IMAD.HI.U32 R30, R39, R33, RZ ;  /* 0x00000021271e7227 */ /* 0x000fe200078e00ff */
[----:B------:R-:W-:Y:S01]  /*3f90*/  ISETP.GT.U32.AND P6, PT, R48, R27, PT ;  /* 0x0000001b3000720c */ /* 0x000fe20003fc4070 */
[----:B------:R-:W3:Y:S01]  /*3fa0*/  LDL.LU R8, [R1+0x1b0] ;  /* 0x0001b00001087983 */ /* 0x000ee20000300800 */
[----:B------:R-:W-:Y:S01]  /*3fb0*/  ISETP.GE.AND P3, PT, R52, RZ, PT ;  /* 0x000000ff3400720c */ /* 0x000fe20003f66270 */
[----:B------:R-:W-:-:S06]  /*3fc0*/  IMAD.MOV R31, RZ, RZ, -R31 ;  /* 0x000000ffff1f7224 */ /* 0x000fcc00078e0a1f */
[----:B------:R-:W-:Y:S01]  /*3fd0*/  @!P5 IMAD.IADD R28, R28, 0x1, -R48 ;  /* 0x000000011c1cd824 */ /* 0x000fe200078e0a30 */
[----:B------:R-:W3:Y:S04]  /*3fe0*/  LDL.LU R7, [R1+0x1b4] ;  /* 0x0001b40001077983 */ /* 0x000ee80000300800 */
[C---:B------:R-:W-:Y:S01]  /*3ff0*/  ISETP.GT.U32.AND P5, PT, R48.reuse, R28, PT ;  /* 0x0000001c3000720c */ /* 0x040fe20003fa4070 */
[----:B------:R-:W-:Y:S01]  /*4000*/  IMAD.MOV R30, RZ, RZ, -R30 ;  /* 0x000000ffff1e7224 */ /* 0x000fe200078e0a1e */
[----:B------:R-:W3:Y:S01]  /*4010*/  LDL.LU R6, [R1+0x1b8] ;  /* 0x0001b80001067983 */ /* 0x000ee20000300800 */
[C---:B------:R-:W-:Y:S02]  /*4020*/  IMAD R32, R48.reuse, R31, R32 ;  /* 0x0000001f30207224 */ /* 0x040fe400078e0220 */
[----:B------:R-:W-:Y:S01]  /*4030*/  @!P6 IMAD.IADD R27, R27, 0x1, -R48 ;  /* 0x000000011b1be824 */ /* 0x000fe200078e0a30 */
[----:B0-----:R-:W3:Y:S01]  /*4040*/  LDL.LU R0, [R1+0x1bc] ;  /* 0x0001bc0001007983 */ /* 0x001ee20000300800 */
[----:B------:R-:W-:-:S02]  /*4050*/  IMAD R33, R48, R30, R33 ;  /* 0x0000001e30217224 */ /* 0x000fc400078e0221 */
[----:B------:R-:W-:Y:S01]  /*4060*/  @!P3 IMAD.MOV R27, RZ, RZ, -R27 ;  /* 0x000000ffff1bb224 */ /* 0x000fe200078e0a1b */
[----:B------:R-:W-:Y:S01]  /*4070*/  ISETP.GT.U32.AND P3, PT, R48, R32, PT ;  /* 0x000000203000720c */ /* 0x000fe20003f64070 */
[----:B------:R-:W-:-:S04]  /*4080*/  IMAD.HI.U32 R29, R39, R34, RZ ;  /* 0x00000022271d7227 */ /* 0x000fc800078e00ff */
[--C-:B------:R-:W-:Y:S01]  /*4090*/  @!P5 IMAD.IADD R28, R28, 0x1, -R48.reuse ;  /* 0x000000011c1cd824 */ /* 0x100fe200078e0a30 */
[----:B------:R-:W-:Y:S01]  /*40a0*/  ISETP.GT.U32.AND P5, PT, R48, R33, PT ;  /* 0x000000213000720c */ /* 0x000fe20003fa4070 */
[----:B------:R-:W-:Y:S01]  /*40b0*/  IMAD.HI.U32 R37, R39, R35, RZ ;  /* 0x0000002327257227 */ /* 0x000fe200078e00ff */
[----:B----4-:R-:W-:Y:S01]  /*40c0*/  IABS R49, R47 ;  /* 0x0000002f00317213 */ /* 0x010fe20000000000 */
[----:B------:R-:W4:Y:S04]  /*40d0*/  LDL.LU R59, [R1+0x200] ;  /* 0x00020000013b7983 */ /* 0x000f280000300800 */
[----:B------:R-:W-:Y:S01]  /*40e0*/  @!P3 IMAD.IADD R32, R32, 0x1, -R48 ;  /* 0x000000012020b824 */ /* 0x000fe200078e0a30 */
[----:B------:R-:W-:Y:S01]  /*40f0*/  ISETP.GE.AND P6, PT, R54, RZ, PT ;  /* 0x000000ff3600720c */ /* 0x000fe20003fc6270 */
[----:B------:R-:W-:Y:S01]  /*4100*/  @!P1 IMAD.MOV R28, RZ, RZ, -R28 ;  /* 0x000000ffff1c9224 */ /* 0x000fe200078e0a1c */
[----:B------:R-:W4:Y:S03]  /*4110*/  LDL.LU R4, [R1+0x204] ;  /* 0x0002040001047983 */ /* 0x000f260000300800 */
[----:B------:R-:W-:Y:S01]  /*4120*/  @!P5 IMAD.IADD R33, R33, 0x1, -R48 ;  /* 0x000000012121d824 */ /* 0x000fe200078e0a30 */
[C---:B------:R-:W-:Y:S01]  /*4130*/  ISETP.GT.U32.AND P5, PT, R48.reuse, R32, PT ;  /* 0x000000203000720c */ /* 0x040fe20003fa4070 */
[----:B------:R-:W-:Y:S01]  /*4140*/  IMAD.MOV R29, RZ, RZ, -R29 ;  /* 0x000000ffff1d7224 */ /* 0x000fe200078e0a1d */
[----:B------:R-:W4:Y:S02]  /*4150*/  LDL.LU R5, [R1+0x208] ;  /* 0x0002080001057983 */ /* 0x000f240000300800 */
[C---:B------:R-:W-:Y:S01]  /*4160*/  ISETP.GT.U32.AND P1, PT, R48.reuse, R33, PT ;  /* 0x000000213000720c */ /* 0x040fe20003f24070 */
[----:B------:R-:W-:-:S08]  /*4170*/  IMAD R34, R48, R29, R34 ;  /* 0x0000001d30227224 */ /* 0x000fd000078e0222 */
[----:B------:R-:W-:-:S04]  /*4180*/  @!P5 IMAD.IADD R32, R32, 0x1, -R48 ;  /* 0x000000012020d824 */ /* 0x000fc800078e0a30 */
[----:B------:R-:W-:Y:S02]  /*4190*/  @!P1 IMAD.IADD R33, R33, 0x1, -R48 ;  /* 0x0000000121219824 */ /* 0x000fe400078e0a30 */
[----:B------:R-:W-:Y:S02]  /*41a0*/  @!P0 IMAD.MOV R32, RZ, RZ, -R32 ;  /* 0x000000ffff208224 */ /* 0x000fe400078e0a20 */
[----:B------:R-:W-:Y:S02]  /*41b0*/  @!P4 IMAD.MOV R33, RZ, RZ, -R33 ;  /* 0x000000ffff21c224 */ /* 0x000fe400078e0a21 */
[----:B------:R-:W-:-:S04]  /*41c0*/  IMAD.HI.U32 R36, R39, R49, RZ ;  /* 0x0000003127247227 */ /* 0x000fc800078e00ff */
[----:B------:R-:W-:Y:S02]  /*41d0*/  IMAD.MOV R37, RZ, RZ, -R37 ;  /* 0x000000ffff257224 */ /* 0x000fe400078e0a25 */
[----:B------:R-:W-:Y:S02]  /*41e0*/  IMAD.MOV R36, RZ, RZ, -R36 ;  /* 0x000000ffff247224 */ /* 0x000fe400078e0a24 */
[C---:B------:R-:W-:Y:S02]  /*41f0*/  IMAD R35, R48.reuse, R37, R35 ;  /* 0x0000002530237224 */ /* 0x040fe400078e0223 */
[----:B------:R-:W-:-:S03]  /*4200*/  IMAD R49, R48, R36, R49 ;  /* 0x0000002430317224 */ /* 0x000fc600078e0231 */
[C---:B------:R-:W-:Y:S02]  /*4210*/  ISETP.GT.U32.AND P5, PT, R48.reuse, R35, PT ;  /* 0x000000233000720c */ /* 0x040fe40003fa4070 */
[----:B------:R-:W-:-:S11]  /*4220*/  ISETP.GT.U32.AND P1, PT, R48, R49, PT ;  /* 0x000000313000720c */ /* 0x000fd60003f24070 */
[--C-:B------:R-:W-:Y:S02]  /*4230*/  @!P5 IMAD.IADD R35, R35, 0x1, -R48.reuse ;  /* 0x000000012323d824 */ /* 0x100fe400078e0a30 */
[----:B------:R-:W-:-:S03]  /*4240*/  @!P1 IMAD.IADD R49, R49, 0x1, -R48 ;  /* 0x0000000131319824 */ /* 0x000fc600078e0a30 */
[----:B------:R-:W-:-:S13]  /*4250*/  ISETP.GT.U32.AND P1, PT, R48, R35, PT ;  /* 0x000000233000720c */ /* 0x000fda0003f24070 */
[----:B------:R-:W-:-:S04]  /*4260*/  @!P1 IMAD.IADD R35, R35, 0x1, -R48 ;  /* 0x0000000123239824 */ /* 0x000fc800078e0a30 */
[----:B------:R-:W-:Y:S02]  /*4270*/  @!P6 IMAD.MOV R35, RZ, RZ, -R35 ;  /* 0x000000ffff23e224 */ /* 0x000fe400078e0a23 */
[----:B------:R-:W-:Y:S01]  /*4280*/  IMAD.MOV.U32 R46, RZ, RZ, R55 ;  /* 0x000000ffff2e7224 */ /* 0x000fe200078e0037 */
[----:B------:R-:W-:-:S04]  /*4290*/  ISETP.GE.AND P2, PT, R53, RZ, PT ;  /* 0x000000ff3500720c */ /* 0x000fc80003f46270 */
[----:B------:R-:W-:Y:S02]  /*42a0*/  IABS R53, R46 ;  /* 0x0000002e00357213 */ /* 0x000fe40000000000 */
[----:B--2---:R-:W-:Y:S02]  /*42b0*/  IABS R50, R56 ;  /* 0x0000003800327213 */ /* 0x004fe40000000000 */
[----:B------:R-:W-:-:S03]  /*42c0*/  IABS R51, R57 ;  /* 0x0000003900337213 */ /* 0x000fc60000000000 */
[----:B------:R-:W-:-:S04]  /*42d0*/  IMAD.HI.U32 R31, R39, R50, RZ ;  /* 0x00000032271f7227 */ /* 0x000fc800078e00ff */
[----:B------:R-:W-:Y:S02]  /*42e0*/  IMAD.MOV R31, RZ, RZ, -R31 ;  /* 0x000000ffff1f7224 */ /* 0x000fe400078e0a1f */
[----:B------:R-:W-:-:S04]  /*42f0*/  IMAD.HI.U32 R29, R39, R51, RZ ;  /* 0x00000033271d7227 */ /* 0x000fc800078e00ff */
[----:B------:R-:W-:Y:S02]  /*4300*/  IMAD R50, R48, R31, R50 ;  /* 0x0000001f30327224 */ /* 0x000fe400078e0232 */
[----:B------:R-:W-:-:S03]  /*4310*/  IMAD.MOV R29, RZ, RZ, -R29 ;  /* 0x000000ffff1d7224 */ /* 0x000fc600078e0a1d */
[C---:B------:R-:W-:Y:S01]  /*4320*/  ISETP.GT.U32.AND P0, PT, R48.reuse, R50, PT ;  /* 0x000000323000720c */ /* 0x040fe20003f04070 */
[----:B------:R-:W-:-:S05]  /*4330*/  IMAD R51, R48, R29, R51 ;  /* 0x0000001d30337224 */ /* 0x000fca00078e0233 */
[----:B------:R-:W-:Y:S02]  /*4340*/  ISETP.GT.U32.AND P4, PT, R48, R51, PT ;  /* 0x000000333000720c */ /* 0x000fe40003f84070 */
[----:B---3--:R-:W-:-:S05]  /*4350*/  IABS R54, R14 ;  /* 0x0000000e00367213 */ /* 0x008fca0000000000 */
[----:B------:R-:W-:Y:S02]  /*4360*/  @!P0 IMAD.IADD R50, R50, 0x1, -R48 ;  /* 0x0000000132328824 */ /* 0x000fe400078e0a30 */
[----:B------:R-:W-:-:S04]  /*4370*/  IMAD.HI.U32 R36, R39, R54, RZ ;  /* 0x0000003627247227 */ /* 0x000fc800078e00ff */
[----:B------:R-:W-:Y:S01]  /*4380*/  @!P4 IMAD.IADD R51, R51, 0x1, -R48 ;  /* 0x000000013333c824 */ /* 0x000fe200078e0a30 */
[----:B------:R-:W-:Y:S01]  /*4390*/  ISETP.GT.U32.AND P4, PT, R48, R50, PT ;  /* 0x000000323000720c */ /* 0x000fe20003f84070 */
[----:B------:R-:W-:-:S04]  /*43a0*/  IMAD.MOV R36, RZ, RZ, -R36 ;  /* 0x000000ffff247224 */ /* 0x000fc800078e0a24 */
[----:B------:R-:W-:-:S08]  /*43b0*/  IMAD R54, R48, R36, R54 ;  /* 0x0000002430367224 */ /* 0x000fd000078e0236 */
[----:B------:R-:W-:Y:S01]  /*43c0*/  @!P4 IMAD.IADD R50, R50, 0x1, -R48 ;  /* 0x000000013232c824 */ /* 0x000fe200078e0a30 */
[----:B------:R-:W-:-:S13]  /*43d0*/  ISETP.GT.U32.AND P4, PT, R48, R54, PT ;  /* 0x000000363000720c */ /* 0x000fda0003f84070 */
[----:B------:R-:W-:-:S05]  /*43e0*/  @!P4 IMAD.IADD R54, R54, 0x1, -R48 ;  /* 0x000000013636c824 */ /* 0x000fca00078e0a30 */
[----:B------:R-:W-:-:S13]  /*43f0*/  ISETP.GT.U32.AND P6, PT, R48, R54, PT ;  /* 0x000000363000720c */ /* 0x000fda0003fc4070 */
[----:B------:R-:W-:Y:S01]  /*4400*/  @!P6 IMAD.IADD R54, R54, 0x1, -R48 ;  /* 0x000000013636e824 */ /* 0x000fe200078e0a30 */
[----:B------:R-:W-:Y:S02]  /*4410*/  ISETP.GE.AND P6, PT, R46, RZ, PT ;  /* 0x000000ff2e00720c */ /* 0x000fe40003fc6270 */
[----:B------:R-:W2:Y:S04]  /*4420*/  LDL R46, [R1+0x14b4] ;  /* 0x0014b400012e7983 */ /* 0x000ea80000100800 */
[----:B------:R-:W3:Y:S04]  /*4430*/  LDL.LU R61, [R1+0x20c] ;  /* 0x00020c00013d7983 */ /* 0x000ee80000300800 */
[----:B------:R-:W2:Y:S04]  /*4440*/  LDL R3, [R1+0x860] ;  /* 0x0008600001037983 */ /* 0x000ea80000100800 */
[----:B------:R-:W2:Y:S04]  /*4450*/  LDL R11, [R1+0x145c] ;  /* 0x00145c00010b7983 */ /* 0x000ea80000100800 */
[----:B------:R-:W2:Y:S04]  /*4460*/  LDL R10, [R1+0x14f4] ;  /* 0x0014f400010a7983 */ /* 0x000ea80000100800 */
[----:B------:R-:W2:Y:S04]  /*4470*/  LDL R60, [R1+0x1548] ;  /* 0x00154800013c7983 */ /* 0x000ea80000100800 */
[----:B------:R-:W2:Y:S01]  /*4480*/  LDL R9, [R1+0x1510] ;  /* 0x0015100001097983 */ /* 0x000ea20000100800 */
[----:B------:R-:W-:-:S02]  /*4490*/  ISETP.GT.U32.AND P3, PT, R48, R34, PT ;  /* 0x000000223000720c */ /* 0x000fc40003f64070 */
[----:B------:R-:W-:Y:S02]  /*44a0*/  IABS R52, R58 ;  /* 0x0000003a00347213 */ /* 0x000fe40000000000 */
[----:B------:R-:W-:-:S03]  /*44b0*/  IABS R29, R2 ;  /* 0x00000002001d7213 */ /* 0x000fc60000000000 */
[----:B------:R-:W-:Y:S01]  /*44c0*/  IMAD.HI.U32 R30, R39, R52, RZ ;  /* 0x00000034271e7227 */ /* 0x000fe200078e00ff */
[----:B------:R-:W0:Y:S05]  /*44d0*/  I2F.RP R37, R29 ;  /* 0x0000001d00257306 */ /* 0x000e2a0000209400 */
[----:B------:R-:W-:Y:S02]  /*44e0*/  @!P3 IMAD.IADD R34, R34, 0x1, -R48 ;  /* 0x000000012222b824 */ /* 0x000fe400078e0a30 */
[----:B------:R-:W-:-:S03]  /*44f0*/  IMAD.MOV R30, RZ, RZ, -R30 ;  /* 0x000000ffff1e7224 */ /* 0x000fc600078e0a1e */
[C---:B------:R-:W-:Y:S01]  /*4500*/  ISETP.GT.U32.AND P3, PT, R48.reuse, R34, PT ;  /* 0x000000223000720c */ /* 0x040fe20003f64070 */
[----:B------:R-:W-:Y:S02]  /*4510*/  IMAD R52, R48, R30, R52 ;  /* 0x0000001e30347224 */ /* 0x000fe400078e0234 */
[----:B------:R-:W-:-:S04]  /*4520*/  IMAD.HI.U32 R30, R39, R53, RZ ;  /* 0x00000035271e7227 */ /* 0x000fc800078e00ff */
[----:B------:R-:W-:-:S04]  /*4530*/  IMAD.MOV R30, RZ, RZ, -R30 ;  /* 0x000000ffff1e7224 */ /* 0x000fc800078e0a1e */
[----:B------:R-:W-:Y:S02]  /*4540*/  IMAD R53, R48, R30, R53 ;  /* 0x0000001e30357224 */ /* 0x000fe400078e0235 */
[----:B------:R-:W-:Y:S01]  /*4550*/  @!P3 IMAD.IADD R34, R34, 0x1, -R48 ;  /* 0x000000012222b824 */ /* 0x000fe200078e0a30 */
[----:B0-----:R-:W0:Y:S01]  /*4560*/  MUFU.RCP R30, R37 ;  /* 0x00000025001e7308 */ /* 0x001e220000001000 */
[C---:B------:R-:W-:Y:S02]  /*4570*/  ISETP.GT.U32.AND P3, PT, R48.reuse, R52, PT ;  /* 0x000000343000720c */ /* 0x040fe40003f64070 */
[----:B------:R-:W-:Y:S02]  /*4580*/  IABS R55, R12 ;  /* 0x0000000c00377213 */ /* 0x000fe40000000000 */
[----:B------:R-:W-:-:S03]  /*4590*/  ISETP.GT.U32.AND P0, PT, R48, R49, PT ;  /* 0x000000313000720c */ /* 0x000fc60003f04070 */
[----:B------:R-:W-:-:S04]  /*45a0*/  IMAD.HI.U32 R31, R39, R55, RZ ;  /* 0x00000037271f7227 */ /* 0x000fc800078e00ff */
[----:B------:R-:W-:Y:S02]  /*45b0*/  IMAD.MOV R31, RZ, RZ, -R31 ;  /* 0x000000ffff1f7224 */ /* 0x000fe400078e0a1f */
[--C-:B------:R-:W-:Y:S01]  /*45c0*/  @!P3 IMAD.IADD R52, R52, 0x1, -R48.reuse ;  /* 0x000000013434b824 */ /* 0x100fe200078e0a30 */
[----:B------:R-:W-:Y:S01]  /*45d0*/  ISETP.GT.U32.AND P3, PT, R48, R51, PT ;  /* 0x000000333000720c */ /* 0x000fe20003f64070 */
[----:B0-----:R-:W-:Y:S02]  /*45e0*/  VIADD R30, R30, 0xffffffe ;  /* 0x0ffffffe1e1e7836 */ /* 0x001fe40000000000 */
[----:B------:R-:W-:Y:S01]  /*45f0*/  @!P0 IMAD.IADD R49, R49, 0x1, -R48 ;  /* 0x0000000131318824 */ /* 0x000fe200078e0a30 */
[----:B------:R-:W-:Y:S01]  /*4600*/  ISETP.GE.AND P0, PT, R56, RZ, PT ;  /* 0x000000ff3800720c */ /* 0x000fe20003f06270 */
[----:B------:R-:W-:Y:S01]  /*4610*/  IMAD R55, R48, R31, R55 ;  /* 0x0000001f30377224 */ /* 0x000fe200078e0237 */
[----:B------:R-:W-:Y:S01]  /*4620*/  IABS R56, R13 ;  /* 0x0000000d00387213 */ /* 0x000fe20000000000 */
[----:B------:R0:W1:Y:S04]  /*4630*/  F2I.FTZ.U32.TRUNC.NTZ R31, R30 ;  /* 0x0000001e001f7305 */ /* 0x000068000021f000 */
[----:B------:R-:W-:-:S04]  /*4640*/  IMAD.HI.U32 R36, R39, R56, RZ ;  /* 0x0000003827247227 */ /* 0x000fc800078e00ff */
[----:B------:R-:W-:Y:S01]  /*4650*/  @!P3 IMAD.IADD R51, R51, 0x1, -R48 ;  /* 0x000000013333b824 */ /* 0x000fe200078e0a30 */
[----:B------:R-:W-:Y:S01]  /*4660*/  ISETP.GE.AND P3, PT, R57, RZ, PT ;  /* 0x000000ff3900720c */ /* 0x000fe20003f66270 */
[----:B------:R-:W-:Y:S01]  /*4670*/  IMAD.MOV R36, RZ, RZ, -R36 ;  /* 0x000000ffff247224 */ /* 0x000fe200078e0a24 */
[----:B------:R-:W-:Y:S02]  /*4680*/  IABS R57, R8 ;  /* 0x0000000800397213 */ /* 0x000fe40000000000 */
[C---:B------:R-:W-:Y:S01]  /*4690*/  ISETP.GT.U32.AND P1, PT, R48.reuse, R53, PT ;  /* 0x000000353000720c */ /* 0x040fe20003f24070 */
[----:B------:R-:W-:Y:S02]  /*46a0*/  IMAD R56, R48, R36, R56 ;  /* 0x0000002430387224 */ /* 0x000fe400078e0238 */
[----:B0-----:R-:W-:Y:S01]  /*46b0*/  IMAD.HI.U32 R30, R39, R57, RZ ;  /* 0x00000039271e7227 */ /* 0x001fe200078e00ff */
[----:B------:R-:W-:-:S03]  /*46c0*/  ISETP.GE.AND P5, PT, R47, RZ, PT ;  /* 0x000000ff2f00720c */ /* 0x000fc60003fa6270 */
[----:B-1----:R-:W-:Y:S02]  /*46d0*/  IMAD.MOV R36, RZ, RZ, -R31 ;  /* 0x000000ffff247224 */ /* 0x002fe400078e0a1f */
[----:B------:R-:W-:Y:S02]  /*46e0*/  IMAD.MOV R30, RZ, RZ, -R30 ;  /* 0x000000ffff1e7224 */ /* 0x000fe400078e0a1e */
[----:B------:R-:W-:Y:S02]  /*46f0*/  IMAD.MOV.U32 R47, RZ, RZ, R36 ;  /* 0x000000ffff2f7224 */ /* 0x000fe400078e0024 */
[----:B------:R-:W-:Y:S02]  /*4700*/  IMAD R57, R48, R30, R57 ;  /* 0x0000001e30397224 */ /* 0x000fe400078e0239 */
[----:B------:R-:W-:Y:S02]  /*4710*/  IMAD R47, R47, R29, RZ ;  /* 0x0000001d2f2f7224 */ /* 0x000fe400078e02ff */
[----:B------:R-:W-:-:S02]  /*4720*/  IMAD.MOV.U32 R30, RZ, RZ, RZ ;  /* 0x000000ffff1e7224 */ /* 0x000fc400078e00ff */
[----:B------:R-:W-:Y:S01]  /*4730*/  @!P1 IMAD.IADD R53, R53, 0x1, -R48 ;  /* 0x0000000135359824 */ /* 0x000fe200078e0a30 */
[----:B------:R-:W-:Y:S01]  /*4740*/  ISETP.GE.AND P1, PT, R58, RZ, PT ;  /* 0x000000ff3a00720c */ /* 0x000fe20003f26270 */
[----:B------:R-:W-:Y:S01]  /*4750*/  IMAD.HI.U32 R47, R31, R47, R30 ;  /* 0x0000002f1f2f7227 */ /* 0x000fe200078e001e */
[----:B------:R-:W-:Y:S02]  /*4760*/  IABS R58, R7 ;  /* 0x00000007003a7213 */ /* 0x000fe40000000000 */
[----:B------:R-:W-:Y:S02]  /*4770*/  IABS R31, R0 ;  /* 0x00000000001f7213 */ /* 0x000fe40000000000 */
[----:B------:R-:W-:Y:S01]  /*4780*/  IABS R30, R6 ;  /* 0x00000006001e7213 */ /* 0x000fe20000000000 */
[----:B------:R-:W-:-:S04]  /*4790*/  IMAD.HI.U32 R36, R39, R58, RZ ;  /* 0x0000003a27247227 */ /* 0x000fc800078e00ff */
[----:B------:R-:W-:Y:S01]  /*47a0*/  IMAD.HI.U32 R40, R39, R31, RZ ;  /* 0x0000001f27287227 */ /* 0x000fe200078e00ff */
[----:B----4-:R-:W-:-:S03]  /*47b0*/  IABS R38, R5 ;  /* 0x0000000500267213 */ /* 0x010fc60000000000 */
[----:B------:R-:W-:Y:S01]  /*47c0*/  IMAD.HI.U32 R41, R39, R30, RZ ;  /* 0x0000001e27297227 */ /* 0x000fe200078e00ff */
[----:B------:R-:W-:-:S03]  /*47d0*/  IABS R37, R4 ;  /* 0x0000000400257213 */ /* 0x000fc60000000000 */
[----:B------:R-:W-:Y:S02]  /*47e0*/  IMAD.MOV R36, RZ, RZ, -R36 ;  /* 0x000000ffff247224 */ /* 0x000fe400078e0a24 */
[----:B------:R-:W-:Y:S02]  /*47f0*/  IMAD.MOV R40, RZ, RZ, -R40 ;  /* 0x000000ffff287224 */ /* 0x000fe400078e0a28 */
[----:B------:R-:W-:Y:S02]  /*4800*/  IMAD.MOV R41, RZ, RZ, -R41 ;  /* 0x000000ffff297224 */ /* 0x000fe400078e0a29 */
[C---:B------:R-:W-:Y:S01]  /*4810*/  IMAD R58, R48.reuse, R36, R58 ;  /* 0x00000024303a7224 */ /* 0x040fe200078e023a */
[----:B------:R-:W-:Y:S01]  /*4820*/  IABS R36, R59 ;  /* 0x0000003b00247213 */ /* 0x000fe20000000000 */
[C---:B------:R-:W-:Y:S02]  /*4830*/  IMAD R31, R48.reuse, R40, R31 ;  /* 0x00000028301f7224 */ /* 0x040fe400078e021f */
[----:B------:R-:W-:-:S02]  /*4840*/  IMAD R30, R48, R41, R30 ;  /* 0x00000029301e7224 */ /* 0x000fc400078e021e */
[----:B------:R-:W-:-:S04]  /*4850*/  IMAD.HI.U32 R40, R39, R38, RZ ;  /* 0x0000002627287227 */ /* 0x000fc800078e00ff */
[----:B------:R-:W-:-:S04]  /*4860*/  IMAD.HI.U32 R41, R39, R37, RZ ;  /* 0x0000002527297227 */ /* 0x000fc800078e00ff */
[----:B------:R-:W-:Y:S02]  /*4870*/  IMAD.MOV R40, RZ, RZ, -R40 ;  /* 0x000000ffff287224 */ /* 0x000fe400078e0a28 */
[----:B------:R-:W-:-:S04]  /*4880*/  IMAD.HI.U32 R42, R39, R36, RZ ;  /* 0x00000024272a7227 */ /* 0x000fc800078e00ff */
[----:B------:R-:W-:Y:S02]  /*4890*/  IMAD.MOV R41, RZ, RZ, -R41 ;  /* 0x000000ffff297224 */ /* 0x000fe400078e0a29 */
[C---:B------:R-:W-:Y:S02]  /*48a0*/  IMAD R38, R48.reuse, R40, R38 ;  /* 0x0000002830267224 */ /* 0x040fe400078e0226 */
[----:B------:R-:W-:Y:S02]  /*48b0*/  IMAD.MOV R42, RZ, RZ, -R42 ;  /* 0x000000ffff2a7224 */ /* 0x000fe400078e0a2a */
[C---:B------:R-:W-:Y:S02]  /*48c0*/  IMAD R37, R48.reuse, R41, R37 ;  /* 0x0000002930257224 */ /* 0x040fe400078e0225 */
[----:B------:R-:W-:Y:S01]  /*48d0*/  IMAD R36, R48, R42, R36 ;  /* 0x0000002a30247224 */ /* 0x000fe200078e0224 */
[----:B---3--:R-:W-:Y:S02]  /*48e0*/  IABS R43, R61 ;  /* 0x0000003d002b7213 */ /* 0x008fe40000000000 */
[----:B--2---:R-:W-:-:S03]  /*48f0*/  IABS R40, R3 ;  /* 0x0000000300287213 */ /* 0x004fc60000000000 */
[----:B------:R-:W-:Y:S01]  /*4900*/  IMAD.HI.U32 R44, R39, R43, RZ ;  /* 0x0000002b272c7227 */ /* 0x000fe200078e00ff */
[----:B------:R-:W-:-:S03]  /*4910*/  IABS R41, R11 ;  /* 0x0000000b00297213 */ /* 0x000fc60000000000 */
[----:B------:R-:W-:Y:S01]  /*4920*/  IMAD.MOV R44, RZ, RZ, -R44 ;  /* 0x000000ffff2c7224 */ /* 0x000fe200078e0a2c */
[----:B------:R-:W-:Y:S01]  /*4930*/  IABS R42, R46 ;  /* 0x0000002e002a7213 */ /* 0x000fe20000000000 */
[----:B------:R-:W-:-:S04]  /*4940*/  IMAD.HI.U32 R45, R39, R40, RZ ;  /* 0x00000028272d7227 */ /* 0x000fc800078e00ff */
[----:B------:R-:W-:-:S04]  /*4950*/  IMAD.HI.U32 R46, R47, R41, RZ ;  /* 0x000000292f2e7227 */ /* 0x000fc800078e00ff */
[----:B------:R-:W-:Y:S02]  /*4960*/  IMAD R39, R48, R44, R43 ;  /* 0x0000002c30277224 */ /* 0x000fe400078e022b */
[----:B------:R-:W-:Y:S02]  /*4970*/  IMAD.MOV R43, RZ, RZ, -R45 ;  /* 0x000000ffff2b7224 */ /* 0x000fe400078e0a2d */
[----:B------:R-:W-:Y:S02]  /*4980*/  IMAD.MOV R45, RZ, RZ, -R46 ;  /* 0x000000ffff2d7224 */ /* 0x000fe400078e0a2e */
[----:B------:R-:W-:-:S04]  /*4990*/  IMAD.HI.U32 R44, R47, R42, RZ ;  /* 0x0000002a2f2c7227 */ /* 0x000fc800078e00ff */
[----:B------:R-:W-:Y:S02]  /*49a0*/  IMAD R40, R48, R43, R40 ;  /* 0x0000002b30287224 */ /* 0x000fe400078e0228 */
[C---:B------:R-:W-:Y:S01]  /*49b0*/  IMAD R41, R29.reuse, R45, R41 ;  /* 0x0000002d1d297224 */ /* 0x040fe200078e0229 */
[----:B------:R-:W-:Y:S01]  /*49c0*/  IABS R45, R10 ;  /* 0x0000000a002d7213 */ /* 0x000fe20000000000 */
[----:B------:R-:W-:Y:S01]  /*49d0*/  IMAD.MOV R43, RZ, RZ, -R44 ;  /* 0x000000ffff2b7224 */ /* 0x000fe200078e0a2c */
[----:B------:R-:W-:Y:S01]  /*49e0*/  IABS R46, R60 ;  /* 0x0000003c002e7213 */ /* 0x000fe20000000000 */
[----:B------:R-:W2:Y:S02]  /*49f0*/  LDL R10, [R1+0x1550] ;  /* 0x00155000010a7983 */ /* 0x000ea40000100800 */
[----:B------:R-:W-:Y:S02]  /*4a00*/  IMAD R42, R29, R43, R42 ;  /* 0x0000002b1d2a7224 */ /* 0x000fe400078e022a */
[----:B------:R-:W-:-:S02]  /*4a10*/  IMAD.MOV.U32 R43, RZ, RZ, R45 ;  /* 0x000000ffff2b7224 */ /* 0x000fc400078e002d */
[----:B------:R-:W-:Y:S02]  /*4a20*/  IMAD.MOV.U32 R45, RZ, RZ, R46 ;  /* 0x000000ffff2d7224 */ /* 0x000fe400078e002e */
[----:B------:R-:W-:-:S04]  /*4a30*/  IMAD.HI.U32 R46, R47, R43, RZ ;  /* 0x0000002b2f2e7227 */ /* 0x000fc800078e00ff */
[----:B------:R-:W-:-:S04]  /*4a40*/  IMAD.MOV R46, RZ, RZ, -R46 ;  /* 0x000000ffff2e7224 */ /* 0x000fc800078e0a2e */
[----:B------:R-:W-:Y:S02]  /*4a50*/  IMAD R43, R29, R46, R43 ;  /* 0x0000002e1d2b7224 */ /* 0x000fe400078e022b */
[----:B------:R-:W3:Y:S01]  /*4a60*/  LDL R46, [R1+0x154c] ;  /* 0x00154c00012e7983 */ /* 0x000ee20000100800 */
[----:B------:R-:W-:-:S03]  /*4a70*/  IABS R44, R9 ;  /* 0x00000009002c7213 */ /* 0x000fc60000000000 */
[----:B------:R-:W4:Y:S01]  /*4a80*/  LDL R9, [R1+0xb6c] ;  /* 0x000b6c0001097983 */ /* 0x000f220000100800 */
[----:B------:R-:W-:Y:S01]  /*4a90*/  @!P2 IMAD.MOV R34, RZ, RZ, -R34 ;  /* 0x000000ffff22a224 */ /* 0x000fe200078e0a22 */
[C---:B------:R-:W-:Y:S02]  /*4aa0*/  ISETP.GT.U32.AND P2, PT, R48.reuse, R52, PT ;  /* 0x000000343000720c */ /* 0x040fe40003f44070 */
[----:B------:R-:W-:-:S11]  /*4ab0*/  ISETP.GT.U32.AND P4, PT, R48, R53, PT ;  /* 0x000000353000720c */ /* 0x000fd60003f84070 */
[--C-:B------:R-:W-:Y:S01]  /*4ac0*/  @!P2 IMAD.IADD R52, R52, 0x1, -R48.reuse ;  /* 0x000000013434a824 */ /* 0x100fe200078e0a30 */
[C---:B------:R-:W-:Y:S01]  /*4ad0*/  ISETP.GT.U32.AND P2, PT, R48.reuse, R55, PT ;  /* 0x000000373000720c */ /* 0x040fe20003f44070 */
[----:B------:R-:W-:Y:S01]  /*4ae0*/  @!P4 IMAD.IADD R53, R53, 0x1, -R48 ;  /* 0x000000013535c824 */ /* 0x000fe200078e0a30 */
[----:B------:R-:W-:-:S11]  /*4af0*/  ISETP.GT.U32.AND P4, PT, R48, R56, PT ;  /* 0x000000383000720c */ /* 0x000fd60003f84070 */
[--C-:B------:R-:W-:Y:S02]  /*4b00*/  @!P2 IMAD.IADD R55, R55, 0x1, -R48.reuse ;  /* 0x000000013737a824 */ /* 0x100fe400078e0a30 */
[----:B------:R-:W-:-:S03]  /*4b10*/  @!P4 IMAD.IADD R56, R56, 0x1, -R48 ;  /* 0x000000013838c824 */ /* 0x000fc600078e0a30 */
[C---:B------:R-:W-:Y:S02]  /*4b20*/  ISETP.GT.U32.AND P2, PT, R48.reuse, R55, PT ;  /* 0x000000373000720c */ /* 0x040fe40003f44070 */
[----:B------:R-:W-:-:S11]  /*4b30*/  ISETP.GT.U32.AND P4, PT, R48, R56, PT ;  /* 0x000000383000720c */ /* 0x000fd60003f84070 */
[--C-:B------:R-:W-:Y:S01]  /*4b40*/  @!P2 IMAD.IADD R55, R55, 0x1, -R48.reuse ;  /* 0x000000013737a824 */ /* 0x100fe200078e0a30 */
[----:B------:R-:W-:Y:S01]  /*4b50*/  ISETP.GT.U32.AND P2, PT, R48, R57, PT ;  /* 0x000000393000720c */ /* 0x000fe20003f44070 */
[----:B------:R-:W-:Y:S01]  /*4b60*/  @!P4 IMAD.IADD R56, R56, 0x1, -R48 ;  /* 0x000000013838c824 */ /* 0x000fe200078e0a30 */
[----:B------:R-:W-:-:S11]  /*4b70*/  ISETP.GT.U32.AND P4, PT, R48, R58, PT ;  /* 0x0000003a3000720c */ /* 0x000fd60003f84070 */
[--C-:B------:R-:W-:Y:S02]  /*4b80*/  @!P2 IMAD.IADD R57, R57, 0x1, -R48.reuse ;  /* 0x000000013939a824 */ /* 0x100fe400078e0a30 */
[----:B------:R-:W-:Y:S01]  /*4b90*/  @!P4 IMAD.IADD R58, R58, 0x1, -R48 ;  /* 0x000000013a3ac824 */ /* 0x000fe200078e0a30 */
[C---:B------:R-:W-:Y:S02]  /*4ba0*/  ISETP.GT.U32.AND P4, PT, R48.reuse, R31, PT ;  /* 0x0000001f3000720c */ /* 0x040fe40003f84070 */
[----:B------:R-:W-:-:S11]  /*4bb0*/  ISETP.GT.U32.AND P2, PT, R48, R57, PT ;  /* 0x000000393000720c */ /* 0x000fd60003f44070 */
[--C-:B------:R-:W-:Y:S02]  /*4bc0*/  @!P4 IMAD.IADD R31, R31, 0x1, -R48.reuse ;  /* 0x000000011f1fc824 */ /* 0x100fe400078e0a30 */
[----:B------:R-:W-:Y:S01]  /*4bd0*/  @!P2 IMAD.IADD R57, R57, 0x1, -R48 ;  /* 0x000000013939a824 */ /* 0x000fe200078e0a30 */
[C---:B------:R-:W-:Y:S02]  /*4be0*/  ISETP.GT.U32.AND P2, PT, R48.reuse, R30, PT ;  /* 0x0000001e3000720c */ /* 0x040fe40003f44070 */
[----:B------:R-:W-:Y:S01]  /*4bf0*/  ISETP.GT.U32.AND P4, PT, R48, R31, PT ;  /* 0x0000001f3000720c */ /* 0x000fe20003f84070 */
[----:B------:R-:W-:-:S10]  /*4c00*/  @!P5 IMAD.MOV R49, RZ, RZ, -R49 ;  /* 0x000000ffff31d224 */ /* 0x000fd400078e0a31 */
[--C-:B------:R-:W-:Y:S01]  /*4c10*/  @!P2 IMAD.IADD R30, R30, 0x1, -R48.reuse ;  /* 0x000000011e1ea824 */ /* 0x100fe200078e0a30 */
[C---:B------:R-:W-:Y:S01]  /*4c20*/  ISETP.GT.U32.AND P2, PT, R48.reuse, R58, PT ;  /* 0x0000003a3000720c */ /* 0x040fe20003f44070 */
[----:B------:R-:W-:Y:S01]  /*4c30*/  @!P4 IMAD.IADD R31, R31, 0x1, -R48 ;  /* 0x000000011f1fc824 */ /* 0x000fe200078e0a30 */
[C---:B------:R-:W-:Y:S02]  /*4c40*/  ISETP.GT.U32.AND P4, PT, R48.reuse, R38, PT ;  /* 0x000000263000720c */ /* 0x040fe40003f84070 */
[----:B------:R-:W-:Y:S01]  /*4c50*/  ISETP.GT.U32.AND P5, PT, R48, R30, PT ;  /* 0x0000001e3000720c */ /* 0x000fe20003fa4070 */
[----:B------:R-:W-:-:S08]  /*4c60*/  @!P0 IMAD.MOV R50, RZ, RZ, -R50 ;  /* 0x000000ffff328224 */ /* 0x000fd000078e0a32 */
[--C-:B------:R-:W-:Y:S01]  /*4c70*/  @!P2 IMAD.IADD R58, R58, 0x1, -R48.reuse ;  /* 0x000000013a3aa824 */ /* 0x100fe200078e0a30 */
[----:B------:R-:W-:Y:S01]  /*4c80*/  ISETP.GT.U32.AND P2, PT, R48, R36, PT ;  /* 0x000000243000720c */ /* 0x000fe20003f44070 */
[--C-:B------:R-:W-:Y:S02]  /*4c90*/  @!P4 IMAD.IADD R38, R38, 0x1, -R48.reuse ;  /* 0x000000012626c824 */ /* 0x100fe400078e0a30 */
[----:B------:R-:W-:Y:S01]  /*4ca0*/  @!P5 IMAD.IADD R30, R30, 0x1, -R48 ;  /* 0x000000011e1ed824 */ /* 0x000fe200078e0a30 */
[C---:B------:R-:W-:Y:S02]  /*4cb0*/  ISETP.GT.U32.AND P5, PT, R48.reuse, R37, PT ;  /* 0x000000253000720c */ /* 0x040fe40003fa4070 */
[----:B------:R-:W-:Y:S01]  /*4cc0*/  ISETP.GT.U32.AND P0, PT, R48, R38, PT ;  /* 0x000000263000720c */ /* 0x000fe20003f04070 */
[----:B------:R-:W-:-:S06]  /*4cd0*/  IMAD.HI.U32 R60, R47, R44, RZ ;  /* 0x0000002c2f3c7227 */ /* 0x000fcc00078e00ff */
[----:B------:R-:W-:Y:S02]  /*4ce0*/  @!P2 IMAD.IADD R36, R36, 0x1, -R48 ;  /* 0x000000012424a824 */ /* 0x000fe400078e0a30 */
[----:B------:R-:W-:Y:S02]  /*4cf0*/  IMAD.MOV R60, RZ, RZ, -R60 ;  /* 0x000000ffff3c7224 */ /* 0x000fe400078e0a3c */
[--C-:B------:R-:W-:Y:S01]  /*4d00*/  @!P5 IMAD.IADD R37, R37, 0x1, -R48.reuse ;  /* 0x000000012525d824 */ /* 0x100fe200078e0a30 */
[----:B------:R-:W-:Y:S01]  /*4d10*/  ISETP.GT.U32.AND P5, PT, R48, R36, PT ;  /* 0x000000243000720c */ /* 0x000fe20003fa4070 */
[----:B------:R-:W-:Y:S01]  /*4d20*/  @!P0 IMAD.IADD R38, R38, 0x1, -R48 ;  /* 0x0000000126268824 */ /* 0x000fe200078e0a30 */
[C---:B------:R-:W-:Y:S01]  /*4d30*/  ISETP.GT.U32.AND P0, PT, R29.reuse, R42, PT ;  /* 0x0000002a1d00720c */ /* 0x040fe20003f04070 */
[----:B------:R-:W-:Y:S02]  /*4d40*/  IMAD R44, R29, R60, R44 ;  /* 0x0000003c1d2c7224 */ /* 0x000fe400078e022c */
[----:B------:R-:W-:-:S04]  /*4d50*/  IMAD.HI.U32 R60, R47, R45, RZ ;  /* 0x0000002d2f3c7227 */ /* 0x000fc800078e00ff */
[----:B------:R-:W-:Y:S01]  /*4d60*/  IMAD.MOV R60, RZ, RZ, -R60 ;  /* 0x000000ffff3c7224 */ /* 0x000fe200078e0a3c */
[----:B------:R-:W-:-:S03]  /*4d70*/  ISETP.GT.U32.AND P2, PT, R48, R39, PT ;  /* 0x000000273000720c */ /* 0x000fc60003f44070 */
[----:B------:R-:W-:Y:S01]  /*4d80*/  @!P5 IMAD.IADD R36, R36, 0x1, -R48 ;  /* 0x000000012424d824 */ /* 0x000fe200078e0a30 */
[----:B------:R-:W-:Y:S01]  /*4d90*/  ISETP.GT.U32.AND P5, PT, R48, R40, PT ;  /* 0x000000283000720c */ /* 0x000fe20003fa4070 */
[----:B------:R-:W-:Y:S02]  /*4da0*/  IMAD R45, R29, R60, R45 ;  /* 0x0000003c1d2d7224 */ /* 0x000fe400078e022d */
[----:B------:R-:W-:-:S03]  /*4db0*/  @!P0 IMAD.IADD R42, R42, 0x1, -R29 ;  /* 0x000000012a2a8824 */ /* 0x000fc600078e0a1d */
[----:B------:R-:W-:Y:S02]  /*4dc0*/  ISETP.GT.U32.AND P0, PT, R29, R45, PT ;  /* 0x0000002d1d00720c */ /* 0x000fe40003f04070 */
[----:B------:R-:W-:Y:S01]  /*4dd0*/  ISETP.GT.U32.AND P4, PT, R48, R37, PT ;  /* 0x000000253000720c */ /* 0x000fe20003f84070 */
[----:B------:R-:W-:-:S04]  /*4de0*/  @!P2 IMAD.IADD R39, R39, 0x1, -R48 ;  /* 0x000000012727a824 */ /* 0x000fc800078e0a30 */
[----:B------:R-:W-:Y:S01]  /*4df0*/  @!P5 IMAD.IADD R40, R40, 0x1, -R48 ;  /* 0x000000012828d824 */ /* 0x000fe200078e0a30 */
[----:B------:R-:W-:-:S05]  /*4e00*/  ISETP.GT.U32.AND P2, PT, R48, R39, PT ;  /* 0x000000273000720c */ /* 0x000fca0003f44070 */
[----:B------:R-:W-:Y:S01]  /*4e10*/  @!P0 IMAD.IADD R45, R45, 0x1, -R29 ;  /* 0x000000012d2d8824 */ /* 0x000fe200078e0a1d */
[----:B------:R-:W-:Y:S01]  /*4e20*/  ISETP.GT.U32.AND P0, PT, R48, R40, PT ;  /* 0x000000283000720c */ /* 0x000fe20003f04070 */
[----:B------:R-:W-:Y:S01]  /*4e30*/  @!P4 IMAD.IADD R37, R37, 0x1, -R48 ;  /* 0x000000012525c824 */ /* 0x000fe200078e0a30 */
[----:B------:R-:W-:-:S05]  /*4e40*/  ISETP.GT.U32.AND P4, PT, R29, R41, PT ;  /* 0x000000291d00720c */ /* 0x000fca0003f84070 */
[----:B------:R-:W-:Y:S01]  /*4e50*/  @!P2 IMAD.IADD R39, R39, 0x1, -R48 ;  /* 0x000000012727a824 */ /* 0x000fe200078e0a30 */
[----:B------:R-:W-:-:S05]  /*4e60*/  ISETP.GT.U32.AND P2, PT, R29, R43, PT ;  /* 0x0000002b1d00720c */ /* 0x000fca0003f44070 */
[----:B------:R-:W-:Y:S01]  /*4e70*/  @!P0 IMAD.IADD R40, R40, 0x1, -R48 ;  /* 0x0000000128288824 */ /* 0x000fe200078e0a30 */
[----:B------:R-:W-:Y:S01]  /*4e80*/  ISETP.GE.AND P5, PT, R14, RZ, PT ;  /* 0x000000ff0e00720c */ /* 0x000fe20003fa6270 */
[----:B------:R-:W-:Y:S02]  /*4e90*/  @!P4 IMAD.IADD R41, R41, 0x1, -R29 ;  /* 0x000000012929c824 */ /* 0x000fe400078e0a1d */
[----:B------:R-:W-:Y:S01]  /*4ea0*/  @!P1 IMAD.MOV R52, RZ, RZ, -R52 ;  /* 0x000000ffff349224 */ /* 0x000fe200078e0a34 */
[C---:B------:R-:W-:Y:S01]  /*4eb0*/  ISETP.GT.U32.AND P4, PT, R29.reuse, R44, PT ;  /* 0x0000002c1d00720c */ /* 0x040fe20003f84070 */
[----:B------:R-:W-:Y:S01]  /*4ec0*/  @!P6 IMAD.MOV R53, RZ, RZ, -R53 ;  /* 0x000000ffff35e224 */ /* 0x000fe200078e0a35 */
[----:B------:R-:W-:Y:S01]  /*4ed0*/  ISETP.GT.U32.AND P1, PT, R29, R41, PT ;  /* 0x000000291d00720c */ /* 0x000fe20003f24070 */
[----:B------:R-:W-:Y:S01]  /*4ee0*/  @!P2 IMAD.IADD R43, R43, 0x1, -R29 ;  /* 0x000000012b2ba824 */ /* 0x000fe200078e0a1d */
[----:B------:R-:W-:Y:S01]  /*4ef0*/  ISETP.GE.AND P2, PT, R12, RZ, PT ;  /* 0x000000ff0c00720c */ /* 0x000fe20003f46270 */
[----:B------:R-:W-:Y:S01]  /*4f00*/  @!P3 IMAD.MOV R51, RZ, RZ, -R51 ;  /* 0x000000ffff33b224 */ /* 0x000fe200078e0a33 */
[----:B------:R-:W4:Y:S03]  /*4f10*/  LDL.LU R14, [R1+0x15cc] ;  /* 0x0015cc00010e7983 */ /* 0x000f260000300800 */
[----:B------:R-:W-:Y:S01]  /*4f20*/  @!P5 IMAD.MOV R54, RZ, RZ, -R54 ;  /* 0x000000ffff36d224 */ /* 0x000fe200078e0a36 */
[----:B------:R-:W-:-:S03]  /*4f30*/  ISETP.GT.U32.AND P5, PT, R29, R43, PT ;  /* 0x0000002b1d00720c */ /* 0x000fc60003fa4070 */
[--C-:B------:R-:W-:Y:S02]  /*4f40*/  @!P4 IMAD.IADD R44, R44, 0x1, -R29.reuse ;  /* 0x000000012c2cc824 */ /* 0x100fe400078e0a1d */
[----:B------:R-:W-:Y:S01]  /*4f50*/  @!P1 IMAD.IADD R41, R41, 0x1, -R29 ;  /* 0x0000000129299824 */ /* 0x000fe200078e0a1d */
[----:B------:R-:W-:Y:S02]  /*4f60*/  ISETP.GE.AND P4, PT, R13, RZ, PT ;  /* 0x000000ff0d00720c */ /* 0x000fe40003f86270 */
[C---:B------:R-:W-:Y:S01]  /*4f70*/  ISETP.GT.U32.AND P6, PT, R29.reuse, R44, PT ;  /* 0x0000002c1d00720c */ /* 0x040fe20003fc4070 */
[----:B------:R-:W-:Y:S01]  /*4f80*/  @!P2 IMAD.MOV R55, RZ, RZ, -R55 ;  /* 0x000000ffff37a224 */ /* 0x000fe200078e0a37 */
[----:B------:R-:W-:Y:S01]  /*4f90*/  ISETP.GT.U32.AND P3, PT, R29, R42, PT ;  /* 0x0000002a1d00720c */ /* 0x000fe20003f64070 */
[----:B------:R-:W4:Y:S02]  /*4fa0*/  LDL.LU R13, [R1+0x15c8] ;  /* 0x0015c800010d7983 */ /* 0x000f240000300800 */
[----:B------:R-:W-:Y:S01]  /*4fb0*/  @!P5 IMAD.IADD R43, R43, 0x1, -R29 ;  /* 0x000000012b2bd824 */ /* 0x000fe200078e0a1d */
[----:B------:R-:W-:-:S02]  /*4fc0*/  ISETP.GE.AND P5, PT, R7, RZ, PT ;  /* 0x000000ff0700720c */ /* 0x000fc40003fa6270 */
[----:B------:R-:W-:-:S03]  /*4fd0*/  ISETP.GT.U32.AND P2, PT, R29, R45, PT ;  /* 0x0000002d1d00720c */ /* 0x000fc60003f44070 */
[----:B------:R-:W-:Y:S01]  /*4fe0*/  @!P4 IMAD.MOV R56, RZ, RZ, -R56 ;  /* 0x000000ffff38c224 */ /* 0x000fe200078e0a38 */
[----:B------:R-:W-:Y:S01]  /*4ff0*/  ISETP.GE.AND P4, PT, R0, RZ, PT ;  /* 0x000000ff0000720c */ /* 0x000fe20003f86270 */
[--C-:B------:R-:W-:Y:S02]  /*5000*/  @!P6 IMAD.IADD R44, R44, 0x1, -R29.reuse ;  /* 0x000000012c2ce824 */ /* 0x100fe400078e0a1d */
[----:B------:R-:W-:Y:S01]  /*5010*/  @!P3 IMAD.IADD R42, R42, 0x1, -R29 ;  /* 0x000000012a2ab824 */ /* 0x000fe200078e0a1d */
[----:B------:R-:W-:Y:S02]  /*5020*/  ISETP.GE.AND P3, PT, R8, RZ, PT ;  /* 0x000000ff0800720c */ /* 0x000fe40003f66270 */
[----:B--2---:R-:W-:Y:S02]  /*5030*/  IABS R60, R10 ;  /* 0x0000000a003c7213 */ /* 0x004fe40000000000 */
[----:B---3--:R-:W-:Y:S02]  /*5040*/  IABS R46, R46 ;  /* 0x0000002e002e7213 */ /* 0x008fe40000000000 */
[----:B----4-:R-:W-:-:S03]  /*5050*/  IABS R10, R9 ;  /* 0x00000009000a7213 */ /* 0x010fc60000000000 */
[----:B------:R-:W-:-:S04]  /*5060*/  IMAD.HI.U32 R9, R47, R46, RZ ;  /* 0x0000002e2f097227 */ /* 0x000fc800078e00ff */
[----:B------:R-:W-:-:S04]  /*5070*/  IMAD.MOV R9, RZ, RZ, -R9 ;  /* 0x000000ffff097224 */ /* 0x000fc800078e0a09 */
[----:B------:R-:W-:-:S05]  /*5080*/  IMAD R46, R29, R9, R46 ;  /* 0x000000091d2e7224 */ /* 0x000fca00078e022e */
[----:B------:R-:W-:Y:S01]  /*5090*/  ISETP.GT.U32.AND P0, PT, R29, R46, PT ;  /* 0x0000002e1d00720c */ /* 0x000fe20003f04070 */
[----:B------:R-:W-:-:S04]  /*50a0*/  IMAD.HI.U32 R12, R47, R60, RZ ;  /* 0x0000003c2f0c7227 */ /* 0x000fc800078e00ff */
[----:B------:R-:W-:-:S08]  /*50b0*/  IMAD.HI.U32 R9, R47, R10, RZ ;  /* 0x0000000a2f097227 */ /* 0x000fd000078e00ff */
[----:B------:R-:W-:Y:S01]  /*50c0*/  @!P0 IMAD.IADD R46, R46, 0x1, -R29 ;  /* 0x000000012e2e8824 */ /* 0x000fe200078e0a1d */
[----:B------:R-:W-:Y:S02]  /*50d0*/  ISETP.GE.AND P0, PT, R59, RZ, PT ;  /* 0x000000ff3b00720c */ /* 0x000fe40003f06270 */
[----:B------:R-:W0:Y:S01]  /*50e0*/  S2R R59, SR_TID.X ;  /* 0x00000000003b7919 */ /* 0x000e220000002100 */
[----:B------:R-:W-:Y:S02]  /*50f0*/  IMAD.MOV R47, RZ, RZ, -R12 ;  /* 0x000000ffff2f7224 */ /* 0x000fe400078e0a0c */
[----:B------:R-:W-:Y:S01]  /*5100*/  IMAD.MOV R9, RZ, RZ, -R9 ;  /* 0x000000ffff097224 */ /* 0x000fe200078e0a09 */
[----:B------:R-:W2:Y:S01]  /*5110*/  LDL.LU R12, [R1+0x15c4] ;  /* 0x0015c400010c7983 */ /* 0x000ea20000300800 */
[----:B------:R-:W-:-:S05]  /*5120*/  IMAD R47, R29, R47, R60 ;  /* 0x0000002f1d2f7224 */ /* 0x000fca00078e023c */
[C---:B------:R-:W-:Y:S01]  /*5130*/  ISETP.GT.U32.AND P1, PT, R29.reuse, R47, PT ;  /* 0x0000002f1d00720c */ /* 0x040fe20003f24070 */
[----:B------:R-:W-:-:S05]  /*5140*/  IMAD R48, R29, R9, R10 ;  /* 0x000000091d307224 */ /* 0x000fca00078e020a */
[----:B------:R-:W-:-:S07]  /*5150*/  ISETP.GT.U32.AND P6, PT, R29, R48, PT ;  /* 0x000000301d00720c */ /* 0x000fce0003fc4070 */
[--C-:B------:R-:W-:Y:S01]  /*5160*/  @!P1 IMAD.IADD R47, R47, 0x1, -R29.reuse ;  /* 0x000000012f2f9824 */ /* 0x100fe200078e0a1d */
[----:B------:R-:W-:Y:S01]  /*5170*/  ISETP.GT.U32.AND P1, PT, R29, R46, PT ;  /* 0x0000002e1d00720c */ /* 0x000fe20003f24070 */
[----:B------:R-:W-:Y:S01]  /*5180*/  @!P5 IMAD.MOV R58, RZ, RZ, -R58 ;  /* 0x000000ffff3ad224 */ /* 0x000fe200078e0a3a */
[----:B------:R-:W-:Y:S01]  /*5190*/  ISETP.GE.AND P5, PT, R4, RZ, PT ;  /* 0x000000ff0400720c */ /* 0x000fe20003fa6270 */
[----:B------:R-:W-:Y:S01]  /*51a0*/  @!P2 IMAD.IADD R45, R45, 0x1, -R29 ;  /* 0x000000012d2da824 */ /* 0x000fe200078e0a1d */
[C---:B0-----:R-:W-:Y:S01]  /*51b0*/  LOP3.LUT R0, R59.reuse, 0x7, RZ, 0xc0, !PT ;  /* 0x000000073b007812 */ /* 0x041fe200078ec0ff */
[C---:B------:R-:W-:Y:S01]  /*51c0*/  IMAD.SHL.U32 R4, R59.reuse, 0x2, RZ ;  /* 0x000000023b047824 */ /* 0x040fe200078e00ff */
[----:B------:R-:W-:Y:S01]  /*51d0*/  ISETP.GE.AND P2, PT, R6, RZ, PT ;  /* 0x000000ff0600720c */ /* 0x000fe20003f46270 */
[----:B------:R-:W-:Y:S02]  /*51e0*/  IMAD.SHL.U32 R6, R59, 0x8, RZ ;  /* 0x000000083b067824 */ /* 0x000fe400078e00ff */
[----:B------:R-:W-:-:S04]  /*51f0*/  IMAD R60, R0, 0x210, RZ ;  /* 0x00000210003c7824 */ /* 0x000fc800078e02ff */
[--C-:B------:R-:W-:Y:S01]  /*5200*/  @!P1 IMAD.IADD R46, R46, 0x1, -R29.reuse ;  /* 0x000000012e2e9824 */ /* 0x100fe200078e0a1d */
[----:B------:R-:W-:Y:S01]  /*5210*/  ISETP.GE.AND P1, PT, R5, RZ, PT ;  /* 0x000000ff0500720c */ /* 0x000fe20003f26270 */
[----:B------:R-:W-:Y:S01]  /*5220*/  IMAD.SHL.U32 R5, R59, 0x100, RZ ;  /* 0x000001003b057824 */ /* 0x000fe200078e00ff */
[----:B------:R-:W-:Y:S01]  /*5230*/  LOP3.LUT R60, R60, 0x10, R4, 0x78, !PT ;  /* 0x000000103c3c7812 */ /* 0x000fe200078e7804 */
[----:B------:R-:W-:Y:S01]  /*5240*/  @!P6 IMAD.IADD R48, R48, 0x1, -R29 ;  /* 0x000000013030e824 */ /* 0x000fe200078e0a1d */
[----:B------:R-:W-:Y:S01]  /*5250*/  LOP3.LUT R6, R6, 0x30, RZ, 0xc0, !PT ;  /* 0x0000003006067812 */ /* 0x000fe200078ec0ff */
[----:B------:R-:W-:Y:S01]  /*5260*/  @!P3 IMAD.MOV R57, RZ, RZ, -R57 ;  /* 0x000000ffff39b224 */ /* 0x000fe200078e0a39 */
[C---:B------:R-:W-:Y:S02]  /*5270*/  ISETP.GT.U32.AND P3, PT, R29.reuse, R47, PT ;  /* 0x0000002f1d00720c */ /* 0x040fe40003f64070 */
[----:B------:R-:W-:Y:S01]  /*5280*/  LOP3.LUT R60, R60, 0x1000, R5, 0xf8, !PT ;  /* 0x000010003c3c7812 */ /* 0x000fe200078ef805 */
[----:B------:R-:W-:Y:S01]  /*5290*/  IMAD R0, R0, 0x40, R6 ;  /* 0x0000004000007824 */ /* 0x000fe200078e0206 */
[----:B------:R-:W-:-:S03]  /*52a0*/  ISETP.GT.U32.AND P6, PT, R29, R48, PT ;  /* 0x000000301d00720c */ /* 0x000fc60003fc4070 */
[----:B------:R0:W-:Y:S01]  /*52b0*/  STL [R1+0x156c], R60 ;  /* 0x00156c3c01007387 */ /* 0x0001e20000100800 */
[----:B------:R-:W-:-:S03]  /*52c0*/  LOP3.LUT R0, R0, 0x30, R4, 0x78, !PT ;  /* 0x0000003000007812 */ /* 0x000fc600078e7804 */
[----:B------:R-:W3:Y:S04]  /*52d0*/  LDL.LU R10, [R1+0x38] ;  /* 0x00003800010a7983 */ /* 0x000ee80000300800 */
[----:B------:R-:W4:Y:S04]  /*52e0*/  LDL.LU R9, [R1+0x34] ;  /* 0x0000340001097983 */ /* 0x000f280000300800 */
[----:B------:R-:W2:Y:S04]  /*52f0*/  LDL.LU R8, [R1+0x30] ;  /* 0x0000300001087983 */ /* 0x000ea80000300800 */
[----:B------:R-:W2:Y:S01]  /*5300*/  LDL.LU R7, [R1+0x2c] ;  /* 0x00002c0001077983 */ /* 0x000ea20000300800 */
[----:B------:R-:W-:-:S03]  /*5310*/  @!P3 IMAD.IADD R47, R47, 0x1, -R29 ;  /* 0x000000012f2fb824 */ /* 0x000fc600078e0a1d */
[----:B------:R-:W2:Y:S01]  /*5320*/  LDL.LU R6, [R1+0x28] ;  /* 0x0000280001067983 */ /* 0x000ea20000300800 */
[----:B------:R-:W-:-:S03]  /*5330*/  ISETP.GE.AND P3, PT, R61, RZ, PT ;  /* 0x000000ff3d00720c */ /* 0x000fc60003f66270 */
[----:B------:R-:W2:Y:S04]  /*5340*/  LDL.LU R5, [R1+0x24] ;  /* 0x0000240001057983 */ /* 0x000ea80000300800 */
[----:B------:R-:W2:Y:S01]  /*5350*/  LDL.LU R4, [R1+0x20] ;  /* 0x0000200001047983 */ /* 0x000ea20000300800 */
[----:B------:R-:W-:-:S03]  /*5360*/  @!P6 IMAD.IADD R48, R48, 0x1, -R29 ;  /* 0x000000013030e824 */ /* 0x000fc600078e0a1d */
[----:B------:R-:W2:Y:S01]  /*5370*/  LDL.LU R0, [R1+0x1c] ;  /* 0x00001c0001007983 */ /* 0x000ea20000300800 */
[----:B------:R-:W-:-:S03]  /*5380*/  @!P2 IMAD.MOV R30, RZ, RZ, -R30 ;  /* 0x000000ffff1ea224 */ /* 0x000fc600078e0a1e */
[----:B------:R-:W2:Y:S01]  /*5390*/  LDL.LU R59, [R1+0x10] ;  /* 0x00001000013b7983 */ /* 0x000ea20000300800 */
[----:B------:R-:W-:-:S03]  /*53a0*/  ISETP.GE.AND P2, PT, R3, RZ, PT ;  /* 0x000000ff0300720c */ /* 0x000fc60003f46270 */
[----:B------:R-:W2:Y:S04]  /*53b0*/  LDL.LU R61, [R1+0x4] ;  /* 0x00000400013d7983 */ /* 0x000ea80000300800 */
[----:B0-----:R-:W2:Y:S04]  /*53c0*/  LDL.LU R60, [R1] ;  /* 0x00000000013c7983 */ /* 0x001ea80000300800 */
[----:B------:R-:W2:Y:S04]  /*53d0*/  LDL.LU R29, [R1+0x8] ;  /* 0x00000800011d7983 */ /* 0x000ea80000300800 */
[----:B------:R-:W2:Y:S01]  /*53e0*/  LDL.LU R3, [R1+0x15c0] ;  /* 0x0015c00001037983 */ /* 0x000ea20000300800 */
[----:B------:R-:W-:-:S02]  /*53f0*/  @!P4 IMAD.MOV R31, RZ, RZ, -R31 ;  /* 0x000000ffff1fc224 */ /* 0x000fc400078e0a1f */
[----:B------:R-:W-:Y:S01]  /*5400*/  @!P0 IMAD.MOV R36, RZ, RZ, -R36 ;  /* 0x000000ffff248224 */ /* 0x000fe200078e0a24 */
[----:B------:R-:W-:Y:S02]  /*5410*/  ISETP.GE.AND P0, PT, R11, RZ, PT ;  /* 0x000000ff0b00720c */ /* 0x000fe40003f06270 */
[----:B------:R-:W3:Y:S01]  /*5420*/  LDL.LU R11, [R1+0x15bc] ;  /* 0x0015bc00010b7983 */ /* 0x000ee20000300800 */
[----:B--2---:R-:W-:Y:S02]  /*5430*/  ISETP.NE.AND P4, PT, R3, RZ, PT ;  /* 0x000000ff0300720c */ /* 0x004fe40003f85270 */
[----:B------:R-:W-:-:S04]  /*5440*/  LOP3.LUT R3, RZ, R3, RZ, 0x33, !PT ;  /* 0x00000003ff037212 */ /* 0x000fc800078e33ff */
[C---:B---3--:R-:W-:Y:S02]  /*5450*/  SEL R10, R3.reuse, R10, !P4 ;  /* 0x0000000a030a7207 */ /* 0x048fe40006000000 */
[C---:B----4-:R-:W-:Y:S02]  /*5460*/  SEL R9, R3.reuse, R9, !P4 ;  /* 0x0000000903097207 */ /* 0x050fe40006000000 */
[C---:B------:R-:W-:Y:S01]  /*5470*/  SEL R8, R3.reuse, R8, !P4 ;  /* 0x0000000803087207 */ /* 0x040fe20006000000 */
[----:B------:R0:W-:Y:S01]  /*5480*/  STL [R1+0x74], R10 ;  /* 0x0000740a01007387 */ /* 0x0001e20000100800 */
[C---:B------:R-:W-:Y:S02]  /*5490*/  SEL R7, R3.reuse, R7, !P4 ;  /* 0x0000000703077207 */ /* 0x040fe40006000000 */
[C---:B------:R-:W-:Y:S02]  /*54a0*/  SEL R6, R3.reuse, R6, !P4 ;  /* 0x0000000603067207 */ /* 0x040fe40006000000 */
[C---:B------:R-:W-:Y:S01]  /*54b0*/  SEL R5, R3.reuse, R5, !P4 ;  /* 0x0000000503057207 */ /* 0x040fe20006000000 */
[----:B0-----:R-:W2:Y:S04]  /*54c0*/  LDL.LU R10, [R1+0x15b8] ;  /* 0x0015b800010a7983 */ /* 0x001ea80000300800 */
[----:B------:R0:W-:Y:S01]  /*54d0*/  STL [R1+0x70], R9 ;  /* 0x0000700901007387 */ /* 0x0001e20000100800 */
[----:B------:R-:W-:-:S02]  /*54e0*/  SEL R4, R3, R4, !P4 ;  /* 0x0000000403047207 */ /* 0x000fc40006000000 */
[C---:B------:R-:W-:Y:S01]  /*54f0*/  SEL R0, R3.reuse, R0, !P4 ;  /* 0x0000000003007207 */ /* 0x040fe20006000000 */
[----:B0-----:R-:W3:Y:S04]  /*5500*/  LDL.LU R9, [R1+0x15b4] ;  /* 0x0015b40001097983 */ /* 0x001ee80000300800 */
[----:B------:R0:W-:Y:S01]  /*5510*/  STL [R1+0x6c], R8 ;  /* 0x00006c0801007387 */ /* 0x0001e20000100800 */
[----:B------:R-:W-:-:S03]  /*5520*/  SEL R59, R3, R59, !P4 ;  /* 0x0000003b033b7207 */ /* 0x000fc60006000000 */
[----:B0-----:R-:W4:Y:S04]  /*5530*/  LDL.LU R8, [R1+0x15b0] ;  /* 0x0015b00001087983 */ /* 0x001f280000300800 */
[----:B------:R0:W-:Y:S01]  /*5540*/  STL [R1+0x68], R7 ;  /* 0x0000680701007387 */ /* 0x0001e20000100800 */
[----:B------:R-:W-:-:S03]  /*5550*/  SEL R61, R3, R61, !P4 ;  /* 0x0000003d033d7207 */ /* 0x000fc60006000000 */
[----:B0-----:R-:W2:Y:S04]  /*5560*/  LDL.LU R7, [R1+0x15ac] ;  /* 0x0015ac0001077983 */ /* 0x001ea80000300800 */
[----:B------:R0:W-:Y:S04]  /*5570*/  STL [R1+0x64], R6 ;  /* 0x0000640601007387 */ /* 0x0001e80000100800 */
[----:B0-----:R-:W2:Y:S04]  /*5580*/  LDL.LU R6, [R1+0x15a8] ;  /* 0x0015a80001067983 */ /* 0x001ea80000300800 */
[----:B------:R0:W-:Y:S04]  /*5590*/  STL [R1+0x60], R5 ;  /* 0x0000600501007387 */ /* 0x0001e80000100800 */
[----:B0-----:R-:W3:Y:S04]  /*55a0*/  LDL.LU R5, [R1+0x15a4] ;  /* 0x0015a40001057983 */ /* 0x001ee80000300800 */
[----:B------:R0:W-:Y:S04]  /*55b0*/  STL [R1+0x5c], R4 ;  /* 0x00005c0401007387 */ /* 0x0001e80000100800 */
[----:B0-----:R-:W4:Y:S04]  /*55c0*/  LDL.LU R4, [R1+0x15a0] ;  /* 0x0015a00001047983 */ /* 0x001f280000300800 */
[----:B------:R0:W-:Y:S04]  /*55d0*/  STL [R1+0x58], R0 ;  /* 0x0000580001007387 */ /* 0x0001e80000100800 */
[----:B0-----:R-:W4:Y:S04]  /*55e0*/  LDL.LU R0, [R1+0x159c] ;  /* 0x00159c0001007983 */ /* 0x001f280000300800 */
[----:B------:R0:W-:Y:S04]  /*55f0*/  STL [R1+0x54], R59 ;  /* 0x0000543b01007387 */ /* 0x0001e80000100800 */
[----:B0-----:R-:W4:Y:S04]  /*5600*/  LDL.LU R59, [R1+0x1598] ;  /* 0x00159800013b7983 */ /* 0x001f280000300800 */
[----:B------:R0:W-:Y:S04]  /*5610*/  STL [R1+0x50], R61 ;  /* 0x0000503d01007387 */ /* 0x0001e80000100800 */
[----:B0-----:R-:W4:Y:S01]  /*5620*/  LDL.LU R61, [R1+0x1594] ;  /* 0x00159400013d7983 */ /* 0x001f220000300800 */
[----:B------:R-:W-:-:S05]  /*5630*/  SEL R60, R3, R60, !P4 ;  /* 0x0000003c033c7207 */ /* 0x000fca0006000000 */
[----:B------:R0:W-:Y:S01]  /*5640*/  STL [R1+0x4c], R60 ;  /* 0x00004c3c01007387 */ /* 0x0001e20000100800 */
[C---:B------:R-:W-:Y:S02]  /*5650*/  SEL R19, R3.reuse, R19, !P4 ;  /* 0x0000001303137207 */ /* 0x040fe40006000000 */
[C---:B------:R-:W-:Y:S02]  /*5660*/  SEL R20, R3.reuse, R20, !P4 ;  /* 0x0000001403147207 */ /* 0x040fe40006000000 */
[C---:B------:R-:W-:Y:S02]  /*5670*/  SEL R21, R3.reuse, R21, !P4 ;  /* 0x0000001503157207 */ /* 0x040fe40006000000 */
[C---:B------:R-:W-:Y:S02]  /*5680*/  SEL R22, R3.reuse, R22, !P4 ;  /* 0x0000001603167207 */ /* 0x040fe40006000000 */
[C---:B------:R-:W-:Y:S02]  /*5690*/  SEL R23, R3.reuse, R23, !P4 ;  /* 0x0000001703177207 */ /* 0x040fe40006000000 */
[----:B--2---:R-:W-:-:S02]  /*56a0*/  SEL R6, R3, R6, !P4 ;  /* 0x0000000603067207 */ /* 0x004fc40006000000 */
[C---:B---3--:R-:W-:Y:S02]  /*56b0*/  SEL R5, R3.reuse, R5, !P4 ;  /* 0x0000000503057207 */ /* 0x048fe40006000000 */
[C---:B----4-:R-:W-:Y:S02]  /*56c0*/  SEL R4, R3.reuse, R4, !P4 ;  /* 0x0000000403047207 */ /* 0x050fe40006000000 */
[C---:B------:R-:W-:Y:S02]  /*56d0*/  SEL R0, R3.reuse, R0, !P4 ;  /* 0x0000000003007207 */ /* 0x040fe40006000000 */
[C---:B------:R-:W-:Y:S02]  /*56e0*/  SEL R59, R3.reuse, R59, !P4 ;  /* 0x0000003b033b7207 */ /* 0x040fe40006000000 */
[----:B0-----:R-:W-:-:S05]  /*56f0*/  SEL R60, R3, R61, !P4 ;  /* 0x0000003d033c7207 */ /* 0x001fca0006000000 */
[----:B------:R-:W-:Y:S04]  /*5700*/  STL [R1+0x48], R60 ;  /* 0x0000483c01007387 */ /* 0x000fe80000100800 */
[----:B------:R-:W-:Y:S04]  /*5710*/  STL [R1+0x38], R59 ;  /* 0x0000383b01007387 */ /* 0x000fe80000100800 */
[----:B------:R0:W-:Y:S04]  /*5720*/  STL [R1+0x34], R0 ;  /* 0x0000340001007387 */ /* 0x0001e80000100800 */
[----:B0-----:R-:W2:Y:S04]  /*5730*/  LDL.LU R0, [R1+0x44] ;  /* 0x0000440001007983 */ /* 0x001ea80000300800 */
[----:B------:R0:W-:Y:S04]  /*5740*/  STL [R1+0x30], R4 ;  /* 0x0000300401007387 */ /* 0x0001e80000100800 */
[----:B0-----:R-:W3:Y:S04]  /*5750*/  LDL.LU R4, [R1+0x3c] ;  /* 0x00003c0001047983 */ /* 0x001ee80000300800 */
[----:B------:R0:W-:Y:S04]  /*5760*/  STL [R1+0x2c], R5 ;  /* 0x00002c0501007387 */ /* 0x0001e80000100800 */
[----:B------:R-:W4:Y:S01]  /*5770*/  LDL.LU R60, [R1+0x40] ;  /* 0x00004000013c7983 */ /* 0x000f220000300800 */
[----:B0-----:R-:W-:-:S03]  /*5780*/  SEL R5, R3, R7, !P4 ;  /* 0x0000000703057207 */ /* 0x001fc60006000000 */
[----:B------:R0:W-:Y:S01]  /*5790*/  STL [R1+0x28], R6 ;  /* 0x0000280601007387 */ /* 0x0001e20000100800 */
[----:B------:R-:W-:-:S03]  /*57a0*/  SEL R7, R3, R8, !P4 ;  /* 0x0000000803077207 */ /* 0x000fc60006000000 */
[----:B------:R1:W-:Y:S01]  /*57b0*/  STL [R1+0x24], R5 ;  /* 0x0000240501007387 */ /* 0x0003e20000100800 */
[----:B0-----:R-:W-:-:S03]  /*57c0*/  SEL R6, R3, R9, !P4 ;  /* 0x0000000903067207 */ /* 0x001fc60006000000 */
[----:B------:R0:W-:Y:S01]  /*57d0*/  STL [R1+0x4], R7 ;  /* 0x0000040701007387 */ /* 0x0001e20000100800 */
[----:B-1----:R-:W-:-:S03]  /*57e0*/  SEL R5, R3, R10, !P4 ;  /* 0x0000000a03057207 */ /* 0x002fc60006000000 */
[----:B------:R1:W-:Y:S04]  /*57f0*/  STL [R1+0x8], R6 ;  /* 0x0000080601007387 */ /* 0x0003e80000100800 */
[----:B------:R1:W-:Y:S01]  /*5800*/  STL [R1+0xc], R5 ;  /* 0x00000c0501007387 */ /* 0x0003e20000100800 */
[C---:B0-----:R-:W-:Y:S02]  /*5810*/  SEL R7, R3.reuse, R11, !P4 ;  /* 0x0000000b03077207 */ /* 0x041fe40006000000 */
[----:B-1----:R-:W-:-:S03]  /*5820*/  SEL R6, R3, R12, !P4 ;  /* 0x0000000c03067207 */ /* 0x002fc60006000000 */
[----:B------:R0:W-:Y:S01]  /*5830*/  STL [R1+0x10], R7 ;  /* 0x0000100701007387 */ /* 0x0001e20000100800 */
[----:B------:R-:W-:-:S03]  /*5840*/  SEL R5, R3, R13, !P4 ;  /* 0x0000000d03057207 */ /* 0x000fc60006000000 */
[----:B------:R1:W-:Y:S01]  /*5850*/  STL [R1+0x1c], R6 ;  /* 0x00001c0601007387 */ /* 0x0003e20000100800 */
[----:B------:R-:W-:-:S03]  /*5860*/  SEL R61, R3, R17, !P4 ;  /* 0x00000011033d7207 */ /* 0x000fc60006000000 */
[----:B------:R1:W-:Y:S01]  /*5870*/  STL [R1+0x20], R5 ;  /* 0x0000200501007387 */ /* 0x0003e20000100800 */
[C---:B0-----:R-:W-:Y:S02]  /*5880*/  SEL R7, R3.reuse, R14, !P4 ;  /* 0x0000000e03077207 */ /* 0x041fe40006000000 */
[----:B-1----:R-:W-:-:S03]  /*5890*/  SEL R6, R3, R15, !P4 ;  /* 0x0000000f03067207 */ /* 0x002fc60006000000 */
[----:B------:R0:W-:Y:S01]  /*58a0*/  STL [R1+0x18], R7 ;  /* 0x0000180701007387 */ /* 0x0001e20000100800 */
[C---:B------:R-:W-:Y:S02]  /*58b0*/  SEL R59, R3.reuse, R18, !P4 ;  /* 0x00000012033b7207 */ /* 0x040fe40006000000 */
[----:B------:R-:W-:Y:S01]  /*58c0*/  SEL R5, R3, R16, !P4 ;  /* 0x0000001003057207 */ /* 0x000fe20006000000 */
[----:B------:R1:W-:Y:S04]  /*58d0*/  STL [R1+0x14], R6 ;  /* 0x0000140601007387 */ /* 0x0003e80000100800 */
[----:B------:R-:W-:Y:S04]  /*58e0*/  STL [R1+0x1578], R61 ;  /* 0x0015783d01007387 */ /* 0x000fe80000100800 */
[----:B------:R4:W-:Y:S04]  /*58f0*/  STL [R1], R5 ;  /* 0x0000000501007387 */ /* 0x0009e80000100800 */
[----:B------:R-:W-:Y:S04]  /*5900*/  STL [R1+0x157c], R59 ;  /* 0x00157c3b01007387 */ /* 0x000fe80000100800 */
[----:B------:R-:W-:Y:S04]  /*5910*/  STL [R1+0x1580], R19 ;  /* 0x0015801301007387 */ /* 0x000fe80000100800 */
[----:B------:R-:W-:Y:S04]  /*5920*/  STL [R1+0x1584], R20 ;  /* 0x0015841401007387 */ /* 0x000fe80000100800 */
[----:B------:R-:W-:Y:S04]  /*5930*/  STL [R1+0x1588], R21 ;  /* 0x0015881501007387 */ /* 0x000fe80000100800 */
[----:B------:R-:W-:Y:S04]  /*5940*/  STL [R1+0x158c], R22 ;  /* 0x00158c1601007387 */ /* 0x000fe80000100800 */
[----:B------:R-:W-:Y:S04]  /*5950*/  STL [R1+0x1590], R23 ;  /* 0x0015901701007387 */ /* 0x000fe80000100800 */
[----:B------:R-:W4:Y:S04]  /*5960*/  LDL R8, [R1+0x14f4] ;  /* 0x0014f40001087983 */ /* 0x000f280000100800 */
[----:B0-----:R-:W4:Y:S04]  /*5970*/  LDL R7, [R1+0x1510] ;  /* 0x0015100001077983 */ /* 0x001f280000100800 */
[----:B------:R-:W4:Y:S04]  /*5980*/  LDL R11, [R1+0x1548] ;  /* 0x00154800010b7983 */ /* 0x000f280000100800 */
[----:B------:R-:W4:Y:S04]  /*5990*/  LDL R9, [R1+0x154c] ;  /* 0x00154c0001097983 */ /* 0x000f280000100800 */
[----:B------:R-:W4:Y:S04]  /*59a0*/  LDL R10, [R1+0x1550] ;  /* 0x00155000010a7983 */ /* 0x000f280000100800 */
[----:B-1----:R-:W4:Y:S01]  /*59b0*/  LDL R6, [R1+0x14b4] ;  /* 0x0014b40001067983 */ /* 0x002f220000100800 */
[----:B------:R-:W-:-:S02]  /*59c0*/  @!P5 IMAD.MOV R37, RZ, RZ, -R37 ;  /* 0x000000ffff25d224 */ /* 0x000fc400078e0a25 */
[----:B------:R-:W-:Y:S02]  /*59d0*/  @!P1 IMAD.MOV R38, RZ, RZ, -R38 ;  /* 0x000000ffff269224 */ /* 0x000fe400078e0a26 */
[----:B------:R-:W-:Y:S02]  /*59e0*/  @!P3 IMAD.MOV R39, RZ, RZ, -R39 ;  /* 0x000000ffff27b224 */ /* 0x000fe400078e0a27 */
[----:B------:R-:W-:Y:S01]  /*59f0*/  @!P2 IMAD.MOV R40, RZ, RZ, -R40 ;  /* 0x000000ffff28a224 */ /* 0x000fe200078e0a28 */
[C---:B------:R-:W-:Y:S02]  /*5a00*/  SEL R29, R3.reuse, R29, !P4 ;  /* 0x0000001d031d7207 */ /* 0x040fe40006000000 */
[C---:B------:R-:W-:Y:S02]  /*5a10*/  SEL R24, R3.reuse, R24, !P4 ;  /* 0x0000001803187207 */ /* 0x040fe40006000000 */
[C---:B------:R-:W-:Y:S02]  /*5a20*/  SEL R25, R3.reuse, R25, !P4 ;  /* 0x0000001903197207 */ /* 0x040fe40006000000 */
[----:B------:R-:W-:-:S02]  /*5a30*/  SEL R26, R3, R26, !P4 ;  /* 0x0000001a031a7207 */ /* 0x000fc40006000000 */
[C---:B------:R-:W-:Y:S02]  /*5a40*/  SEL R27, R3.reuse, R27, !P4 ;  /* 0x0000001b031b7207 */ /* 0x040fe40006000000 */
[C---:B------:R-:W-:Y:S02]  /*5a50*/  SEL R28, R3.reuse, R28, !P4 ;  /* 0x0000001c031c7207 */ /* 0x040fe40006000000 */
        /* <DEDUP_REMOVED lines=20> */
[----:B------:R-:W-:Y:S02]  /*5ba0*/  ISETP.NE.AND P2, PT, R2, RZ, PT ;  /* 0x000000ff0200720c */ /* 0x000fe40003f45270 */
[----:B--2---:R-:W-:-:S02]  /*5bb0*/  SEL R0, R3, R0, !P4 ;  /* 0x0000000003007207 */ /* 0x004fc40006000000 */
[C---:B---3--:R-:W-:Y:S02]  /*5bc0*/  SEL R4, R3.reuse, R4, !P4 ;  /* 0x0000000403047207 */ /* 0x048fe40006000000 */
[C---:B----4-:R-:W-:Y:S02]  /*5bd0*/  SEL R5, R3.reuse, R60, !P4 ;  /* 0x0000003c03057207 */ /* 0x050fe40006000000 */
[----:B------:R-:W-:Y:S01]  /*5be0*/  SEL R3, R3, R40, !P4 ;  /* 0x0000002803037207 */ /* 0x000fe20006000000 */
[----:B------:R-:W2:Y:S01]  /*5bf0*/  LDL R60, [R1+0xb6c] ;  /* 0x000b6c00013c7983 */ /* 0x000ea20000100800 */
[----:B------:R-:W-:Y:S02]  /*5c00*/  ISETP.GE.AND P3, PT, R8, RZ, PT ;  /* 0x000000ff0800720c */ /* 0x000fe40003f66270 */
[----:B------:R-:W0:Y:S01]  /*5c10*/  S2R R8, SR_TID.X ;  /* 0x0000000000087919 */ /* 0x000e220000002100 */
[----:B------:R-:W-:Y:S01]  /*5c20*/  ISETP.GE.AND P1, PT, R7, RZ, PT ;  /* 0x000000ff0700720c */ /* 0x000fe20003f26270 */
[----:B------:R-:W-:Y:S01]  /*5c30*/  IMAD.MOV.U32 R7, RZ, RZ, R41 ;  /* 0x000000ffff077224 */ /* 0x000fe200078e0029 */
[----:B------:R-:W-:-:S03]  /*5c40*/  ISETP.GE.AND P5, PT, R11, RZ, PT ;  /* 0x000000ff0b00720c */ /* 0x000fc60003fa6270 */
[----:B------:R-:W-:Y:S01]  /*5c50*/  @!P0 IMAD.MOV R7, RZ, RZ, -R7 ;  /* 0x000000ffff078224 */ /* 0x000fe200078e0a07 */
[----:B------:R-:W-:Y:S02]  /*5c60*/  ISETP.GE.AND P4, PT, R9, RZ, PT ;  /* 0x000000ff0900720c */ /* 0x000fe40003f86270 */
[----:B------:R-:W-:-:S05]  /*5c70*/  ISETP.GE.AND P0, PT, R10, RZ, PT ;  /* 0x000000ff0a00720c */ /* 0x000fca0003f06270 */
[----:B------:R-:W-:Y:S01]  /*5c80*/  @!P1 IMAD.MOV R44, RZ, RZ, -R44 ;  /* 0x000000ffff2c9224 */ /* 0x000fe200078e0a2c */
[----:B------:R-:W-:Y:S01]  /*5c90*/  ISETP.GE.AND P6, PT, R6, RZ, PT ;  /* 0x000000ff0600720c */ /* 0x000fe20003fc6270 */
[----:B------:R-:W-:Y:S01]  /*5ca0*/  @!P5 IMAD.MOV R45, RZ, RZ, -R45 ;  /* 0x000000ffff2dd224 */ /* 0x000fe200078e0a2d */
[----:B------:R-:W-:-:S03]  /*5cb0*/  LOP3.LUT R6, RZ, R2, RZ, 0x33, !PT ;  /* 0x00000002ff067212 */ /* 0x000fc600078e33ff */
[----:B------:R-:W-:Y:S01]  /*5cc0*/  @!P4 IMAD.MOV R46, RZ, RZ, -R46 ;  /* 0x000000ffff2ec224 */ /* 0x000fe200078e0a2e */
[C---:B------:R-:W-:Y:S02]  /*5cd0*/  SEL R13, R6.reuse, R44, !P2 ;  /* 0x0000002c060d7207 */ /* 0x040fe40005000000 */
[C---:B------:R-:W-:Y:S01]  /*5ce0*/  SEL R11, R6.reuse, R45, !P2 ;  /* 0x0000002d060b7207 */ /* 0x040fe20005000000 */
[----:B------:R-:W-:Y:S01]  /*5cf0*/  @!P0 IMAD.MOV R47, RZ, RZ, -R47 ;  /* 0x000000ffff2f8224 */ /* 0x000fe200078e0a2f */
[C---:B------:R-:W-:Y:S01]  /*5d00*/  SEL R12, R6.reuse, R46, !P2 ;  /* 0x0000002e060c7207 */ /* 0x040fe20005000000 */
[----:B------:R1:W-:Y:S04]  /*5d10*/  STL [R1+0x3c], R13 ;  /* 0x00003c0d01007387 */ /* 0x0003e80000100800 */
[----:B------:R3:W-:Y:S01]  /*5d20*/  STL [R1+0x40], R11 ;  /* 0x0000400b01007387 */ /* 0x0007e20000100800 */
[----:B-1----:R-:W-:-:S03]  /*5d30*/  SEL R13, R6, R47, !P2 ;  /* 0x0000002f060d7207 */ /* 0x002fc60005000000 */
[----:B---3--:R-:W3:Y:S04]  /*5d40*/  LDL.LU R11, [R1+0x70] ;  /* 0x00007000010b7983 */ /* 0x008ee80000300800 */
[----:B------:R1:W-:Y:S01]  /*5d50*/  STL [R1+0x78], R12 ;  /* 0x0000780c01007387 */ /* 0x0003e20000100800 */
[----:B0-----:R-:W-:-:S03]  /*5d60*/  LOP3.LUT R9, R8, 0x1f, RZ, 0xc0, !PT ;  /* 0x0000001f08097812 */ /* 0x001fc600078ec0ff */
[----:B-1----:R-:W4:Y:S04]  /*5d70*/  LDL.LU R12, [R1+0x6c] ;  /* 0x00006c00010c7983 */ /* 0x002f280000300800 */
[----:B------:R0:W-:Y:S01]  /*5d80*/  STL [R1+0x44], R13 ;  /* 0x0000440d01007387 */ /* 0x0001e20000100800 */
[----:B------:R-:W-:Y:S02]  /*5d90*/  IMAD.MOV.U32 R8, RZ, RZ, R42 ;  /* 0x000000ffff087224 */ /* 0x000fe400078e002a */
[----:B------:R-:W-:Y:S01]  /*5da0*/  IMAD R10, R9, UR6, RZ ;  /* 0x00000006090a7c24 */ /* 0x000fe2000f8e02ff */
[----:B0-----:R-:W3:Y:S04]  /*5db0*/  LDL.LU R13, [R1+0x68] ;  /* 0x00006800010d7983 */ /* 0x001ee80000300800 */
[----:B------:R-:W3:Y:S04]  /*5dc0*/  LDL.LU R14, [R1+0x64] ;  /* 0x00006400010e7983 */ /* 0x000ee80000300800 */
[----:B------:R-:W3:Y:S04]  /*5dd0*/  LDL.LU R15, [R1+0x60] ;  /* 0x00006000010f7983 */ /* 0x000ee80000300800 */
[----:B------:R-:W3:Y:S04]  /*5de0*/  LDL.LU R16, [R1+0x5c] ;  /* 0x00005c0001107983 */ /* 0x000ee80000300800 */
[----:B------:R-:W3:Y:S01]  /*5df0*/  LDL.LU R17, [R1+0x58] ;  /* 0x0000580001117983 */ /* 0x000ee20000300800 */
[----:B------:R-:W-:-:S03]  /*5e00*/  IMAD.MOV.U32 R9, RZ, RZ, R43 ;  /* 0x000000ffff097224 */ /* 0x000fc600078e002b */
[----:B------:R-:W3:Y:S04]  /*5e10*/  LDL.LU R18, [R1+0x54] ;  /* 0x0000540001127983 */ /* 0x000ee80000300800 */
[----:B------:R-:W3:Y:S04]  /*5e20*/  LDL.LU R40, [R1+0x50] ;  /* 0x0000500001287983 */ /* 0x000ee80000300800 */
[----:B------:R-:W3:Y:S04]  /*5e30*/  LDL.LU R41, [R1+0x4c] ;  /* 0x00004c0001297983 */ /* 0x000ee80000300800 */
[----:B------:R-:W3:Y:S04]  /*5e40*/  LDL.LU R42, [R1+0x48] ;  /* 0x00004800012a7983 */ /* 0x000ee80000300800 */
[----:B------:R-:W3:Y:S04]  /*5e50*/  LDL.LU R43, [R1+0x38] ;  /* 0x00003800012b7983 */ /* 0x000ee80000300800 */
[----:B------:R-:W3:Y:S04]  /*5e60*/  LDL.LU R44, [R1+0x34] ;  /* 0x00003400012c7983 */ /* 0x000ee80000300800 */
[----:B------:R-:W3:Y:S01]  /*5e70*/  LDL.LU R45, [R1+0x30] ;  /* 0x00003000012d7983 */ /* 0x000ee20000300800 */
[----:B------:R-:W-:-:S03]  /*5e80*/  @!P6 IMAD.MOV R8, RZ, RZ, -R8 ;  /* 0x000000ffff08e224 */ /* 0x000fc600078e0a08 */
[----:B------:R-:W4:Y:S04]  /*5e90*/  LDL.LU R46, [R1+0x2c] ;  /* 0x00002c00012e7983 */ /* 0x000f280000300800 */
[----:B------:R-:W4:Y:S04]  /*5ea0*/  LDL.LU R47, [R1+0x28] ;  /* 0x00002800012f7983 */ /* 0x000f280000300800 */
[----:B------:R-:W4:Y:S01]  /*5eb0*/  LDL.LU R23, [R1+0x4] ;  /* 0x0000040001177983 */ /* 0x000f220000300800 */
[----:B------:R-:W-:-:S03]  /*5ec0*/  @!P3 IMAD.MOV R9, RZ, RZ, -R9 ;  /* 0x000000ffff09b224 */ /* 0x000fc600078e0a09 */
[----:B------:R-:W4:Y:S01]  /*5ed0*/  LDL.LU R22, [R1+0x8] ;  /* 0x0000080001167983 */ /* 0x000f220000300800 */
[----:B------:R-:W-:-:S03]  /*5ee0*/  LEA R2, P3, R10, UR10, 0x1 ;  /* 0x0000000a0a027c11 */ /* 0x000fc6000f8608ff */
[----:B------:R-:W4:Y:S04]  /*5ef0*/  LDL.LU R21, [R1+0xc] ;  /* 0x00000c0001157983 */ /* 0x000f280000300800 */
[----:B------:R-:W4:Y:S04]  /*5f00*/  LDL.LU R20, [R1+0x10] ;  /* 0x0000100001147983 */ /* 0x000f280000300800 */
[----:B------:R-:W4:Y:S01]  /*5f10*/  LDL.LU R19, [R1+0x1c] ;  /* 0x00001c0001137983 */ /* 0x000f220000300800 */
[----:B------:R-:W-:-:S03]  /*5f20*/  SEL R7, R6, R7, !P2 ;  /* 0x0000000706077207 */ /* 0x000fc60005000000 */
[----:B------:R-:W4:Y:S01]  /*5f30*/  LDL.LU R59, [R1+0x20] ;  /* 0x00002000013b7983 */ /* 0x000f220000300800 */
[----:B------:R-:W-:-:S03]  /*5f40*/  SEL R8, R6, R8, !P2 ;  /* 0x0000000806087207 */ /* 0x000fc60005000000 */
[----:B------:R-:W4:Y:S01]  /*5f50*/  LDL.LU R61, [R1+0x18] ;  /* 0x00001800013d7983 */ /* 0x000f220000300800 */
[----:B------:R-:W-:Y:S02]  /*5f60*/  SEL R9, R6, R9, !P2 ;  /* 0x0000000906097207 */ /* 0x000fe40005000000 */
[----:B--2---:R-:W-:-:S13]  /*5f70*/  ISETP.GE.AND P6, PT, R60, RZ, PT ;  /* 0x000000ff3c00720c */ /* 0x004fda0003fc6270 */
[----:B------:R-:W-:-:S05]  /*5f80*/  @!P6 IMAD.MOV R48, RZ, RZ, -R48 ;  /* 0x000000ffff30e224 */ /* 0x000fca00078e0a30 */
[----:B------:R-:W-:Y:S02]  /*5f90*/  SEL R60, R6, R48, !P2 ;  /* 0x00000030063c7207 */ /* 0x000fe40005000000 */
[----:B------:R-:W2:Y:S01]  /*5fa0*/  LDL.LU R48, [R1+0x24] ;  /* 0x0000240001307983 */ /* 0x000ea20000300800 */
[----:B------:R-:W-:Y:S01]  /*5fb0*/  LEA.HI.X.SX32 R6, R10, UR11, 0x1, P3 ;  /* 0x0000000b0a067c11 */ /* 0x000fe200098f0eff */
[----:B------:R-:W-:Y:S01]  /*5fc0*/  IMAD R29, R29, UR7, RZ ;  /* 0x000000071d1d7c24 */ /* 0x000fe2000f8e02ff */
[----:B------:R-:W0:Y:S01]  /*5fd0*/  LDCU.64 UR10, c[0x0][0x380] ;  /* 0x00007000ff0a77ac */ /* 0x000e220008000a00 */
[----:B------:R1:W-:Y:S04]  /*5fe0*/  STL [R1+0x1570], R60 ;  /* 0x0015703c01007387 */ /* 0x0003e80000100800 */
[----:B-1----:R-:W2:Y:S04]  /*5ff0*/  LDL.LU R60, [R1] ;  /* 0x00000000013c7983 */ /* 0x002ea80000300800 */
[----:B------:R-:W2:Y:S01]  /*6000*/  LDL.LU R10, [R1+0x74] ;  /* 0x00007400010a7983 */ /* 0x000ea20000300800 */
[----:B---3--:R-:W-:-:S05]  /*6010*/  IMAD R45, R45, UR7, RZ ;  /* 0x000000072d2d7c24 */ /* 0x008fca000f8e02ff */
[----:B------:R1:W-:Y:S04]  /*6020*/  STL [R1+0x1574], R45 ;  /* 0x0015742d01007387 */ /* 0x0003e80000100800 */
[----:B-1----:R-:W3:Y:S01]  /*6030*/  LDL.LU R45, [R1+0x14] ;  /* 0x00001400012d7983 */ /* 0x002ee20000300800 */
[----:B----4-:R-:W-:Y:S02]  /*6040*/  IMAD R23, R23, UR7, RZ ;  /* 0x0000000717177c24 */ /* 0x010fe4000f8e02ff */
[----:B------:R-:W-:Y:S02]  /*6050*/  IMAD R22, R22, UR7, RZ ;  /* 0x0000000716167c24 */ /* 0x000fe4000f8e02ff */
[----:B------:R-:W-:Y:S01]  /*6060*/  IMAD R21, R21, UR7, RZ ;  /* 0x0000000715157c24 */ /* 0x000fe2000f8e02ff */
[----:B------:R1:W-:Y:S01]  /*6070*/  STL [R1+0x4], R23 ;  /* 0x0000041701007387 */ /* 0x0003e20000100800 */
[----:B------:R-:W-:-:S02]  /*6080*/  IMAD R20, R20, UR7, RZ ;  /* 0x0000000714147c24 */ /* 0x000fc4000f8e02ff */
[----:B------:R-:W-:Y:S01]  /*6090*/  IMAD R19, R19, UR7, RZ ;  /* 0x0000000713137c24 */ /* 0x000fe2000f8e02ff */
[----:B-1----:R-:W4:Y:S01]  /*60a0*/  LDL.LU R23, [R1+0x1590] ;  /* 0x0015900001177983 */ /* 0x002f220000300800 */
[----:B------:R-:W-:-:S03]  /*60b0*/  IMAD R59, R59, UR7, RZ ;  /* 0x000000073b3b7c24 */ /* 0x000fc6000f8e02ff */
[----:B------:R1:W-:Y:S01]  /*60c0*/  STL [R1+0x8], R22 ;  /* 0x0000081601007387 */ /* 0x0003e20000100800 */
[----:B------:R-:W-:-:S03]  /*60d0*/  IMAD R61, R61, UR7, RZ ;  /* 0x000000073d3d7c24 */ /* 0x000fc6000f8e02ff */
[----:B-1----:R-:W4:Y:S04]  /*60e0*/  LDL.LU R22, [R1+0x158c] ;  /* 0x00158c0001167983 */ /* 0x002f280000300800 */
[----:B------:R1:W-:Y:S04]  /*60f0*/  STL [R1+0xc], R21 ;  /* 0x00000c1501007387 */ /* 0x0003e80000100800 */
[----:B-1----:R-:W4:Y:S04]  /*6100*/  LDL.LU R21, [R1+0x1588] ;  /* 0x0015880001157983 */ /* 0x002f280000300800 */
[----:B------:R1:W-:Y:S04]  /*6110*/  STL [R1+0x10], R20 ;  /* 0x0000101401007387 */ /* 0x0003e80000100800 */
[----:B-1----:R-:W4:Y:S04]  /*6120*/  LDL.LU R20, [R1+0x1584] ;  /* 0x0015840001147983 */ /* 0x002f280000300800 */
[----:B------:R1:W-:Y:S04]  /*6130*/  STL [R1+0x1c], R19 ;  /* 0x00001c1301007387 */ /* 0x0003e80000100800 */
[----:B-1----:R-:W4:Y:S04]  /*6140*/  LDL.LU R19, [R1+0x1580] ;  /* 0x0015800001137983 */ /* 0x002f280000300800 */
[----:B------:R1:W-:Y:S01]  /*6150*/  STL [R1+0x20], R59 ;  /* 0x0000203b01007387 */ /* 0x0003e20000100800 */
[----:B------:R-:W-:-:S03]  /*6160*/  IMAD R11, R11, UR7, RZ ;  /* 0x000000070b0b7c24 */ /* 0x000fc6000f8e02ff */
[----:B-1----:R-:W4:Y:S04]  /*6170*/  LDL.LU R59, [R1+0x157c] ;  /* 0x00157c00013b7983 */ /* 0x002f280000300800 */
[----:B------:R1:W-:Y:S01]  /*6180*/  STL [R1+0x18], R61 ;  /* 0x0000183d01007387 */ /* 0x0003e20000100800 */
[----:B------:R-:W-:-:S03]  /*6190*/  IMAD R12, R12, UR7, RZ ;  /* 0x000000070c0c7c24 */ /* 0x000fc6000f8e02ff */
[----:B-1----:R-:W4:Y:S01]  /*61a0*/  LDL.LU R61, [R1+0x1578] ;  /* 0x00157800013d7983 */ /* 0x002f220000300800 */
[----:B------:R-:W-:Y:S02]  /*61b0*/  IMAD R13, R13, UR7, RZ ;  /* 0x000000070d0d7c24 */ /* 0x000fe4000f8e02ff */
[----:B------:R-:W-:Y:S02]  /*61c0*/  IMAD R14, R14, UR7, RZ ;  /* 0x000000070e0e7c24 */ /* 0x000fe4000f8e02ff */
[----:B------:R-:W-:Y:S02]  /*61d0*/  IMAD R15, R15, UR7, RZ ;  /* 0x000000070f0f7c24 */ /* 0x000fe4000f8e02ff */
[----:B--2---:R-:W-:Y:S02]  /*61e0*/  IMAD R10, R10, UR7, RZ ;  /* 0x000000070a0a7c24 */ /* 0x004fe4000f8e02ff */
[----:B------:R-:W-:Y:S02]  /*61f0*/  IMAD R16, R16, UR7, RZ ;  /* 0x0000000710107c24 */ /* 0x000fe4000f8e02ff */
[----:B------:R-:W-:-:S02]  /*6200*/  IMAD R17, R17, UR7, RZ ;  /* 0x0000000711117c24 */ /* 0x000fc4000f8e02ff */
[----:B------:R-:W-:Y:S02]  /*6210*/  IMAD R18, R18, UR7, RZ ;  /* 0x0000000712127c24 */ /* 0x000fe4000f8e02ff */
[----:B------:R-:W-:Y:S02]  /*6220*/  IMAD R40, R40, UR7, RZ ;  /* 0x0000000728287c24 */ /* 0x000fe4000f8e02ff */
[----:B------:R-:W-:Y:S02]  /*6230*/  IMAD R41, R41, UR7, RZ ;  /* 0x0000000729297c24 */ /* 0x000fe4000f8e02ff */
[----:B------:R-:W-:Y:S02]  /*6240*/  IMAD R42, R42, UR7, RZ ;  /* 0x000000072a2a7c24 */ /* 0x000fe4000f8e02ff */
[----:B------:R-:W-:Y:S02]  /*6250*/  IMAD R43, R43, UR7, RZ ;  /* 0x000000072b2b7c24 */ /* 0x000fe4000f8e02ff */
[----:B------:R-:W-:-:S02]  /*6260*/  IMAD R44, R44, UR7, RZ ;  /* 0x000000072c2c7c24 */ /* 0x000fc4000f8e02ff */
[----:B---3--:R-:W-:-:S05]  /*6270*/  IMAD R45, R45, UR7, RZ ;  /* 0x000000072d2d7c24 */ /* 0x008fca000f8e02ff */
[----:B------:R1:W-:Y:S02]  /*6280*/  STL [R1+0x14], R45 ;  /* 0x0000142d01007387 */ /* 0x0003e40000100800 */
[----:B-1----:R-:W-:Y:S02]  /*6290*/  IMAD R45, R60, UR7, RZ ;  /* 0x000000073c2d7c24 */ /* 0x002fe4000f8e02ff */
[----:B------:R-:W-:-:S03]  /*62a0*/  IMAD R60, R39, UR7, RZ ;  /* 0x00000007273c7c24 */ /* 0x000fc6000f8e02ff */
[----:B------:R1:W-:Y:S01]  /*62b0*/  STL [R1], R45 ;  /* 0x0000002d01007387 */ /* 0x0003e20000100800 */
[----:B------:R-:W-:Y:S01]  /*62c0*/  IMAD R39, R3, UR7, RZ ;  /* 0x0000000703277c24 */ /* 0x000fe2000f8e02ff */
[-C--:B------:R-:W-:Y:S02]  /*62d0*/  LEA R3, P6, R11, R2.reuse, 0x1 ;  /* 0x000000020b037211 */ /* 0x080fe400078c08ff */
[----:B-1----:R-:W-:-:S05]  /*62e0*/  LEA R45, P0, R10, R2, 0x1 ;  /* 0x000000020a2d7211 */ /* 0x002fca00078008ff */
[----:B------:R1:W-:Y:S04]  /*62f0*/  STL [R1+0x152c], R45 ;  /* 0x00152c2d01007387 */ /* 0x0003e80000100800 */
[----:B------:R2:W-:Y:S01]  /*6300*/  STL [R1+0x1530], R3 ;  /* 0x0015300301007387 */ /* 0x0005e20000100800 */
[-C--:B-1----:R-:W-:Y:S02]  /*6310*/  LEA R45, P5, R12, R2.reuse, 0x1 ;  /* 0x000000020c2d7211 */ /* 0x082fe400078a08ff */
[----:B--2---:R-:W-:-:S03]  /*6320*/  LEA R3, P3, R13, R2, 0x1 ;  /* 0x000000020d037211 */ /* 0x004fc600078608ff */
[----:B------:R1:W-:Y:S04]  /*6330*/  STL [R1+0x1534], R45 ;  /* 0x0015342d01007387 */ /* 0x0003e80000100800 */
[----:B------:R2:W-:Y:S01]  /*6340*/  STL [R1+0x1538], R3 ;  /* 0x0015380301007387 */ /* 0x0005e20000100800 */
[-C--:B-1----:R-:W-:Y:S02]  /*6350*/  LEA R45, P2, R14, R2.reuse, 0x1 ;  /* 0x000000020e2d7211 */ /* 0x082fe400078408ff */
[----:B--2---:R-:W-:-:S03]  /*6360*/  LEA R3, P4, R15, R2, 0x1 ;  /* 0x000000020f037211 */ /* 0x004fc600078808ff */
[----:B------:R1:W-:Y:S04]  /*6370*/  STL [R1+0x153c], R45 ;  /* 0x00153c2d01007387 */ /* 0x0003e80000100800 */
[----:B------:R2:W-:Y:S01]  /*6380*/  STL [R1+0x1540], R3 ;  /* 0x0015400301007387 */ /* 0x0005e20000100800 */
[----:B-1----:R-:W-:Y:S02]  /*6390*/  LEA R45, P1, R16, R2, 0x1 ;  /* 0x00000002102d7211 */ /* 0x002fe400078208ff */
[----:B--2---:R-:W-:-:S03]  /*63a0*/  LEA.HI.X.SX32 R3, R10, R6, 0x1, P0 ;  /* 0x000000060a037211 */ /* 0x004fc600000f0eff */
[----:B------:R1:W-:Y:S01]  /*63b0*/  STL [R1+0x1544], R45 ;  /* 0x0015442d01007387 */ /* 0x0003e20000100800 */
[----:B------:R-:W-:-:S03]  /*63c0*/  LEA.HI.X.SX32 R10, R11, R6, 0x1, P6 ;  /* 0x000000060b0a7211 */ /* 0x000fc600030f0eff */
[----:B------:R2:W-:Y:S01]  /*63d0*/  STL [R1+0x1524], R3 ;  /* 0x0015240301007387 */ /* 0x0005e20000100800 */
[----:B------:R-:W-:Y:S02]  /*63e0*/  LEA.HI.X.SX32 R11, R12, R6, 0x1, P5 ;  /* 0x000000060c0b7211 */ /* 0x000fe400028f0eff */
[-C--:B-1----:R-:W-:Y:S02]  /*63f0*/  LEA R45, P0, R17, R2.reuse, 0x1 ;  /* 0x00000002112d7211 */ /* 0x082fe400078008ff */
[----:B--2---:R-:W-:-:S03]  /*6400*/  LEA R3, P6, R18, R2, 0x1 ;  /* 0x0000000212037211 */ /* 0x004fc600078c08ff */
[----:B------:R-:W-:Y:S04]  /*6410*/  STL [R1+0x1528], R45 ;  /* 0x0015282d01007387 */ /* 0x000fe80000100800 */
[----:B------:R1:W-:Y:S04]  /*6420*/  STL [R1+0x151c], R10 ;  /* 0x00151c0a01007387 */ /* 0x0003e80000100800 */
[----:B------:R2:W-:Y:S01]  /*6430*/  STL [R1+0x1520], R3 ;  /* 0x0015200301007387 */ /* 0x0005e20000100800 */
[----:B-1----:R-:W-:-:S03]  /*6440*/  LEA R10, P5, R29, R2, 0x1 ;  /* 0x000000021d0a7211 */ /* 0x002fc600078a08ff */
[----:B------:R-:W-:Y:S01]  /*6450*/  STL [R1+0x1514], R11 ;  /* 0x0015140b01007387 */ /* 0x000fe20000100800 */
[----:B--2---:R-:W-:-:S03]  /*6460*/  LEA.HI.X.SX32 R3, R13, R6, 0x1, P3 ;  /* 0x000000060d037211 */ /* 0x004fc600018f0eff */
[----:B------:R-:W2:Y:S04]  /*6470*/  LDL.LU R13, [R1+0x1c] ;  /* 0x00001c00010d7983 */ /* 0x000ea80000300800 */
[----:B------:R1:W-:Y:S04]  /*6480*/  STL [R1+0x1518], R10 ;  /* 0x0015180a01007387 */ /* 0x0003e80000100800 */
[----:B------:R3:W-:Y:S04]  /*6490*/  STL [R1+0x1508], R3 ;  /* 0x0015080301007387 */ /* 0x0007e80000100800 */
[----:B------:R-:W2:Y:S01]  /*64a0*/  LDL.LU R12, [R1+0x20] ;  /* 0x00002000010c7983 */ /* 0x000ea20000300800 */
[----:B-1----:R-:W-:-:S02]  /*64b0*/  LEA R10, P3, R40, R2, 0x1 ;  /* 0x00000002280a7211 */ /* 0x002fc400078608ff */
[----:B---3--:R-:W-:-:S03]  /*64c0*/  LEA.HI.X.SX32 R3, R14, R6, 0x1, P2 ;  /* 0x000000060e037211 */ /* 0x008fc600010f0eff */
[----:B------:R1:W-:Y:S04]  /*64d0*/  STL [R1+0x150c], R10 ;  /* 0x00150c0a01007387 */ /* 0x0003e80000100800 */
[----:B------:R-:W3:Y:S04]  /*64e0*/  LDL.LU R14, [R1+0x10] ;  /* 0x00001000010e7983 */ /* 0x000ee80000300800 */
[----:B------:R-:W2:Y:S04]  /*64f0*/  LDL.LU R11, [R1+0x18] ;  /* 0x00001800010b7983 */ /* 0x000ea80000300800 */
[----:B------:R0:W-:Y:S01]  /*6500*/  STL [R1+0x1500], R3 ;  /* 0x0015000301007387 */ /* 0x0001e20000100800 */
[----:B------:R-:W-:-:S03]  /*6510*/  LEA.HI.X.SX32 R45, R15, R6, 0x1, P4 ;  /* 0x000000060f2d7211 */ /* 0x000fc600020f0eff */
[----:B-1----:R-:W2:Y:S01]  /*6520*/  LDL.LU R10, [R1+0x14] ;  /* 0x00001400010a7983 */ /* 0x002ea20000300800 */
[----:B0-----:R-:W-:-:S05]  /*6530*/  LEA R3, P2, R41, R2, 0x1 ;  /* 0x0000000229037211 */ /* 0x001fca00078408ff */
[----:B------:R0:W-:Y:S04]  /*6540*/  STL [R1+0x1504], R3 ;  /* 0x0015040301007387 */ /* 0x0001e80000100800 */
[----:B------:R-:W2:Y:S04]  /*6550*/  LDL.LU R15, [R1+0xc] ;  /* 0x00000c00010f7983 */ /* 0x000ea80000300800 */
[----:B0-----:R-:W2:Y:S04]  /*6560*/  LDL.LU R3, [R1] ;  /* 0x0000000001037983 */ /* 0x001ea80000300800 */
[----:B------:R0:W-:Y:S02]  /*6570*/  STL [R1+0x14f8], R45 ;  /* 0x0014f82d01007387 */ /* 0x0001e40000100800 */
[----:B0-----:R-:W-:-:S05]  /*6580*/  LEA R45, P4, R42, R2, 0x1 ;  /* 0x000000022a2d7211 */ /* 0x001fca00078808ff */
[----:B------:R0:W-:Y:S02]  /*6590*/  STL [R1+0x14fc], R45 ;  /* 0x0014fc2d01007387 */ /* 0x0001e40000100800 */
[----:B0-----:R-:W-:Y:S02]  /*65a0*/  LEA.HI.X.SX32 R45, R16, R6, 0x1, P1 ;  /* 0x00000006102d7211 */ /* 0x001fe400008f0eff */
[----:B------:R-:W2:Y:S04]  /*65b0*/  LDL.LU R16, [R1+0x8] ;  /* 0x0000080001107983 */ /* 0x000ea80000300800 */
[----:B------:R0:W-:Y:S02]  /*65c0*/  STL [R1+0x14ec], R45 ;  /* 0x0014ec2d01007387 */ /* 0x0001e40000100800 */
[----:B0-----:R-:W-:-:S05]  /*65d0*/  LEA R45, P1, R43, R2, 0x1 ;  /* 0x000000022b2d7211 */ /* 0x001fca00078208ff */
[----:B------:R0:W-:Y:S02]  /*65e0*/  STL [R1+0x14f0], R45 ;  /* 0x0014f02d01007387 */ /* 0x0001e40000100800 */
[----:B0-----:R-:W-:Y:S02]  /*65f0*/  LEA.HI.X.SX32 R45, R17, R6, 0x1, P0 ;  /* 0x00000006112d7211 */ /* 0x001fe400000f0eff */
[----:B------:R-:W2:Y:S04]  /*6600*/  LDL.LU R17, [R1+0x4] ;  /* 0x0000040001117983 */ /* 0x000ea80000300800 */
[----:B------:R0:W-:Y:S02]  /*6610*/  STL [R1+0x14e4], R45 ;  /* 0x0014e42d01007387 */ /* 0x0001e40000100800 */
[----:B0-----:R-:W-:-:S05]  /*6620*/  LEA R45, P0, R44, R2, 0x1 ;  /* 0x000000022c2d7211 */ /* 0x001fca00078008ff */
[----:B------:R0:W-:Y:S04]  /*6630*/  STL [R1+0x14e8], R45 ;  /* 0x0014e82d01007387 */ /* 0x0001e80000100800 */
[----:B0-----:R-:W2:Y:S01]  /*6640*/  LDL.LU R45, [R1+0x1574] ;  /* 0x00157400012d7983 */ /* 0x001ea20000300800 */
[----:B------:R-:W-:Y:S01]  /*6650*/  LEA.HI.X.SX32 R18, R18, R6, 0x1, P6 ;  /* 0x0000000612127211 */ /* 0x000fe200030f0eff */
[----:B------:R-:W-:-:S04]  /*6660*/  IMAD R46, R46, UR7, RZ ;  /* 0x000000072e2e7c24 */ /* 0x000fc8000f8e02ff */
[----:B------:R2:W-:Y:S01]  /*6670*/  STL [R1+0x14dc], R18 ;  /* 0x0014dc1201007387 */ /* 0x0005e20000100800 */
[----:B------:R-:W-:Y:S01]  /*6680*/  LEA.HI.X.SX32 R29, R29, R6, 0x1, P5 ;  /* 0x000000061d1d7211 */ /* 0x000fe200028f0eff */
[----:B------:R-:W-:Y:S02]  /*6690*/  IMAD R47, R47, UR7, RZ ;  /* 0x000000072f2f7c24 */ /* 0x000fe4000f8e02ff */
[----:B------:R-:W-:Y:S02]  /*66a0*/  IMAD R48, R48, UR7, RZ ;  /* 0x0000000730307c24 */ /* 0x000fe4000f8e02ff */
[----:B----4-:R-:W-:Y:S02]  /*66b0*/  IMAD R61, R61, UR7, RZ ;  /* 0x000000073d3d7c24 */ /* 0x010fe4000f8e02ff */
        /* <DEDUP_REMOVED lines=33> */
[----:B------:R-:W-:Y:S01]  /*68d0*/  IMAD R7, R7, UR12, RZ ;  /* 0x0000000c07077c24 */ /* 0x000fe2000f8e02ff */
[----:B--2---:R-:W-:-:S05]  /*68e0*/  LEA R18, P6, R45, R2, 0x1 ;  /* 0x000000022d127211 */ /* 0x004fca00078c08ff */
[----:B------:R0:W-:Y:S04]  /*68f0*/  STL [R1+0x14e0], R18 ;  /* 0x0014e01201007387 */ /* 0x0001e80000100800 */
[----:B------:R1:W-:Y:S01]  /*6900*/  STL [R1+0x14d4], R29 ;  /* 0x0014d41d01007387 */ /* 0x0003e20000100800 */
[----:B0-----:R-:W-:Y:S02]  /*6910*/  LEA R18, P5, R46, R2, 0x1 ;  /* 0x000000022e127211 */ /* 0x001fe400078a08ff */
[----:B-1----:R-:W-:-:S03]  /*6920*/  LEA.HI.X.SX32 R29, R40, R6, 0x1, P3 ;  /* 0x00000006281d7211 */ /* 0x002fc600018f0eff */
[----:B------:R0:W-:Y:S01]  /*6930*/  STL [R1+0x14d8], R18 ;  /* 0x0014d81201007387 */ /* 0x0001e20000100800 */
[----:B------:R-:W-:-:S03]  /*6940*/  LEA.HI.X.SX32 R40, R41, R6, 0x1, P2 ;  /* 0x0000000629287211 */ /* 0x000fc600010f0eff */
[----:B------:R1:W-:Y:S01]  /*6950*/  STL [R1+0x14cc], R29 ;  /* 0x0014cc1d01007387 */ /* 0x0003e20000100800 */
[-C--:B0-----:R-:W-:Y:S02]  /*6960*/  LEA R18, P3, R47, R2.reuse, 0x1 ;  /* 0x000000022f127211 */ /* 0x081fe400078608ff */
[----:B-1----:R-:W-:-:S03]  /*6970*/  LEA R29, P2, R48, R2, 0x1 ;  /* 0x00000002301d7211 */ /* 0x002fc600078408ff */
[----:B------:R0:W-:Y:S04]  /*6980*/  STL [R1+0x14d0], R18 ;  /* 0x0014d01201007387 */ /* 0x0001e80000100800 */
[----:B------:R1:W-:Y:S01]  /*6990*/  STL [R1+0x14c4], R40 ;  /* 0x0014c42801007387 */ /* 0x0003e20000100800 */
[----:B0-----:R-:W-:-:S03]  /*69a0*/  LEA.HI.X.SX32 R18, R42, R6, 0x1, P4 ;  /* 0x000000062a127211 */ /* 0x001fc600020f0eff */
[----:B------:R0:W-:Y:S01]  /*69b0*/  STL [R1+0x14c8], R29 ;  /* 0x0014c81d01007387 */ /* 0x0001e20000100800 */
[----:B-1----:R-:W-:-:S03]  /*69c0*/  LEA R40, P4, R17, R2, 0x1 ;  /* 0x0000000211287211 */ /* 0x002fc600078808ff */
[----:B------:R1:W-:Y:S01]  /*69d0*/  STL [R1+0x14bc], R18 ;  /* 0x0014bc1201007387 */ /* 0x0003e20000100800 */
[----:B0-----:R-:W-:-:S03]  /*69e0*/  LEA.HI.X.SX32 R29, R43, R6, 0x1, P1 ;  /* 0x000000062b1d7211 */ /* 0x001fc600008f0eff */
[----:B------:R0:W-:Y:S01]  /*69f0*/  STL [R1+0x14c0], R40 ;  /* 0x0014c02801007387 */ /* 0x0001e20000100800 */
[----:B-1----:R-:W-:-:S03]  /*6a00*/  LEA R18, P1, R16, R2, 0x1 ;  /* 0x0000000210127211 */ /* 0x002fc600078208ff */
[----:B------:R1:W-:Y:S04]  /*6a10*/  STL [R1+0x14b0], R29 ;  /* 0x0014b01d01007387 */ /* 0x0003e80000100800 */
[----:B------:R2:W-:Y:S01]  /*6a20*/  STL [R1+0x14b8], R18 ;  /* 0x0014b81201007387 */ /* 0x0005e20000100800 */
[----:B0-----:R-:W-:Y:S02]  /*6a30*/  LEA.HI.X.SX32 R40, R44, R6, 0x1, P0 ;  /* 0x000000062c287211 */ /* 0x001fe400000f0eff */
[----:B-1----:R-:W-:-:S03]  /*6a40*/  LEA R29, P0, R15, R2, 0x1 ;  /* 0x000000020f1d7211 */ /* 0x002fc600078008ff */
[----:B------:R3:W-:Y:S01]  /*6a50*/  STL [R1+0x14a8], R40 ;  /* 0x0014a82801007387 */ /* 0x0007e20000100800 */
[----:B--2---:R-:W-:-:S03]  /*6a60*/  LEA.HI.X.SX32 R18, R45, R6, 0x1, P6 ;  /* 0x000000062d127211 */ /* 0x004fc600030f0eff */
[----:B------:R0:W-:Y:S04]  /*6a70*/  STL [R1+0x14ac], R29 ;  /* 0x0014ac1d01007387 */ /* 0x0001e80000100800 */
[----:B------:R1:W-:Y:S01]  /*6a80*/  STL [R1+0x14a0], R18 ;  /* 0x0014a01201007387 */ /* 0x0003e20000100800 */
[----:B---3--:R-:W-:Y:S02]  /*6a90*/  LEA R40, P6, R14, R2, 0x1 ;  /* 0x000000020e287211 */ /* 0x008fe400078c08ff */
        /* <DEDUP_REMOVED lines=11> */
[----:B0-----:R-:W-:Y:S02]  /*6b50*/  LEA R40, P2, R11, R2, 0x1 ;  /* 0x000000020b287211 */ /* 0x001fe400078408ff */
[-C--:B-1----:R-:W-:Y:S02]  /*6b60*/  LEA.HI.X.SX32 R29, R17, R6.reuse, 0x1, P4 ;  /* 0x00000006111d7211 */ /* 0x082fe400020f0eff */
[----:B------:R-:W-:Y:S02]  /*6b70*/  LEA.HI.X.SX32 R17, R16, R6, 0x1, P1 ;  /* 0x0000000610117211 */ /* 0x000fe400008f0eff */
[-C--:B--2---:R-:W-:Y:S01]  /*6b80*/  LEA R18, P4, R10, R2.reuse, 0x1 ;  /* 0x000000020a127211 */ /* 0x084fe200078808ff */
[----:B------:R-:W-:Y:S01]  /*6b90*/  STL [R1+0x137c], R40 ;  /* 0x00137c2801007387 */ /* 0x000fe20000100800 */
[----:B------:R-:W-:-:S02]  /*6ba0*/  LEA R16, P1, R3, R2, 0x1 ;  /* 0x0000000203107211 */ /* 0x000fc400078208ff */
[----:B------:R-:W-:Y:S01]  /*6bb0*/  LEA.HI.X.SX32 R15, R15, R6, 0x1, P0 ;  /* 0x000000060f0f7211 */ /* 0x000fe200000f0eff */
[----:B------:R-:W-:Y:S04]  /*6bc0*/  STL [R1+0x135c], R29 ;  /* 0x00135c1d01007387 */ /* 0x000fe80000100800 */
[----:B------:R-:W-:Y:S04]  /*6bd0*/  STL [R1+0x1384], R18 ;  /* 0x0013841201007387 */ /* 0x000fe80000100800 */
[----:B------:R0:W-:Y:S04]  /*6be0*/  STL [R1+0x1360], R17 ;  /* 0x0013601101007387 */ /* 0x0001e80000100800 */
[----:B------:R1:W-:Y:S04]  /*6bf0*/  STL [R1+0x138c], R16 ;  /* 0x00138c1001007387 */ /* 0x0003e80000100800 */
[----:B------:R2:W-:Y:S01]  /*6c00*/  STL [R1+0x1364], R15 ;  /* 0x0013640f01007387 */ /* 0x0005e20000100800 */
[----:B0-----:R-:W-:-:S02]  /*6c10*/  LEA R17, P0, R61, R2, 0x1 ;  /* 0x000000023d117211 */ /* 0x001fc400078008ff */
[-C--:B-1----:R-:W-:Y:S02]  /*6c20*/  LEA.HI.X.SX32 R16, R14, R6.reuse, 0x1, P6 ;  /* 0x000000060e107211 */ /* 0x082fe400030f0eff */
[----:B------:R-:W-:Y:S02]  /*6c30*/  LEA.HI.X.SX32 R14, R13, R6, 0x1, P5 ;  /* 0x000000060d0e7211 */ /* 0x000fe400028f0eff */
[-C--:B--2---:R-:W-:Y:S01]  /*6c40*/  LEA R15, P6, R59, R2.reuse, 0x1 ;  /* 0x000000023b0f7211 */ /* 0x084fe200078c08ff */
[----:B------:R-:W-:Y:S01]  /*6c50*/  STL [R1+0x1394], R17 ;  /* 0x0013941101007387 */ /* 0x000fe20000100800 */
[----:B------:R-:W-:Y:S02]  /*6c60*/  LEA R13, P5, R19, R2, 0x1 ;  /* 0x00000002130d7211 */ /* 0x000fe400078a08ff */
        /* <DEDUP_REMOVED lines=19> */
[----:B-1----:R-:W-:-:S03]  /*6da0*/  LEA.HI.X.SX32 R10, R61, R6, 0x1, P0 ;  /* 0x000000063d0a7211 */ /* 0x002fc600000f0eff */
[----:B------:R0:W-:Y:S01]  /*6db0*/  STL [R1+0x13c4], R11 ;  /* 0x0013c40b01007387 */ /* 0x0001e20000100800 */
[----:B--2---:R-:W-:-:S03]  /*6dc0*/  LEA R3, P0, R24, R2, 0x1 ;  /* 0x0000000218037211 */ /* 0x004fc600078008ff */
        /* <DEDUP_REMOVED lines=30> */
[----:B------:R1:W-:Y:S01]  /*6fb0*/  STL [R1+0x1404], R10 ;  /* 0x0014040a01007387 */ /* 0x0003e20000100800 */
[----:B------:R-:W-:-:S03]  /*6fc0*/  LEA.HI.X.SX32 R0, R0, R6, 0x1, P3 ;  /* 0x0000000600007211 */ /* 0x000fc600018f0eff */
[----:B------:R2:W-:Y:S01]  /*6fd0*/  STL [R1+0x13d0], R3 ;  /* 0x0013d00301007387 */ /* 0x0005e20000100800 */
[----:B0-----:R-:W-:Y:S02]  /*6fe0*/  LEA R11, P6, R32, R2, 0x1 ;  /* 0x00000002200b7211 */ /* 0x001fe400078c08ff */
[----:B-1----:R-:W-:-:S03]  /*6ff0*/  LEA.HI.X.SX32 R10, R26, R6, 0x1, P5 ;  /* 0x000000061a0a7211 */ /* 0x002fc600028f0eff */
[----:B------:R-:W-:Y:S01]  /*7000*/  STL [R1+0x140c], R11 ;  /* 0x00140c0b01007387 */ /* 0x000fe20000100800 */
[----:B--2---:R-:W-:-:S03]  /*7010*/  LEA R3, P5, R33, R2, 0x1 ;  /* 0x0000000221037211 */ /* 0x004fc600078a08ff */
[----:B------:R0:W-:Y:S04]  /*7020*/  STL [R1+0x13d8], R10 ;  /* 0x0013d80a01007387 */ /* 0x0001e80000100800 */
[----:B------:R1:W-:Y:S04]  /*7030*/  STL [R1+0x1414], R3 ;  /* 0x0014140301007387 */ /* 0x0003e80000100800 */
[----:B------:R2:W-:Y:S01]  /*7040*/  STL [R1+0x13e0], R0 ;  /* 0x0013e00001007387 */ /* 0x0005e20000100800 */
[----:B0-----:R-:W-:Y:S02]  /*7050*/  LEA R10, P3, R34, R2, 0x1 ;  /* 0x00000002220a7211 */ /* 0x001fe400078608ff */
[----:B-1----:R-:W-:-:S03]  /*7060*/  LEA.HI.X.SX32 R3, R4, R6, 0x1, P2 ;  /* 0x0000000604037211 */ /* 0x002fc600010f0eff */
[----:B------:R-:W-:Y:S01]  /*7070*/  STL [R1+0x141c], R10 ;  /* 0x00141c0a01007387 */ /* 0x000fe20000100800 */
[----:B--2---:R-:W-:-:S03]  /*7080*/  LEA R0, P2, R35, R2, 0x1 ;  /* 0x0000000223007211 */ /* 0x004fc600078408ff */
[----:B------:R0:W-:Y:S01]  /*7090*/  STL [R1+0x13e8], R3 ;  /* 0x0013e80301007387 */ /* 0x0001e20000100800 */
[----:B------:R-:W-:-:S03]  /*70a0*/  LEA.HI.X.SX32 R4, R5, R6, 0x1, P4 ;  /* 0x0000000605047211 */ /* 0x000fc600020f0eff */
[----:B------:R1:W-:Y:S01]  /*70b0*/  STL [R1+0x1424], R0 ;  /* 0x0014240001007387 */ /* 0x0003e20000100800 */
[----:B0-----:R-:W-:-:S03]  /*70c0*/  LEA R3, P4, R49, R2, 0x1 ;  /* 0x0000000231037211 */ /* 0x001fc600078808ff */
[----:B------:R0:W-:Y:S01]  /*70d0*/  STL [R1+0x13f0], R4 ;  /* 0x0013f00401007387 */ /* 0x0001e20000100800 */
[----:B-1----:R-:W-:-:S03]  /*70e0*/  LEA.HI.X.SX32 R0, R27, R6, 0x1, P1 ;  /* 0x000000061b007211 */ /* 0x002fc600008f0eff */
        /* <DEDUP_REMOVED lines=42> */
[----:B------:R-:W2:Y:S04]  /*7390*/  LDL.LU R14, [R1+0x3c] ;  /* 0x00003c00010e7983 */ /* 0x000ea80000300800 */
[----:B------:R1:W-:Y:S01]  /*73a0*/  STL [R1+0x1448], R3 ;  /* 0x0014480301007387 */ /* 0x0003e20000100800 */
[----:B0-----:R-:W-:-:S03]  /*73b0*/  LEA.HI.X.SX32 R4, R54, R6, 0x1, P3 ;  /* 0x0000000636047211 */ /* 0x001fc600018f0eff */
[----:B------:R0:W-:Y:S01]  /*73c0*/  STL [R1+0x1484], R0 ;  /* 0x0014840001007387 */ /* 0x0001e20000100800 */
[----:B-1----:R-:W-:-:S03]  /*73d0*/  LEA R3, P3, R36, R2, 0x1 ;  /* 0x0000000224037211 */ /* 0x002fc600078608ff */
[----:B------:R1:W-:Y:S01]  /*73e0*/  STL [R1+0x1450], R4 ;  /* 0x0014500401007387 */ /* 0x0003e20000100800 */
[----:B0-----:R-:W-:-:S03]  /*73f0*/  LEA.HI.X.SX32 R0, R55, R6, 0x1, P2 ;  /* 0x0000000637007211 */ /* 0x001fc600010f0eff */
[----:B------:R-:W3:Y:S04]  /*7400*/  LDL.LU R13, [R1+0x40] ;  /* 0x00004000010d7983 */ /* 0x000ee80000300800 */
[----:B------:R-:W-:Y:S01]  /*7410*/  STL [R1+0x1488], R3 ;  /* 0x0014880301007387 */ /* 0x000fe20000100800 */
[----:B-1----:R-:W-:-:S03]  /*7420*/  LEA R4, P2, R37, R2, 0x1 ;  /* 0x0000000225047211 */ /* 0x002fc600078408ff */
[----:B------:R0:W-:Y:S04]  /*7430*/  STL [R1+0x1458], R0 ;  /* 0x0014580001007387 */ /* 0x0001e80000100800 */
[----:B------:R1:W-:Y:S01]  /*7440*/  STL [R1+0x148c], R4 ;  /* 0x00148c0401007387 */ /* 0x0003e20000100800 */
[----:B0-----:R-:W-:Y:S02]  /*7450*/  LEA.HI.X.SX32 R0, R56, R6, 0x1, P4 ;  /* 0x0000000638007211 */ /* 0x001fe400020f0eff */
[----:B------:R-:W-:Y:S02]  /*7460*/  LEA R3, P4, R38, R2, 0x1 ;  /* 0x0000000226037211 */ /* 0x000fe400078808ff */
[----:B-1----:R-:W-:Y:S01]  /*7470*/  LEA.HI.X.SX32 R4, R57, R6, 0x1, P1 ;  /* 0x0000000639047211 */ /* 0x002fe200008f0eff */
[----:B------:R0:W-:Y:S04]  /*7480*/  STL [R1+0x1464], R0 ;  /* 0x0014640001007387 */ /* 0x0001e80000100800 */
[----:B------:R1:W-:Y:S01]  /*7490*/  STL [R1+0x1490], R3 ;  /* 0x0014900301007387 */ /* 0x0003e20000100800 */
[----:B0-----:R-:W-:-:S03]  /*74a0*/  LEA R0, P1, R60, R2, 0x1 ;  /* 0x000000023c007211 */ /* 0x001fc600078208ff */
[----:B------:R-:W-:Y:S01]  /*74b0*/  STL [R1+0x146c], R4 ;  /* 0x00146c0401007387 */ /* 0x000fe20000100800 */
[----:B-1----:R-:W-:-:S03]  /*74c0*/  LEA.HI.X.SX32 R3, R58, R6, 0x1, P0 ;  /* 0x000000063a037211 */ /* 0x002fc600000f0eff */
[----:B------:R0:W-:Y:S04]  /*74d0*/  STL [R1+0x1494], R0 ;  /* 0x0014940001007387 */ /* 0x0001e80000100800 */
[----:B------:R1:W-:Y:S04]  /*74e0*/  STL [R1+0x1474], R3 ;  /* 0x0014740301007387 */ /* 0x0003e80000100800 */
[----:B------:R-:W4:Y:S01]  /*74f0*/  LDL.LU R12, [R1+0x78] ;  /* 0x00007800010c7983 */ /* 0x000f220000300800 */
[----:B0-----:R-:W-:Y:S02]  /*7500*/  LEA.HI.X.SX32 R0, R30, R6, 0x1, P6 ;  /* 0x000000061e007211 */ /* 0x001fe400030f0eff */
[----:B------:R-:W-:-:S02]  /*7510*/  LEA R2, P6, R39, R2, 0x1 ;  /* 0x0000000227027211 */ /* 0x000fc400078c08ff */
[----:B------:R-:W-:Y:S01]  /*7520*/  LEA R26, P0, R7, UR10, 0x1 ;  /* 0x0000000a071a7c11 */ /* 0x000fe2000f8008ff */
[----:B------:R0:W-:Y:S01]  /*7530*/  STL [R1+0x147c], R0 ;  /* 0x00147c0001007387 */ /* 0x0001e20000100800 */
[-C--:B------:R-:W-:Y:S01]  /*7540*/  LEA.HI.X.SX32 R4, R60, R6.reuse, 0x1, P1 ;  /* 0x000000063c047211 */ /* 0x080fe200008f0eff */
[----:B-1----:R-:W1:Y:S02]  /*7550*/  LDC R3, c[0x0][0x3a8] ;  /* 0x0000ea00ff037b82 */ /* 0x002e640000000800 */
[----:B------:R0:W-:Y:S04]  /*7560*/  STL [R1+0x1350], R2 ;  /* 0x0013500201007387 */ /* 0x0001e80000100800 */
[----:B------:R-:W4:Y:S01]  /*7570*/  LDL.LU R11, [R1+0x44] ;  /* 0x00004400010b7983 */ /* 0x000f220000300800 */
[----:B0-----:R-:W-:-:S05]  /*7580*/  LEA.HI.X.SX32 R0, R31, R6, 0x1, P5 ;  /* 0x000000061f007211 */ /* 0x001fca00028f0eff */
[----:B------:R0:W-:Y:S01]  /*7590*/  STL [R1+0x133c], R0 ;  /* 0x00133c0001007387 */ /* 0x0001e20000100800 */
[----:B------:R-:W-:Y:S02]  /*75a0*/  LEA.HI.X.SX32 R27, R7, UR11, 0x1, P0 ;  /* 0x0000000b071b7c11 */ /* 0x000fe400080f0eff */
[-C--:B------:R-:W-:Y:S02]  /*75b0*/  LEA.HI.X.SX32 R2, R37, R6.reuse, 0x1, P2 ;  /* 0x0000000625027211 */ /* 0x080fe400010f0eff */
[----:B0-----:R-:W-:-:S05]  /*75c0*/  LEA.HI.X.SX32 R0, R36, R6, 0x1, P3 ;  /* 0x0000000624007211 */ /* 0x001fca00018f0eff */
[----:B------:R0:W-:Y:S04]  /*75d0*/  STL [R1+0x1340], R0 ;  /* 0x0013400001007387 */ /* 0x0001e80000100800 */
[----:B------:R-:W-:Y:S01]  /*75e0*/  STL.64 [R1+0x810], R26 ;  /* 0x0008101a01007387 */ /* 0x000fe20000100a00 */
[----:B0-----:R-:W-:-:S03]  /*75f0*/  LEA.HI.X.SX32 R0, R38, R6, 0x1, P4 ;  /* 0x0000000626007211 */ /* 0x001fc600020f0eff */
[----:B------:R-:W-:Y:S04]  /*7600*/  STL [R1+0x1344], R2 ;  /* 0x0013440201007387 */ /* 0x000fe80000100800 */
[----:B------:R0:W-:Y:S04]  /*7610*/  STL [R1+0x1348], R0 ;  /* 0x0013480001007387 */ /* 0x0001e80000100800 */
[----:B------:R-:W4:Y:S01]  /*7620*/  LDL.LU R60, [R1+0x1570] ;  /* 0x00157000013c7983 */ /* 0x000f220000300800 */
[----:B------:R-:W-:Y:S01]  /*7630*/  IMAD R8, R8, UR12, RZ ;  /* 0x0000000c08087c24 */ /* 0x000fe2000f8e02ff */
[----:B0-----:R-:W-:-:S02]  /*7640*/  LEA.HI.X.SX32 R0, R39, R6, 0x1, P6 ;  /* 0x0000000627007211 */ /* 0x001fc400030f0eff */
[----:B------:R0:W-:Y:S02]  /*7650*/  STL [R1+0x134c], R4 ;  /* 0x00134c0401007387 */ /* 0x0001e40000100800 */
[C---:B------:R-:W-:Y:S01]  /*7660*/  LEA R24, P0, R8.reuse, UR10, 0x1 ;  /* 0x0000000a08187c11 */ /* 0x040fe2000f8008ff */
[----:B------:R-:W-:Y:S01]  /*7670*/  IMAD R9, R9, UR12, RZ ;  /* 0x0000000c09097c24 */ /* 0x000fe2000f8e02ff */
[----:B------:R-:W-:Y:S01]  /*7680*/  STL [R1+0xb78], R0 ;  /* 0x000b780001007387 */ /* 0x000fe20000100800 */
[----:B-1----:R-:W-:Y:S01]  /*7690*/  IMAD R10, R3, 0x1f, RZ ;  /* 0x0000001f030a7824 */ /* 0x002fe200078e02ff */
[----:B------:R-:W-:Y:S02]  /*76a0*/  LEA.HI.X.SX32 R25, R8, UR11, 0x1, P0 ;  /* 0x0000000b08197c11 */ /* 0x000fe400080f0eff */
[----:B------:R-:W-:Y:S01]  /*76b0*/  LEA R22, P1, R9, UR10, 0x1 ;  /* 0x0000000a09167c11 */ /* 0x000fe2000f8208ff */
[----:B------:R-:W-:-:S03]  /*76c0*/  IMAD.WIDE R2, R10, 0x2, R26 ;  /* 0x000000020a027825 */ /* 0x000fc600078e021a */
[----:B------:R-:W-:Y:S01]  /*76d0*/  LEA.HI.X.SX32 R23, R9, UR11, 0x1, P1 ;  /* 0x0000000b09177c11 */ /* 0x000fe200088f0eff */
[C---:B0-----:R-:W-:Y:S01]  /*76e0*/  IMAD.WIDE R4, R10.reuse, 0x2, R24 ;  /* 0x000000020a047825 */ /* 0x041fe200078e0218 */
[----:B------:R-:W-:Y:S04]  /*76f0*/  STL [R1+0xb80], R2 ;  /* 0x000b800201007387 */ /* 0x000fe80000100800 */
[----:B------:R0:W-:Y:S04]  /*7700*/  STL [R1+0xb7c], R3 ;  /* 0x000b7c0301007387 */ /* 0x0001e80000100800 */
[----:B------:R-:W-:Y:S04]  /*7710*/  STL.64 [R1+0x808], R24 ;  /* 0x0008081801007387 */ /* 0x000fe80000100a00 */
[----:B------:R-:W-:Y:S01]  /*7720*/  STL.64 [R1+0x800], R22 ;  /* 0x0008001601007387 */ /* 0x000fe20000100a00 */
[----:B0-----:R-:W-:-:S03]  /*7730*/  IMAD.WIDE R2, R10, 0x2, R22 ;  /* 0x000000020a027825 */ /* 0x001fc600078e0216 */
[----:B------:R-:W-:Y:S04]  /*7740*/  STL [R1+0xb88], R4 ;  /* 0x000b880401007387 */ /* 0x000fe80000100800 */
[----:B------:R0:W-:Y:S04]  /*7750*/  STL [R1+0xb84], R5 ;  /* 0x000b840501007387 */ /* 0x0001e80000100800 */
[----:B------:R-:W-:Y:S04]  /*7760*/  STL [R1+0xb90], R2 ;  /* 0x000b900201007387 */ /* 0x000fe80000100800 */
[----:B------:R1:W-:Y:S01]  /*7770*/  STL [R1+0xb8c], R3 ;  /* 0x000b8c0301007387 */ /* 0x0003e20000100800 */
[----:B--2---:R-:W-:-:S05]  /*7780*/  IMAD R0, R14, UR12, RZ ;  /* 0x0000000c0e007c24 */ /* 0x004fca000f8e02ff */
[----:B------:R-:W-:-:S04]  /*7790*/  LEA R20, P0, R0, UR10, 0x1 ;  /* 0x0000000a00147c11 */ /* 0x000fc8000f8008ff */
[----:B------:R-:W-:Y:S01]  /*77a0*/  LEA.HI.X.SX32 R21, R0, UR11, 0x1, P0 ;  /* 0x0000000b00157c11 */ /* 0x000fe200080f0eff */
[----:B---3--:R-:W-:-:S05]  /*77b0*/  IMAD R6, R13, UR12, RZ ;  /* 0x0000000c0d067c24 */ /* 0x008fca000f8e02ff */
[----:B------:R-:W-:-:S04]  /*77c0*/  LEA R18, P1, R6, UR10, 0x1 ;  /* 0x0000000a06127c11 */ /* 0x000fc8000f8208ff */
[----:B------:R-:W-:Y:S01]  /*77d0*/  LEA.HI.X.SX32 R19, R6, UR11, 0x1, P1 ;  /* 0x0000000b06137c11 */ /* 0x000fe200088f0eff */
[C---:B0-----:R-:W-:Y:S01]  /*77e0*/  IMAD.WIDE R4, R10.reuse, 0x2, R20 ;  /* 0x000000020a047825 */ /* 0x041fe200078e0214 */
[----:B------:R-:W-:Y:S03]  /*77f0*/  STL.64 [R1+0x7f8], R20 ;  /* 0x0007f81401007387 */ /* 0x000fe60000100a00 */
[----:B-1----:R-:W-:-:S04]  /*7800*/  IMAD.WIDE R2, R10, 0x2, R18 ;  /* 0x000000020a027825 */ /* 0x002fc800078e0212 */
[----:B----4-:R-:W-:Y:S02]  /*7810*/  IMAD R0, R12, UR12, RZ ;  /* 0x0000000c0c007c24 */ /* 0x010fe4000f8e02ff */
[----:B------:R-:W0:Y:S03]  /*7820*/  LDC R12, c[0x0][0x3a8] ;  /* 0x0000ea00ff0c7b82 */ /* 0x000e260000000800 */
[----:B------:R-:W-:Y:S01]  /*7830*/  LEA R16, P0, R0, UR10, 0x1 ;  /* 0x0000000a00107c11 */ /* 0x000fe2000f8008ff */
[----:B------:R-:W-:-:S03]  /*7840*/  IMAD R7, R11, UR12, RZ ;  /* 0x0000000c0b077c24 */ /* 0x000fc6000f8e02ff */
[----:B------:R-:W-:Y:S02]  /*7850*/  LEA.HI.X.SX32 R17, R0, UR11, 0x1, P0 ;  /* 0x0000000b00117c11 */ /* 0x000fe400080f0eff */
[----:B------:R-:W-:-:S04]  /*7860*/  LEA R14, P1, R7, UR10, 0x1 ;  /* 0x0000000a070e7c11 */ /* 0x000fc8000f8208ff */
[----:B------:R-:W-:Y:S01]  /*7870*/  LEA.HI.X.SX32 R15, R7, UR11, 0x1, P1 ;  /* 0x0000000b070f7c11 */ /* 0x000fe200088f0eff */
[----:B0-----:R-:W-:Y:S02]  /*7880*/  IMAD R0, R12, 0x1e, RZ ;  /* 0x0000001e0c007824 */ /* 0x001fe400078e02ff */
[----:B------:R-:W-:Y:S02]  /*7890*/  IMAD R6, R60, UR12, RZ ;  /* 0x0000000c3c067c24 */ /* 0x000fe4000f8e02ff */
[----:B------:R-:W2:Y:S03]  /*78a0*/  LDL.LU R60, [R1+0x156c] ;  /* 0x00156c00013c7983 */ /* 0x000ea60000300800 */
[C---:B------:R-:W-:Y:S01]  /*78b0*/  LEA R8, P2, R6.reuse, UR10, 0x1 ;  /* 0x0000000a06087c11 */ /* 0x040fe2000f8408ff */
[----:B------:R-:W-:Y:S04]  /*78c0*/  STL.64 [R1+0x7f0], R18 ;  /* 0x0007f01201007387 */ /* 0x000fe80000100a00 */
[----:B------:R0:W-:Y:S04]  /*78d0*/  STL [R1+0xb98], R4 ;  /* 0x000b980401007387 */ /* 0x0001e80000100800 */
[----:B------:R-:W-:Y:S04]  /*78e0*/  STL [R1+0xb94], R5 ;  /* 0x000b940501007387 */ /* 0x000fe80000100800 */
[----:B------:R-:W-:Y:S01]  /*78f0*/  STL [R1+0xba0], R2 ;  /* 0x000ba00201007387 */ /* 0x000fe20000100800 */
[----:B0-----:R-:W-:-:S03]  /*7900*/  LEA.HI.X.SX32 R4, R6, UR11, 0x1, P2 ;  /* 0x0000000b06047c11 */ /* 0x001fc600090f0eff */
[----:B------:R-:W-:Y:S04]  /*7910*/  STL [R1+0xb74], R8 ;  /* 0x000b740801007387 */ /* 0x000fe80000100800 */
[----:B------:R0:W-:Y:S01]  /*7920*/  STL [R1+0xb9c], R3 ;  /* 0x000b9c0301007387 */ /* 0x0001e20000100800 */
[----:B------:R-:W-:-:S03]  /*7930*/  IMAD.MOV.U32 R9, RZ, RZ, R4 ;  /* 0x000000ffff097224 */ /* 0x000fc600078e0004 */
[----:B------:R-:W-:Y:S04]  /*7940*/  STL.64 [R1+0x820], R16 ;  /* 0x0008201001007387 */ /* 0x000fe80000100a00 */
[----:B------:R-:W-:Y:S01]  /*7950*/  STL.64 [R1+0x818], R14 ;  /* 0x0008180e01007387 */ /* 0x000fe20000100a00 */
[----:B0-----:R-:W-:-:S03]  /*7960*/  IMAD.WIDE R2, R10, 0x2, R16 ;  /* 0x000000020a027825 */ /* 0x001fc600078e0210 */
[----:B------:R0:W-:Y:S01]  /*7970*/  STL [R1+0xb70], R4 ;  /* 0x000b700401007387 */ /* 0x0001e20000100800 */
[----:B------:R-:W-:-:S03]  /*7980*/  IMAD.WIDE R6, R10, 0x2, R8 ;  /* 0x000000020a067825 */ /* 0x000fc600078e0208 */
[----:B------:R-:W-:Y:S01]  /*7990*/  STL [R1+0xba8], R2 ;  /* 0x000ba80201007387 */ /* 0x000fe20000100800 */
[----:B0-----:R-:W-:-:S03]  /*79a0*/  IMAD.WIDE R4, R10, 0x2, R14 ;  /* 0x000000020a047825 */ /* 0x001fc600078e020e */
[----:B------:R0:W-:Y:S04]  /*79b0*/  STL [R1+0xba4], R3 ;  /* 0x000ba40301007387 */ /* 0x0001e80000100800 */
[----:B------:R-:W-:Y:S04]  /*79c0*/  STL [R1+0x1324], R4 ;  /* 0x0013240401007387 */ /* 0x000fe80000100800 */
[----:B------:R1:W-:Y:S01]  /*79d0*/  STL [R1+0xbac], R5 ;  /* 0x000bac0501007387 */ /* 0x0003e20000100800 */
[----:B0-----:R-:W-:-:S03]  /*79e0*/  IMAD.WIDE R2, R0, 0x2, R26 ;  /* 0x0000000200027825 */ /* 0x001fc600078e021a */
[----:B------:R-:W-:Y:S04]  /*79f0*/  STL [R1+0x1334], R6 ;  /* 0x0013340601007387 */ /* 0x000fe80000100800 */
[----:B------:R0:W-:Y:S01]  /*7a00*/  STL [R1+0x1330], R7 ;  /* 0x0013300701007387 */ /* 0x0001e20000100800 */
[----:B-1----:R-:W-:-:S03]  /*7a10*/  IMAD.WIDE R4, R0, 0x2, R22 ;  /* 0x0000000200047825 */ /* 0x002fc600078e0216 */
        /* <DEDUP_REMOVED lines=9> */
[----:B------:R-:W-:Y:S04]  /*7ab0*/  STL [R1+0x131c], R2 ;  /* 0x00131c0201007387 */ /* 0x000fe80000100800 */
[----:B------:R1:W-:Y:S01]  /*7ac0*/  STL [R1+0xbb8], R3 ;  /* 0x000bb80301007387 */ /* 0x0003e20000100800 */
[----:B------:R-:W-:Y:S02]  /*7ad0*/  IMAD R10, R12, 0x1d, RZ ;  /* 0x0000001d0c0a7824 */ /* 0x000fe400078e02ff */
[C---:B0-----:R-:W-:Y:S01]  /*7ae0*/  IMAD.WIDE R4, R0.reuse, 0x2, R14 ;  /* 0x0000000200047825 */ /* 0x041fe200078e020e */
[----:B------:R-:W-:Y:S03]  /*7af0*/  STL [R1+0xbc0], R6 ;  /* 0x000bc00601007387 */ /* 0x000fe60000100800 */
[C---:B-1----:R-:W-:Y:S01]  /*7b00*/  IMAD.WIDE R2, R0.reuse, 0x2, R16 ;  /* 0x0000000200027825 */ /* 0x042fe200078e0210 */
        /* <DEDUP_REMOVED lines=23> */
[----:B------:R-:W-:-:S03]  /*7c80*/  IMAD R0, R12, 0x1c, RZ ;  /* 0x0000001c0c007824 */ /* 0x000fc600078e02ff */
[----:B------:R1:W-:Y:S01]  /*7c90*/  STL [R1+0xbfc], R5 ;  /* 0x000bfc0501007387 */ /* 0x0003e20000100800 */
[----:B0-----:R-:W-:-:S03]  /*7ca0*/  IMAD.WIDE R6, R10, 0x2, R8 ;  /* 0x000000020a067825 */ /* 0x001fc600078e0208 */
[----:B------:R-:W-:Y:S01]  /*7cb0*/  STL [R1+0xc08], R2 ;  /* 0x000c080201007387 */ /* 0x000fe20000100800 */
[----:B-1----:R-:W-:-:S03]  /*7cc0*/  IMAD.WIDE R4, R10, 0x2, R14 ;  /* 0x000000020a047825 */ /* 0x002fc600078e020e */
        /* <DEDUP_REMOVED lines=295> */
[----:B------:R-:W-:-:S03]  /*8f40*/  IMAD.SHL.U32 R0, R12, 0x10, RZ ;  /* 0x000000100c007824 */ /* 0x000fc600078e00ff */
        /* <DEDUP_REMOVED lines=362> */
[----:B------:R-:W-:-:S03]  /*a5f0*/  IMAD.WIDE R10, R0, 0x2, R20 ;  /* 0x00000002000a7825 */ /* 0x000fc600078e0214 */
        /* <DEDUP_REMOVED lines=33> */
[----:B------:R-:W-:Y:S01]  /*a810*/  STL [R1+0x12f4], R11 ;  /* 0x0012f40b01007387 */ /* 0x000fe20000100800 */
[----:B-1----:R-:W-:-:S03]  /*a820*/  IMAD.WIDE R6, R12, 0x2, R14 ;  /* 0x000000020c067825 */ /* 0x002fc600078e020e */
[----:B------:R-:W-:Y:S04]  /*a830*/  STL [R1+0x1300], R2 ;  /* 0x0013000201007387 */ /* 0x000fe80000100800 */
[----:B------:R0:W-:Y:S04]  /*a840*/  STL [R1+0x12fc], R3 ;  /* 0x0012fc0301007387 */ /* 0x0001e80000100800 */
[----:B------:R-:W-:Y:S04]  /*a850*/  STL [R1+0x1308], R4 ;  /* 0x0013080401007387 */ /* 0x000fe80000100800 */
[----:B------:R-:W-:Y:S01]  /*a860*/  STL [R1+0x1304], R5 ;  /* 0x0013040501007387 */ /* 0x000fe20000100800 */
[----:B0-----:R-:W-:-:S03]  /*a870*/  IMAD.WIDE R2, R12, 0x2, R8 ;  /* 0x000000020c027825 */ /* 0x001fc600078e0208 */
[----:B------:R-:W-:Y:S04]  /*a880*/  STL [R1+0x1310], R6 ;  /* 0x0013100601007387 */ /* 0x000fe80000100800 */
[----:B------:R-:W-:Y:S04]  /*a890*/  STL [R1+0x130c], R7 ;  /* 0x00130c0701007387 */ /* 0x000fe80000100800 */
[----:B------:R-:W-:Y:S04]  /*a8a0*/  STL [R1+0x1318], R2 ;  /* 0x0013180201007387 */ /* 0x000fe80000100800 */
[----:B------:R0:W-:Y:S04]  /*a8b0*/  STL [R1+0x1314], R3 ;  /* 0x0013140301007387 */ /* 0x0001e80000100800 */
[----:B------:R1:W-:Y:S04]  /*a8c0*/  STL [R1+0xb68], RZ ;  /* 0x000b68ff01007387 */ /* 0x0003e80000100800 */
        /* <DEDUP_REMOVED lines=460> */
[----:B------:R1:W-:Y:S04]  /*c590*/  STL [R1], RZ ;  /* 0x000000ff01007387 */ /* 0x0003e80000100800 */
        /* <DEDUP_REMOVED lines=22> */
[----:B------:R1:W-:Y:S01]  /*c700*/  STL [R1+0xcc], RZ ;  /* 0x0000ccff01007387 */ /* 0x0003e20000100800 */
[----:B------:R-:W3:Y:S03]  /*c710*/  S2R R13, SR_TID.X ;  /* 0x00000000000d7919 */ /* 0x000ee60000002100 */
        /* <DEDUP_REMOVED lines=24> */
[----:B---3--:R-:W-:Y:S01]  /*c8a0*/  LOP3.LUT R13, R13, 0x1f, RZ, 0xc0, !PT ;  /* 0x0000001f0d0d7812 */ /* 0x008fe200078ec0ff */
[----:B0-----:R-:W-:Y:S01]  /*c8b0*/  IMAD.SHL.U32 R3, R12, 0x20, RZ ;  /* 0x000000200c037824 */ /* 0x001fe200078e00ff */
[----:B------:R-:W-:-:S02]  /*c8c0*/  USHF.R.S32.HI UR7, URZ, 0x1f, UR4 ;  /* 0x0000001fff077899 */ /* 0x000fc40008011404 */
[----:B------:R-:W-:Y:S01]  /*c8d0*/  USHF.L.U32 UR6, UR6, 0x5, URZ ;  /* 0x0000000506067899 */ /* 0x000fe200080006ff */
[----:B------:R-:W-:Y:S01]  /*c8e0*/  IMAD.SHL.U32 R2, R13, 0x2, RZ ;  /* 0x000000020d027824 */ /* 0x000fe200078e00ff */
[----:B------:R-:W-:Y:S01]  /*c8f0*/  SHF.R.S32.HI R0, RZ, 0x1f, R3 ;  /* 0x0000001fff007819 */ /* 0x000fe20000011403 */
[----:B------:R-:W-:Y:S01]  /*c900*/  ULEA.HI UR7, UR7, UR4, URZ, 0x5 ;  /* 0x0000000407077291 */ /* 0x000fe2000f8f28ff */
[----:B------:R-:W-:Y:S01]  /*c910*/  CS2R R56, SRZ ;  /* 0x0000000000387805 */ /* 0x000fe2000001ff00 */
[----:B------:R-:W-:Y:S01]  /*c920*/  USHF.R.S32.HI UR4, URZ, 0x1f, UR6 ;  /* 0x0000001fff047899 */ /* 0x000fe20008011406 */
[C---:B------:R-:W-:Y:S01]  /*c930*/  SHF.L.U64.HI R0, R3.reuse, 0x1, R0 ;  /* 0x0000000103007819 */ /* 0x040fe20000010200 */
[----:B------:R-:W-:Y:S01]  /*c940*/  IMAD.SHL.U32 R3, R3, 0x2, RZ ;  /* 0x0000000203037824 */ /* 0x000fe200078e00ff */
[----:B------:R-:W-:Y:S02]  /*c950*/  LOP3.LUT R6, R2, 0x10, RZ, 0x3c, !PT ;  /* 0x0000001002067812 */ /* 0x000fe400078e3cff */
[----:B------:R-:W-:-:S02]  /*c960*/  CS2R R58, SRZ ;  /* 0x00000000003a7805 */ /* 0x000fc4000001ff00 */
[C---:B------:R-:W-:Y:S02]  /*c970*/  LOP3.LUT R5, R2.reuse, 0x20, RZ, 0x3c, !PT ;  /* 0x0000002002057812 */ /* 0x040fe400078e3cff */
[----:B------:R-:W-:Y:S02]  /*c980*/  LOP3.LUT R4, R2, 0x30, RZ, 0x3c, !PT ;  /* 0x0000003002047812 */ /* 0x000fe400078e3cff */
[C---:B--2---:R-:W-:Y:S02]  /*c990*/  LOP3.LUT R6, R60.reuse, 0x20, RZ, 0x3c, !PT ;  /* 0x000000203c067812 */ /* 0x044fe400078e3cff */
[C---:B------:R-:W-:Y:S02]  /*c9a0*/  LOP3.LUT R5, R60.reuse, 0x40, RZ, 0x3c, !PT ;  /* 0x000000403c057812 */ /* 0x040fe400078e3cff */
[----:B------:R-:W-:Y:S01]  /*c9b0*/  LOP3.LUT R4, R60, 0x60, RZ, 0x3c, !PT ;  /* 0x000000603c047812 */ /* 0x000fe200078e3cff */
[----:B------:R-:W-:Y:S02]  /*c9c0*/  USHF.L.U32 UR10, UR6, 0x1, URZ ;  /* 0x00000001060a7899 */ /* 0x000fe400080006ff */
[----:B------:R-:W-:-:S02]  /*c9d0*/  USHF.R.S32.HI UR7, URZ, 0x5, UR7 ;  /* 0x00000005ff077899 */ /* 0x000fc40008011407 */
[----:B-1----:R-:W-:-:S12]  /*c9e0*/  USHF.L.U64.HI UR4, UR6, 0x1, UR4 ;  /* 0x0000000106047899 */ /* 0x002fd80008010204 */
.L_x_1:
[----:B------:R-:W2:Y:S01]  /*c9f0*/  LDL R7, [R1+0xb70] ;  /* 0x000b700001077983 */ /* 0x000ea20000100800 */
[----:B0-----:R-:W0:Y:S03]  /*ca00*/  LDC R4, c[0x0][0x3a0] ;  /* 0x0000e800ff047b82 */ /* 0x001e260000000800 */
[----:B--2---:R1:W-:Y:S04]  /*ca10*/  STL [R1+0x2158], R7 ;  /* 0x0021580701007387 */ /* 0x0043e80000100800 */
[----:B------:R-:W2:Y:S04]  /*ca20*/  LDL R6, [R1+0xb74] ;  /* 0x000b740001067983 */ /* 0x000ea80000100800 */
[----:B-1----:R-:W0:Y:S04]  /*ca30*/  LDL R7, [R1+0xb68] ;  /* 0x000b680001077983 */ /* 0x002e280000100800 */
[----:B------:R-:W-:Y:S04]  /*ca40*/  STL [R1+0x1f78], R61 ;  /* 0x001f783d01007387 */ /* 0x000fe80000100800 */
        /* <DEDUP_REMOVED lines=120> */
[----:B------:R1:W-:Y:S04]  /*d1d0*/  STL [R1+0x2154], R2 ;  /* 0x0021540201007387 */ /* 0x0003e80000100800 */
[----:B------:R-:W-:Y:S04]  /*d1e0*/  STL [R1+0x1f6c], R54 ;  /* 0x001f6c3601007387 */ /* 0x000fe80000100800 */
[----:B------:R-:W-:Y:S04]  /*d1f0*/  STL [R1+0x1f68], R53 ;  /* 0x001f683501007387 */ /* 0x000fe80000100800 */
[----:B------:R-:W-:Y:S04]  /*d200*/  STL [R1+0x1f64], R52 ;  /* 0x001f643401007387 */ /* 0x000fe80000100800 */
[----:B------:R-:W-:Y:S04]  /*d210*/  STL [R1+0x1f60], R51 ;  /* 0x001f603301007387 */ /* 0x000fe80000100800 */
[----:B------:R-:W-:Y:S04]  /*d220*/  STL [R1+0x1f5c], R50 ;  /* 0x001f5c3201007387 */ /* 0x000fe80000100800 */
[----:B-----5:R-:W-:Y:S04]  /*d230*/  STL [R1+0x1f58], R49 ;  /* 0x001f583101007387 */ /* 0x020fe80000100800 */
        /* <DEDUP_REMOVED lines=52> */
[----:B------:R-:W-:Y:S01]  /*d580*/  STL [R1+0x1e04], R58 ;  /* 0x001e043a01007387 */ /* 0x000fe20000100800 */
[----:B0-----:R-:W-:-:S03]  /*d590*/  IMAD R4, R7, -0x20, R4 ;  /* 0xffffffe007047824 */ /* 0x001fc600078e0204 */
[----:B------:R-:W-:Y:S04]  /*d5a0*/  STL [R1+0x1e14], R58 ;  /* 0x001e143a01007387 */ /* 0x000fe80000100800 */
[----:B------:R-:W-:Y:S04]  /*d5b0*/  STL [R1+0x1a74], R59 ;  /* 0x001a743b01007387 */ /* 0x000fe80000100800 */
[----:B------:R-:W-:Y:S04]  /*d5c0*/  STL [R1+0x1e18], R59 ;  /* 0x001e183b01007387 */ /* 0x000fe80000100800 */
[----:B------:R-:W-:Y:S04]  /*d5d0*/  STL [R1+0x1618], R0 ;  /* 0x0016180001007387 */ /* 0x000fe80000100800 */
[----:B------:R-:W2:Y:S01]  /*d5e0*/  LDL.LU R7, [R1+0x2158] ;  /* 0x0021580001077983 */ /* 0x000ea20000300800 */
[----:B------:R-:W-:-:S02]  /*d5f0*/  ISETP.GT.AND P0, PT, R4, RZ, PT ;  /* 0x000000ff0400720c */ /* 0x000fc40003f04270 */
[----:B-1----:R-:W-:-:S11]  /*d600*/  PRMT R2, RZ, 0x7610, R2 ;  /* 0x00007610ff027816 */ /* 0x002fd60000000002 */
[----:B--2---:R-:W2:Y:S01]  /*d610*/  @P0 LDG.E.U16 R2, desc[UR8][R6.64] ;  /* 0x0000000806020981 */ /* 0x004ea2000c1e1500 */
[----:B------:R-:W-:-:S03]  /*d620*/  PRMT R61, RZ, 0x7610, R61 ;  /* 0x00007610ff3d7816 */ /* 0x000fc6000000003d */
[----:B--2---:R0:W-:Y:S04]  /*d630*/  STL [R1+0xb24], R2 ;  /* 0x000b240201007387 */ /* 0x0041e80000100800 */
[----:B0-----:R-:W2:Y:S04]  /*d640*/  LDL.LU R2, [R1+0x2154] ;  /* 0x0021540001027983 */ /* 0x001ea80000300800 */
[----:B------:R-:W3:Y:S04]  /*d650*/  LDL.64 R6, [R1+0x818] ;  /* 0x0008180001067983 */ /* 0x000ee80000100a00 */
[----:B---3--:R-:W3:Y:S01]  /*d660*/  @P0 LDG.E.U16 R61, desc[UR8][R6.64] ;  /* 0x00000008063d0981 */ /* 0x008ee2000c1e1500 */
[----:B------:R-:W-:-:S03]  /*d670*/  PRMT R55, RZ, 0x7610, R55 ;  /* 0x00007610ff377816 */ /* 0x000fc60000000037 */
[----:B---3--:R0:W-:Y:S04]  /*d680*/  STL [R1+0xb20], R61 ;  /* 0x000b203d01007387 */ /* 0x0081e80000100800 */
[----:B0-----:R-:W3:Y:S04]  /*d690*/  LDL.LU R61, [R1+0x2150] ;  /* 0x00215000013d7983 */ /* 0x001ee80000300800 */
[----:B------:R-:W4:Y:S04]  /*d6a0*/  LDL.64 R6, [R1+0x820] ;  /* 0x0008200001067983 */ /* 0x000f280000100a00 */
[----:B----4-:R-:W4:Y:S01]  /*d6b0*/  @P0 LDG.E.U16 R55, desc[UR8][R6.64] ;  /* 0x0000000806370981 */ /* 0x010f22000c1e1500 */
[----:B---3--:R-:W-:-:S03]  /*d6c0*/  PRMT R61, RZ, 0x7610, R61 ;  /* 0x00007610ff3d7816 */ /* 0x008fc6000000003d */
[----:B----4-:R0:W-:Y:S04]  /*d6d0*/  STL [R1+0xb1c], R55 ;  /* 0x000b1c3701007387 */ /* 0x0101e80000100800 */
        /* <DEDUP_REMOVED lines=23> */
[----:B------:R-:W-:-:S03]  /*d850*/  ISETP.GT.AND P1, PT, R4, 0x1, PT ;  /* 0x000000010400780c */ /* 0x000fc60003f24270 */
[----:B----4-:R0:W-:Y:S04]  /*d860*/  STL [R1+0xb08], R61 ;  /* 0x000b083d01007387 */ /* 0x0101e80000100800 */
[----:B0-----:R-:W4:Y:S04]  /*d870*/  LDL.LU R61, [R1+0x2138] ;  /* 0x00213800013d7983 */ /* 0x001f280000300800 */
[----:B------:R-:W2:Y:S04]  /*d880*/  LDL R6, [R1+0x1314] ;  /* 0x0013140001067983 */ /* 0x000ea80000100800 */
[----:B------:R-:W2:Y:S01]  /*d890*/  LDL R7, [R1+0x1318] ;  /* 0x0013180001077983 */ /* 0x000ea20000100800 */
[----:B---3--:R-:W-:-:S02]  /*d8a0*/  PRMT R55, RZ, 0x7610, R55 ;  /* 0x00007610ff377816 */ /* 0x008fc40000000037 */
[----:B--2---:R-:W-:-:S04]  /*d8b0*/  @P1 LOP3.LUT R7, R7, R6, RZ, 0x3c, !PT ;  /* 0x0000000607071212 */ /* 0x004fc800078e3cff */
[----:B------:R-:W-:-:S04]  /*d8c0*/  @P1 LOP3.LUT R6, R7, R6, RZ, 0x3c, !PT ;  /* 0x0000000607061212 */ /* 0x000fc800078e3cff */
[----:B------:R-:W-:-:S05]  /*d8d0*/  @P1 LOP3.LUT R7, R7, R6, RZ, 0x3c, !PT ;  /* 0x0000000607071212 */ /* 0x000fca00078e3cff */
[----:B------:R-:W2:Y:S04]  /*d8e0*/  @P1 LDG.E.U16 R55, desc[UR8][R6.64] ;  /* 0x0000000806371981 */ /* 0x000ea8000c1e1500 */
[----:B--2---:R0:W-:Y:S04]  /*d8f0*/  STL [R1+0xb04], R55 ;  /* 0x000b043701007387 */ /* 0x0041e80000100800 */
[----:B0-----:R-:W2:Y:S04]  /*d900*/  LDL.LU R55, [R1+0x2134] ;  /* 0x0021340001377983 */ /* 0x001ea80000300800 */
[----:B------:R-:W3:Y:S04]  /*d910*/  LDL R6, [R1+0x130c] ;  /* 0x00130c0001067983 */ /* 0x000ee80000100800 */
[----:B------:R-:W3:Y:S01]  /*d920*/  LDL R7, [R1+0x1310] ;  /* 0x0013100001077983 */ /* 0x000ee20000100800 */
[----:B----4-:R-:W-:-:S02]  /*d930*/  PRMT R61, RZ, 0x7610, R61 ;  /* 0x00007610ff3d7816 */ /* 0x010fc4000000003d */
[----:B---3--:R-:W-:-:S04]  /*d940*/  @P1 LOP3.LUT R7, R7, R6, RZ, 0x3c, !PT ;  /* 0x0000000607071212 */ /* 0x008fc800078e3cff */
[----:B------:R-:W-:-:S04]  /*d950*/  @P1 LOP3.LUT R6, R7, R6, RZ, 0x3c, !PT ;  /* 0x0000000607061212 */ /* 0x000fc800078e3cff */
[----:B------:R-:W-:-:S05]  /*d960*/  @P1 LOP3.LUT R7, R7, R6, RZ, 0x3c, !PT ;  /* 0x0000000607071212 */ /* 0x000fca00078e3cff */
[----:B------:R-:W3:Y:S04]  /*d970*/  @P1 LDG.E.U16 R61, desc[UR8][R6.64] ;  /* 0x00000008063d1981 */ /* 0x000ee8000c1e1500 */
[----:B---3--:R0:W-:Y:S04]  /*d980*/  STL [R1+0xb00], R61 ;  /* 0x000b003d01007387 */ /* 0x0081e80000100800 */
[----:B0-----:R-:W3:Y:S04]  /*d990*/  LDL.LU R61, [R1+0x2130] ;  /* 0x00213000013d7983 */ /* 0x001ee80000300800 */
[----:B------:R-:W4:Y:S04]  /*d9a0*/  LDL R6, [R1+0x1304] ;  /* 0x0013040001067983 */ /* 0x000f280000100800 */
[----:B------:R-:W4:Y:S01]  /*d9b0*/  LDL R7, [R1+0x1308] ;  /* 0x0013080001077983 */ /* 0x000f220000100800 */
[----:B--2---:R-:W-:-:S02]  /*d9c0*/  PRMT R55, RZ, 0x7610, R55 ;  /* 0x00007610ff377816 */ /* 0x004fc40000000037 */
[----:B----4-:R-:W-:-:S04]  /*d9d0*/  @P1 LOP3.LUT R7, R7, R6, RZ, 0x3c, !PT ;  /* 0x0000000607071212 */ /* 0x010fc800078e3cff */
[----:B------:R-:W-:-:S04]  /*d9e0*/  @P1 LOP3.LUT R6, R7, R6, RZ, 0x3c, !PT ;  /* 0x0000000607061212 */ /* 0x000fc800078e3cff */
[----:B------:R-:W-:-:S05]  /*d9f0*/  @P1 LOP3.LUT R7, R7, R6, RZ, 0x3c, !PT ;  /* 0x0000000607071212 */ /* 0x000fca00078e3cff */
[----:B------:R-:W2:Y:S04]  /*da00*/  @P1 LDG.E.U16 R55, desc[UR8][R6.64] ;  /* 0x0000000806371981 */ /* 0x000ea8000c1e1500 */
[----:B--2---:R0:W-:Y:S04]  /*da10*/  STL [R1+0xafc], R55 ;  /* 0x000afc3701007387 */ /* 0x0041e80000100800 */
[----:B0-----:R-:W2:Y:S04]  /*da20*/  LDL.LU R55, [R1+0x212c] ;  /* 0x00212c0001377983 */ /* 0x001ea80000300800 */
[----:B------:R-:W4:Y:S04]  /*da30*/  LDL R6, [R1+0x12fc] ;  /* 0x0012fc0001067983 */ /* 0x000f280000100800 */
[----:B------:R-:W4:Y:S01]  /*da40*/  LDL R7, [R1+0x1300] ;  /* 0x0013000001077983 */ /* 0x000f220000100800 */
[----:B---3--:R-:W-:-:S02]  /*da50*/  PRMT R61, RZ, 0x7610, R61 ;  /* 0x00007610ff3d7816 */ /* 0x008fc4000000003d */
[----:B----4-:R-:W-:-:S04]  /*da60*/  @P1 LOP3.LUT R7, R7, R6, RZ, 0x3c, !PT ;  /* 0x0000000607071212 */ /* 0x010fc800078e3cff */
        /* <DEDUP_REMOVED lines=38> */
[----:B------:R-:W3:Y:S01]  /*dcd0*/  @P1 LDG.E.U16 R61, desc[UR8][R6.64] ;  /* 0x00000008063d1981 */ /* 0x000ee2000c1e1500 */
[----:B------:R-:W-:-:S03]  /*dce0*/  ISETP.GT.AND P0, PT, R4, 0x2, PT ;  /* 0x000000020400780c */ /* 0x000fc60003f04270 */
        /* <DEDUP_REMOVED lines=113> */
[----:B------:R-:W-:-:S02]  /*e400*/  PRMT R59, RZ, 0x7610, R59 ;  /* 0x00007610ff3b7816 */ /* 0x000fc4000000003b */
[----:B----4-:R-:W-:-:S04]  /*e410*/  @P1 LOP3.LUT R7, R7, R6, RZ, 0x3c, !PT ;  /* 0x0000000607071212 */ /* 0x010fc800078e3cff */
[----:B------:R-:W-:-:S04]  /*e420*/  @P1 LOP3.LUT R6, R7, R6, RZ, 0x3c, !PT ;  /* 0x0000000607061212 */ /* 0x000fc800078e3cff */
[----:B------:R-:W-:-:S05]  /*e430*/  @P1 LOP3.LUT R7, R7, R6, RZ, 0x3c, !PT ;  /* 0x0000000607071212 */ /* 0x000fca00078e3cff */
[----:B------:R-:W4:Y:S04]  /*e440*/  @P1 LDG.E.U16 R59, desc[UR8][R6.64] ;  /* 0x00000008063b1981 */ /* 0x000f28000c1e1500 */
[----:B------:R-:W2:Y:S04]  /*e450*/  LDL R6, [R1+0x126c] ;  /* 0x00126c0001067983 */ /* 0x000ea80000100800 */
[----:B------:R-:W2:Y:S01]  /*e460*/  LDL R7, [R1+0x1270] ;  /* 0x0012700001077983 */ /* 0x000ea20000100800 */
[----:B------:R-:W-:-:S03]  /*e470*/  PRMT R58, RZ, 0x7610, R58 ;  /* 0x00007610ff3a7816 */ /* 0x000fc6000000003a */
[----:B----4-:R-:W-:Y:S01]  /*e480*/  STL [R1+0x1e1c], R59 ;  /* 0x001e1c3b01007387 */ /* 0x010fe20000100800 */
[----:B--2---:R-:W-:-:S04]  /*e490*/  @P1 LOP3.LUT R7, R7, R6, RZ, 0x3c, !PT ;  /* 0x0000000607071212 */ /* 0x004fc800078e3cff */
[----:B------:R-:W-:-:S04]  /*e4a0*/  @P1 LOP3.LUT R6, R7, R6, RZ, 0x3c, !PT ;  /* 0x0000000607061212 */ /* 0x000fc800078e3cff */
[----:B------:R-:W-:-:S05]  /*e4b0*/  @P1 LOP3.LUT R7, R7, R6, RZ, 0x3c, !PT ;  /* 0x0000000607071212 */ /* 0x000fca00078e3cff */
[----:B------:R-:W2:Y:S04]  /*e4c0*/  @P1 LDG.E.U16 R58, desc[UR8][R6.64] ;  /* 0x00000008063a1981 */ /* 0x000ea8000c1e1500 */
[----:B------:R-:W4:Y:S04]  /*e4d0*/  LDL R6, [R1+0x1264] ;  /* 0x0012640001067983 */ /* 0x000f280000100800 */
[----:B------:R-:W4:Y:S01]  /*e4e0*/  LDL R7, [R1+0x1268] ;  /* 0x0012680001077983 */ /* 0x000f220000100800 */
[----:B------:R-:W-:-:S03]  /*e4f0*/  PRMT R3, RZ, 0x7610, R3 ;  /* 0x00007610ff037816 */ /* 0x000fc60000000003 */
[----:B--2---:R-:W-:Y:S01]  /*e500*/  STL [R1+0x1e20], R58 ;  /* 0x001e203a01007387 */ /* 0x004fe20000100800 */
[----:B----4-:R-:W-:-:S04]  /*e510*/  @P1 LOP3.LUT R7, R7, R6, RZ, 0x3c, !PT ;  /* 0x0000000607071212 */ /* 0x010fc800078e3cff */
        /* <DEDUP_REMOVED lines=10> */
[----:B------:R0:W2:Y:S04]  /*e5c0*/  @P1 LDG.E.U16 R60, desc[UR8][R6.64] ;  /* 0x00000008063c1981 */ /* 0x0000a8000c1e1500 */
[----:B------:R-:W0:Y:S04]  /*e5d0*/  LDL R6, [R1+0x1254] ;  /* 0x0012540001067983 */ /* 0x000e280000100800 */
[----:B------:R-:W0:Y:S01]  /*e5e0*/  LDL R7, [R1+0x1258] ;  /* 0x0012580001077983 */ /* 0x000e220000100800 */
[----:B------:R-:W-:Y:S02]  /*e5f0*/  ISETP.GT.AND P0, PT, R4, 0x4, PT ;  /* 0x000000040400780c */ /* 0x000fe40003f04270 */
[----:B------:R-:W-:-:S11]  /*e600*/  PRMT R55, RZ, 0x7610, R55 ;  /* 0x00007610ff377816 */ /* 0x000fd60000000037 */
[----:B0-----:R-:W-:-:S04]  /*e610*/  @P0 LOP3.LUT R7, R7, R6, RZ, 0x3c, !PT ;  /* 0x0000000607070212 */ /* 0x001fc800078e3cff */
[----:B------:R-:W-:-:S04]  /*e620*/  @P0 LOP3.LUT R6, R7, R6, RZ, 0x3c, !PT ;  /* 0x0000000607060212 */ /* 0x000fc800078e3cff */
[----:B------:R-:W-:-:S05]  /*e630*/  @P0 LOP3.LUT R7, R7, R6, RZ, 0x3c, !PT ;  /* 0x0000000607070212 */ /* 0x000fca00078e3cff */
[----:B------:R-:W4:Y:S04]  /*e640*/  @P0 LDG.E.U16 R55, desc[UR8][R6.64] ;  /* 0x0000000806370981 */ /* 0x000f28000c1e1500 */
[----:B--2---:R-:W-:Y:S04]  /*e650*/  STL [R1+0x1e28], R60 ;  /* 0x001e283c01007387 */ /* 0x004fe80000100800 */
[----:B----4-:R0:W-:Y:S04]  /*e660*/  STL [R1+0xa84], R55 ;  /* 0x000a843701007387 */ /* 0x0101e80000100800 */
        /* <DEDUP_REMOVED lines=842> */
[----:B------:R-:W-:-:S02]  /*11b10*/  PRMT R2, RZ, 0x7610, R2 ;  /* 0x00007610ff027816 */ /* 0x000fc40000000002 */
[----:B----4-:R-:W-:-:S04]  /*11b20*/  @P1 LOP3.LUT R7, R7, R6, RZ, 0x3c, !PT ;  /* 0x0000000607071212 */ /* 0x010fc800078e3cff */
[----:B------:R-:W-:-:S04]  /*11b30*/  @P1 LOP3.LUT R6, R7, R6, RZ, 0x3c, !PT ;  /* 0x0000000607061212 */ /* 0x000fc800078e3cff */
[----:B------:R-:W-:-:S05]  /*11b40*/  @P1 LOP3.LUT R7, R7, R6, RZ, 0x3c, !PT ;  /* 0x0000000607071212 */ /* 0x000fca00078e3cff */
[----:B------:R-:W4:Y:S04]  /*11b50*/  @P1 LDG.E.U16 R2, desc[UR8][R6.64] ;  /* 0x0000000806021981 */ /* 0x000f28000c1e1500 */
[----:B----4-:R0:W-:Y:S04]  /*11b60*/  STL [R1+0xa98], R2 ;  /* 0x000a980201007387 */ /* 0x0101e80000100800 */
[----:B0-----:R-:W4:Y:S04]  /*11b70*/  LDL.LU R2, [R1+0x1f70] ;  /* 0x001f700001027983 */ /* 0x001f280000300800 */
[----:B------:R-:W2:Y:S04]  /*11b80*/  LDL R6, [R1+0xf64] ;  /* 0x000f640001067983 */ /* 0x000ea80000100800 */
[----:B------:R-:W2:Y:S01]  /*11b90*/  LDL R7, [R1+0xf68] ;  /* 0x000f680001077983 */ /* 0x000ea20000100800 */
[----:B------:R-:W-:-:S02]  /*11ba0*/  PRMT R54, RZ, 0x7610, R54 ;  /* 0x00007610ff367816 */ /* 0x000fc40000000036 */
[----:B--2---:R-:W-:-:S04]  /*11bb0*/  @P1 LOP3.LUT R7, R7, R6, RZ, 0x3c, !PT ;  /* 0x0000000607071212 */ /* 0x004fc800078e3cff */
[----:B------:R-:W-:-:S04]  /*11bc0*/  @P1 LOP3.LUT R6, R7, R6, RZ, 0x3c, !PT ;  /* 0x0000000607061212 */ /* 0x000fc800078e3cff */
[----:B------:R-:W-:-:S05]  /*11bd0*/  @P1 LOP3.LUT R7, R7, R6, RZ, 0x3c, !PT ;  /* 0x0000000607071212 */ /* 0x000fca00078e3cff */
[----:B------:R-:W2:Y:S04]  /*11be0*/  @P1 LDG.E.U16 R54, desc[UR8][R6.64] ;  /* 0x0000000806361981 */ /* 0x000ea8000c1e1500 */
[----:B--2---:R0:W-:Y:S04]  /*11bf0*/  STL [R1+0xa90], R54 ;  /* 0x000a903601007387 */ /* 0x0041e80000100800 */
[----:B0-----:R-:W2:Y:S04]  /*11c00*/  LDL.LU R54, [R1+0x1f6c] ;  /* 0x001f6c0001367983 */ /* 0x001ea80000300800 */
[----:B------:R-:W2:Y:S04]  /*11c10*/  LDL R6, [R1+0xf5c] ;  /* 0x000f5c0001067983 */ /* 0x000ea80000100800 */
[----:B------:R-:W2:Y:S01]  /*11c20*/  LDL R7, [R1+0xf60] ;  /* 0x000f600001077983 */ /* 0x000ea20000100800 */
[----:B------:R-:W-:-:S02]  /*11c30*/  PRMT R53, RZ, 0x7610, R53 ;  /* 0x00007610ff357816 */ /* 0x000fc40000000035 */
[----:B--2---:R-:W-:-:S04]  /*11c40*/  @P1 LOP3.LUT R7, R7, R6, RZ, 0x3c, !PT ;  /* 0x0000000607071212 */ /* 0x004fc800078e3cff */
[----:B------:R-:W-:-:S04]  /*11c50*/  @P1 LOP3.LUT R6, R7, R6, RZ, 0x3c, !PT ;  /* 0x0000000607061212 */ /* 0x000fc800078e3cff */
[----:B------:R-:W-:-:S05]  /*11c60*/  @P1 LOP3.LUT R7, R7, R6, RZ, 0x3c, !PT ;  /* 0x0000000607071212 */ /* 0x000fca00078e3cff */
[----:B------:R-:W2:Y:S01]  /*11c70*/  @P1 LDG.E.U16 R53, desc[UR8][R6.64] ;  /* 0x0000000806351981 */ /* 0x000ea2000c1e1500 */
[----:B------:R-:W-:-:S03]  /*11c80*/  ISETP.GT.AND P0, PT, R4, 0x10, PT ;  /* 0x000000100400780c */ /* 0x000fc60003f04270 */
        /* <DEDUP_REMOVED lines=200> */
[----:B------:R-:W3:Y:S04]  /*12910*/  LDL R6, [R1+0xea4] ;  /* 0x000ea40001067983 */ /* 0x000ee80000100800 */
[----:B------:R-:W3:Y:S01]  /*12920*/  LDL R7, [R1+0xea8] ;  /* 0x000ea80001077983 */ /* 0x000ee20000100800 */
[----:B------:R-:W-:-:S03]  /*12930*/  PRMT R59, RZ, 0x7610, R59 ;  /* 0x00007610ff3b7816 */ /* 0x000fc6000000003b */
[----:B--2---:R-:W-:Y:S01]  /*12940*/  STL [R1+0x1e34], R60 ;  /* 0x001e343c01007387 */ /* 0x004fe20000100800 */
[----:B---3--:R-:W-:-:S04]  /*12950*/  @P0 LOP3.LUT R7, R7, R6, RZ, 0x3c, !PT ;  /* 0x0000000607070212 */ /* 0x008fc800078e3cff */
        /* <DEDUP_REMOVED lines=18> */
[----:B------:R-:W3:Y:S04]  /*12a80*/  @P1 LDG.E.U16 R31, desc[UR8][R6.64] ;  /* 0x00000008061f1981 */ /* 0x000ee8000c1e1500 */
[----:B--2---:R-:W-:Y:S04]  /*12a90*/  STL [R1+0x1e3c], R58 ;  /* 0x001e3c3a01007387 */ /* 0x004fe80000100800 */
[----:B---3--:R0:W-:Y:S04]  /*12aa0*/  STL [R1+0xa24], R31 ;  /* 0x000a241f01007387 */ /* 0x0081e80000100800 */
[----:B0-----:R-:W2:Y:S04]  /*12ab0*/  LDL.LU R31, [R1+0x1f10] ;  /* 0x001f1000011f7983 */ /* 0x001ea80000300800 */
[----:B------:R-:W3:Y:S04]  /*12ac0*/  LDL R6, [R1+0xe8c] ;  /* 0x000e8c0001067983 */ /* 0x000ee80000100800 */
[----:B------:R-:W3:Y:S01]  /*12ad0*/  LDL R7, [R1+0xe90] ;  /* 0x000e900001077983 */ /* 0x000ee20000100800 */
[----:B------:R-:W-:-:S02]  /*12ae0*/  PRMT R30, RZ, 0x7610, R30 ;  /* 0x00007610ff1e7816 */ /* 0x000fc4000000001e */
[----:B---3--:R-:W-:-:S04]  /*12af0*/  @P1 LOP3.LUT R7, R7, R6, RZ, 0x3c, !PT ;  /* 0x0000000607071212 */ /* 0x008fc800078e3cff */
[----:B------:R-:W-:-:S04]  /*12b00*/  @P1 LOP3.LUT R6, R7, R6, RZ, 0x3c, !PT ;  /* 0x0000000607061212 */ /* 0x000fc800078e3cff */
[----:B------:R-:W-:-:S05]  /*12b10*/  @P1 LOP3.LUT R7, R7, R6, RZ, 0x3c, !PT ;  /* 0x0000000607071212 */ /* 0x000fca00078e3cff */
[----:B------:R-:W3:Y:S04]  /*12b20*/  @P1 LDG.E.U16 R30, desc[UR8][R6.64] ;  /* 0x00000008061e1981 */ /* 0x000ee8000c1e1500 */
[----:B---3--:R0:W-:Y:S04]  /*12b30*/  STL [R1+0xa20], R30 ;  /* 0x000a201e01007387 */ /* 0x0081e80000100800 */
[----:B0-----:R-:W3:Y:S04]  /*12b40*/  LDL.LU R30, [R1+0x1f0c] ;  /* 0x001f0c00011e7983 */ /* 0x001ee80000300800 */
        /* <DEDUP_REMOVED lines=172> */
[----:B------:R-:W-:Y:S02]  /*13610*/  PRMT R59, RZ, 0x7610, R59 ;  /* 0x00007610ff3b7816 */ /* 0x000fe4000000003b */
[----:B0-----:R-:W-:-:S04]  /*13620*/  @P1 LOP3.LUT R7, R7, R6, RZ, 0x3c, !PT ;  /* 0x0000000607071212 */ /* 0x001fc800078e3cff */
[----:B------:R-:W-:-:S04]  /*13630*/  @P1 LOP3.LUT R6, R7, R6, RZ, 0x3c, !PT ;  /* 0x0000000607061212 */ /* 0x000fc800078e3cff */
[----:B------:R-:W-:Y:S01]  /*13640*/  @P1 LOP3.LUT R7, R7, R6, RZ, 0x3c, !PT ;  /* 0x0000000607071212 */ /* 0x000fe200078e3cff */
[----:B--2---:R0:W-:Y:S04]  /*13650*/  STL [R1+0x1e90], R60 ;  /* 0x001e903c01007387 */ /* 0x0041e80000100800 */
[----:B------:R1:W2:Y:S01]  /*13660*/  @P1 LDG.E.U16 R59, desc[UR8][R6.64] ;  /* 0x00000008063b1981 */ /* 0x0002a2000c1e1500 */
[----:B------:R-:W-:-:S03]  /*13670*/  PRMT R58, RZ, 0x7610, R58 ;  /* 0x00007610ff3a7816 */ /* 0x000fc6000000003a */
[----:B0-----:R-:W2:Y:S04]  /*13680*/  LDL R60, [R1+0xde0] ;  /* 0x000de000013c7983 */ /* 0x001ea80000100800 */
[----:B------:R-:W1:Y:S04]  /*13690*/  LDL R6, [R1+0xde4] ;  /* 0x000de40001067983 */ /* 0x000e680000100800 */
[----:B------:R-:W1:Y:S02]  /*136a0*/  LDL R7, [R1+0xde8] ;  /* 0x000de80001077983 */ /* 0x000e640000100800 */
[----:B-1----:R-:W-:-:S04]  /*136b0*/  @P1 LOP3.LUT R7, R7, R6, RZ, 0x3c, !PT ;  /* 0x0000000607071212 */ /* 0x002fc800078e3cff */
[----:B------:R-:W-:-:S04]  /*136c0*/  @P1 LOP3.LUT R6, R7, R6, RZ, 0x3c, !PT ;  /* 0x0000000607061212 */ /* 0x000fc800078e3cff */
[----:B------:R-:W-:Y:S01]  /*136d0*/  @P1 LOP3.LUT R7, R7, R6, RZ, 0x3c, !PT ;  /* 0x0000000607071212 */ /* 0x000fe200078e3cff */
[----:B--2---:R-:W-:Y:S04]  /*136e0*/  STL [R1+0x1e94], R59 ;  /* 0x001e943b01007387 */ /* 0x004fe80000100800 */
[----:B------:R0:W2:Y:S04]  /*136f0*/  @P1 LDG.E.U16 R58, desc[UR8][R6.64] ;  /* 0x00000008063a1981 */ /* 0x0000a8000c1e1500 */
[----:B------:R-:W3:Y:S01]  /*13700*/  LDL R7, [R1+0xddc] ;  /* 0x000ddc0001077983 */ /* 0x000ee20000100800 */
[----:B------:R-:W-:Y:S01]  /*13710*/  PRMT R56, RZ, 0x7610, R56 ;  /* 0x00007610ff387816 */ /* 0x000fe20000000038 */
[----:B0-----:R-:W-:-:S02]  /*13720*/  @P1 IMAD.MOV.U32 R6, RZ, RZ, R60 ;  /* 0x000000ffff061224 */ /* 0x001fc400078e003c */
[----:B--2---:R-:W-:Y:S01]  /*13730*/  STL [R1+0x1e98], R58 ;  /* 0x001e983a01007387 */ /* 0x004fe20000100800 */
[----:B------:R-:W-:Y:S02]  /*13740*/  ISETP.GT.AND P2, PT, R4, 0x16, PT ;  /* 0x000000160400780c */ /* 0x000fe40003f44270 */
[----:B------:R-:W-:Y:S01]  /*13750*/  PRMT R3, RZ, 0x7610, R3 ;  /* 0x00007610ff037816 */ /* 0x000fe20000000003 */
[----:B------:R-:W2:Y:S04]  /*13760*/  LDL R60, [R1+0xdb8] ;  /* 0x000db800013c7983 */ /* 0x000ea80000100800 */
[----:B---3--:R0:W3:Y:S04]  /*13770*/  @P1 LDG.E.U16 R56, desc[UR8][R6.64] ;  /* 0x0000000806381981 */ /* 0x0080e8000c1e1500 */
[----:B------:R-:W0:Y:S04]  /*13780*/  LDL R6, [R1+0xdd4] ;  /* 0x000dd40001067983 */ /* 0x000e280000100800 */
[----:B------:R-:W0:Y:S02]  /*13790*/  LDL R7, [R1+0xdd8] ;  /* 0x000dd80001077983 */ /* 0x000e240000100800 */
[----:B0-----:R-:W-:-:S04]  /*137a0*/  @P2 LOP3.LUT R7, R7, R6, RZ, 0x3c, !PT ;  /* 0x0000000607072212 */ /* 0x001fc800078e3cff */
[----:B------:R-:W-:-:S04]  /*137b0*/  @P2 LOP3.LUT R6, R7, R6, RZ, 0x3c, !PT ;  /* 0x0000000607062212 */ /* 0x000fc800078e3cff */
[----:B------:R-:W-:Y:S01]  /*137c0*/  @P2 LOP3.LUT R7, R7, R6, RZ, 0x3c, !PT ;  /* 0x0000000607072212 */ /* 0x000fe200078e3cff */
[----:B---3--:R-:W-:Y:S04]  /*137d0*/  STL [R1+0x1e9c], R56 ;  /* 0x001e9c3801007387 */ /* 0x008fe80000100800 */
[----:B------:R-:W3:Y:S04]  /*137e0*/  @P2 LDG.E.U16 R3, desc[UR8][R6.64] ;  /* 0x0000000806032981 */ /* 0x000ee8000c1e1500 */
[----:B------:R-:W2:Y:S04]  /*137f0*/  LDL R6, [R1+0xdcc] ;  /* 0x000dcc0001067983 */ /* 0x000ea80000100800 */
[----:B------:R-:W2:Y:S04]  /*13800*/  LDL R7, [R1+0xdd0] ;  /* 0x000dd00001077983 */ /* 0x000ea80000100800 */
[----:B---3--:R0:W-:Y:S01]  /*13810*/  STL [R1+0x1e40], R3 ;  /* 0x001e400301007387 */ /* 0x0081e20000100800 */
[----:B--2---:R-:W-:-:S02]  /*13820*/  @P2 LOP3.LUT R7, R7, R6, RZ, 0x3c, !PT ;  /* 0x0000000607072212 */ /* 0x004fc400078e3cff */
[----:B0-----:R-:W-:Y:S02]  /*13830*/  PRMT R3, RZ, 0x7610, R3 ;  /* 0x00007610ff037816 */ /* 0x001fe40000000003 */
        /* <DEDUP_REMOVED lines=8> */
[----:B------:R-:W-:-:S05]  /*138c0*/  @P2 LOP3.LUT R7, R7, R6, RZ, 0x3c, !PT ;  /* 0x0000000607072212 */ /* 0x000fca00078e3cff */
[----:B------:R-:W3:Y:S04]  /*138d0*/  @P2 LDG.E.U16 R12, desc[UR8][R6.64] ;  /* 0x00000008060c2981 */ /* 0x000ee8000c1e1500 */
[----:B--2---:R0:W-:Y:S04]  /*138e0*/  STL [R1+0x838], R3 ;  /* 0x0008380301007387 */ /* 0x0041e80000100800 */
[----:B0-----:R-:W2:Y:S04]  /*138f0*/  LDL R3, [R1+0xda8] ;  /* 0x000da80001037983 */ /* 0x001ea80000100800 */
        /* <DEDUP_REMOVED lines=8> */
[----:B------:R-:W2:Y:S01]  /*13980*/  @P2 LDG.E.U16 R11, desc[UR8][R6.64] ;  /* 0x00000008060b2981 */ /* 0x000ea2000c1e1500 */
[----:B------:R-:W-:-:S03]  /*13990*/  PRMT R59, RZ, 0x7610, R59 ;  /* 0x00007610ff3b7816 */ /* 0x000fc6000000003b */
[----:B--2---:R0:W-:Y:S04]  /*139a0*/  STL [R1+0x830], R11 ;  /* 0x0008300b01007387 */ /* 0x0041e80000100800 */
[----:B0-----:R-:W2:Y:S04]  /*139b0*/  LDL.LU R11, [R1+0x1ec0] ;  /* 0x001ec000010b7983 */ /* 0x001ea80000300800 */
[----:B------:R-:W2:Y:S01]  /*139c0*/  LDL R7, [R1+0xdb4] ;  /* 0x000db40001077983 */ /* 0x000ea20000100800 */
[----:B------:R-:W-:Y:S01]  /*139d0*/  @P2 IMAD.MOV.U32 R6, RZ, RZ, R60 ;  /* 0x000000ffff062224 */ /* 0x000fe200078e003c */
[----:B------:R-:W-:-:S02]  /*139e0*/  PRMT R0, RZ, 0x7610, R0 ;  /* 0x00007610ff007816 */ /* 0x000fc40000000000 */
[----:B------:R-:W3:Y:S04]  /*139f0*/  LDL R60, [R1+0xd94] ;  /* 0x000d9400013c7983 */ /* 0x000ee80000100800 */
[----:B--2---:R0:W2:Y:S04]  /*13a00*/  @P2 LDG.E.U16 R59, desc[UR8][R6.64] ;  /* 0x00000008063b2981 */ /* 0x0040a8000c1e1500 */
[----:B------:R-:W0:Y:S04]  /*13a10*/  LDL R6, [R1+0xdac] ;  /* 0x000dac0001067983 */ /* 0x000e280000100800 */
[----:B------:R-:W0:Y:S02]  /*13a20*/  LDL R7, [R1+0xdb0] ;  /* 0x000db00001077983 */ /* 0x000e240000100800 */
[----:B0-----:R-:W-:-:S04]  /*13a30*/  @P2 LOP3.LUT R7, R7, R6, RZ, 0x3c, !PT ;  /* 0x0000000607072212 */ /* 0x001fc800078e3cff */
[----:B------:R-:W-:-:S04]  /*13a40*/  @P2 LOP3.LUT R6, R7, R6, RZ, 0x3c, !PT ;  /* 0x0000000607062212 */ /* 0x000fc800078e3cff */
[----:B------:R-:W-:Y:S01]  /*13a50*/  @P2 LOP3.LUT R7, R7, R6, RZ, 0x3c, !PT ;  /* 0x0000000607072212 */ /* 0x000fe200078e3cff */
[----:B--2---:R0:W-:Y:S04]  /*13a60*/  STL [R1+0x82c], R59 ;  /* 0x00082c3b01007387 */ /* 0x0041e80000100800 */
[----:B------:R1:W2:Y:S01]  /*13a70*/  @P2 LDG.E.U16 R0, desc[UR8][R6.64] ;  /* 0x0000000806002981 */ /* 0x0002a2000c1e1500 */
[----:B------:R-:W-:-:S03]  /*13a80*/  PRMT R61, RZ, 0x7610, R61 ;  /* 0x00007610ff3d7816 */ /* 0x000fc6000000003d */
[----:B0-----:R-:W3:Y:S04]  /*13a90*/  LDL R59, [R1+0xd98] ;  /* 0x000d9800013b7983 */ /* 0x001ee80000100800 */
[----:B------:R-:W3:Y:S01]  /*13aa0*/  LDL R7, [R1+0xda4] ;  /* 0x000da40001077983 */ /* 0x000ee20000100800 */
[----:B-1----:R-:W-:-:S03]  /*13ab0*/  @P2 IMAD.MOV.U32 R6, RZ, RZ, R3 ;  /* 0x000000ffff062224 */ /* 0x002fc600078e0003 */
[----:B--2---:R-:W-:Y:S01]  /*13ac0*/  STL [R1+0x1e2c], R0 ;  /* 0x001e2c0001007387 */ /* 0x004fe20000100800 */
[----:B------:R-:W-:Y:S02]  /*13ad0*/  ISETP.GT.AND P0, PT, R4, 0x17, PT ;  /* 0x000000170400780c */ /* 0x000fe40003f04270 */
[----:B------:R-:W-:Y:S02]  /*13ae0*/  PRMT R55, RZ, 0x7610, R55 ;  /* 0x00007610ff377816 */ /* 0x000fe40000000037 */
[----:B------:R-:W-:Y:S01]  /*13af0*/  PRMT R10, RZ, 0x7610, R10 ;  /* 0x00007610ff0a7816 */ /* 0x000fe2000000000a */
[----:B------:R-:W2:Y:S04]  /*13b00*/  LDL R3, [R1+0xd80] ;  /* 0x000d800001037983 */ /* 0x000ea80000100800 */
[----:B---3--:R0:W3:Y:S04]  /*13b10*/  @P2 LDG.E.U16 R61, desc[UR8][R6.64] ;  /* 0x00000008063d2981 */ /* 0x0080e8000c1e1500 */
[----:B------:R-:W0:Y:S04]  /*13b20*/  LDL R6, [R1+0xd9c] ;  /* 0x000d9c0001067983 */ /* 0x000e280000100800 */
[----:B------:R-:W0:Y:S02]  /*13b30*/  LDL R7, [R1+0xda0] ;  /* 0x000da00001077983 */ /* 0x000e240000100800 */
[----:B0-----:R-:W-:-:S04]  /*13b40*/  @P2 LOP3.LUT R7, R7, R6, RZ, 0x3c, !PT ;  /* 0x0000000607072212 */ /* 0x001fc800078e3cff */
[----:B------:R-:W-:-:S04]  /*13b50*/  @P2 LOP3.LUT R6, R7, R6, RZ, 0x3c, !PT ;  /* 0x0000000607062212 */ /* 0x000fc800078e3cff */
[----:B------:R-:W-:-:S05]  /*13b60*/  @P2 LOP3.LUT R7, R7, R6, RZ, 0x3c, !PT ;  /* 0x0000000607072212 */ /* 0x000fca00078e3cff */
[----:B------:R0:W2:Y:S02]  /*13b70*/  @P2 LDG.E.U16 R55, desc[UR8][R6.64] ;  /* 0x0000000806372981 */ /* 0x0000a4000c1e1500 */
[----:B0-----:R-:W-:Y:S02]  /*13b80*/  @P0 IMAD.MOV.U32 R6, RZ, RZ, R59 ;  /* 0x000000ffff060224 */ /* 0x001fe400078e003b */
[----:B------:R-:W-:-:S05]  /*13b90*/  @P0 IMAD.MOV.U32 R7, RZ, RZ, R60 ;  /* 0x000000ffff070224 */ /* 0x000fca00078e003c */
[----:B------:R-:W4:Y:S04]  /*13ba0*/  @P0 LDG.E.U16 R10, desc[UR8][R6.64] ;  /* 0x00000008060a0981 */ /* 0x000f28000c1e1500 */
[----:B---3--:R-:W-:Y:S04]  /*13bb0*/  STL [R1+0x1e30], R61 ;  /* 0x001e303d01007387 */ /* 0x008fe80000100800 */
[----:B--2---:R0:W-:Y:S04]  /*13bc0*/  STL [R1+0x1e44], R55 ;  /* 0x001e443701007387 */ /* 0x0041e80000100800 */
[----:B------:R-:W2:Y:S04]  /*13bd0*/  LDL R60, [R1+0xd6c] ;  /* 0x000d6c00013c7983 */ /* 0x000ea80000100800 */
[----:B------:R-:W3:Y:S04]  /*13be0*/  LDL R59, [R1+0xd70] ;  /* 0x000d7000013b7983 */ /* 0x000ee80000100800 */
[----:B0-----:R-:W2:Y:S04]  /*13bf0*/  LDL R55, [R1+0xd7c] ;  /* 0x000d7c0001377983 */ /* 0x001ea80000100800 */
        /* <DEDUP_REMOVED lines=14> */
[----:B------:R-:W-:Y:S02]  /*13ce0*/  PRMT R5, RZ, 0x7610, R5 ;  /* 0x00007610ff057816 */ /* 0x000fe40000000005 */
[----:B--2---:R-:W-:-:S04]  /*13cf0*/  @P0 LOP3.LUT R7, R7, R6, RZ, 0x3c, !PT ;  /* 0x0000000607070212 */ /* 0x004fc800078e3cff */
[----:B------:R-:W-:-:S04]  /*13d00*/  @P0 LOP3.LUT R6, R7, R6, RZ, 0x3c, !PT ;  /* 0x0000000607060212 */ /* 0x000fc800078e3cff */
[----:B------:R-:W-:-:S05]  /*13d10*/  @P0 LOP3.LUT R7, R7, R6, RZ, 0x3c, !PT ;  /* 0x0000000607070212 */ /* 0x000fca00078e3cff */
[----:B------:R0:W2:Y:S02]  /*13d20*/  @P0 LDG.E.U16 R8, desc[UR8][R6.64] ;  /* 0x0000000806080981 */ /* 0x0000a4000c1e1500 */
[----:B0-----:R-:W-:Y:S02]  /*13d30*/  @P0 IMAD.MOV.U32 R6, RZ, RZ, R3 ;  /* 0x000000ffff060224 */ /* 0x001fe400078e0003 */
[----:B------:R-:W-:-:S05]  /*13d40*/  @P0 IMAD.MOV.U32 R7, RZ, RZ, R55 ;  /* 0x000000ffff070224 */ /* 0x000fca00078e0037 */
[----:B------:R-:W3:Y:S04]  /*13d50*/  @P0 LDG.E.U16 R5, desc[UR8][R6.64] ;  /* 0x0000000806050981 */ /* 0x000ee8000c1e1500 */
[----:B--2---:R0:W-:Y:S04]  /*13d60*/  STL [R1+0x99c], R8 ;  /* 0x00099c0801007387 */ /* 0x0041e80000100800 */
[----:B0-----:R-:W2:Y:S04]  /*13d70*/  LDL.LU R8, [R1+0x1eb4] ;  /* 0x001eb40001087983 */ /* 0x001ea80000300800 */
[----:B------:R-:W2:Y:S04]  /*13d80*/  LDL R55, [R1+0xd54] ;  /* 0x000d540001377983 */ /* 0x000ea80000100800 */
[----:B------:R-:W2:Y:S04]  /*13d90*/  LDL R3, [R1+0xd58] ;  /* 0x000d580001037983 */ /* 0x000ea80000100800 */
        /* <DEDUP_REMOVED lines=8> */
[----:B------:R0:W2:Y:S01]  /*13e20*/  @P0 LDG.E.U16 R61, desc[UR8][R6.64] ;  /* 0x00000008063d0981 */ /* 0x0000a2000c1e1500 */
[----:B------:R-:W-:Y:S01]  /*13e30*/  PRMT R58, RZ, 0x7610, R58 ;  /* 0x00007610ff3a7816 */ /* 0x000fe2000000003a */
[----:B0-----:R-:W-:Y:S02]  /*13e40*/  @P0 IMAD.MOV.U32 R6, RZ, RZ, R59 ;  /* 0x000000ffff060224 */ /* 0x001fe400078e003b */
[----:B------:R-:W-:-:S05]  /*13e50*/  @P0 IMAD.MOV.U32 R7, RZ, RZ, R60 ;  /* 0x000000ffff070224 */ /* 0x000fca00078e003c */
[----:B------:R0:W3:Y:S04]  /*13e60*/  @P0 LDG.E.U16 R58, desc[UR8][R6.64] ;  /* 0x00000008063a0981 */ /* 0x0000e8000c1e1500 */
[----:B--2---:R1:W-:Y:S04]  /*13e70*/  STL [R1+0x994], R61 ;  /* 0x0009943d01007387 */ /* 0x0043e80000100800 */
[----:B------:R-:W0:Y:S04]  /*13e80*/  LDL R6, [R1+0xd64] ;  /* 0x000d640001067983 */ /* 0x000e280000100800 */
[----:B------:R-:W0:Y:S01]  /*13e90*/  LDL R7, [R1+0xd68] ;  /* 0x000d680001077983 */ /* 0x000e220000100800 */
[----:B------:R-:W-:-:S02]  /*13ea0*/  PRMT R2, RZ, 0x7610, R2 ;  /* 0x00007610ff027816 */ /* 0x000fc40000000002 */
[----:B------:R-:W-:Y:S02]  /*13eb0*/  ISETP.GT.AND P1, PT, R4, 0x18, PT ;  /* 0x000000180400780c */ /* 0x000fe40003f24270 */
[----:B------:R-:W-:Y:S01]  /*13ec0*/  PRMT R54, RZ, 0x7610, R54 ;  /* 0x00007610ff367816 */ /* 0x000fe20000000036 */
[----:B------:R-:W2:Y:S04]  /*13ed0*/  LDL R60, [R1+0xd48] ;  /* 0x000d4800013c7983 */ /* 0x000ea80000100800 */
[----:B------:R-:W2:Y:S04]  /*13ee0*/  LDL R59, [R1+0xd3c] ;  /* 0x000d3c00013b7983 */ /* 0x000ea80000100800 */
[----:B-1----:R-:W2:Y:S01]  /*13ef0*/  LDL R61, [R1+0xd44] ;  /* 0x000d4400013d7983 */ /* 0x002ea20000100800 */
[----:B0-----:R-:W-:-:S04]  /*13f00*/  @P0 LOP3.LUT R7, R7, R6, RZ, 0x3c, !PT ;  /* 0x0000000607070212 */ /* 0x001fc800078e3cff */
[----:B------:R-:W-:-:S04]  /*13f10*/  @P0 LOP3.LUT R6, R7, R6, RZ, 0x3c, !PT ;  /* 0x0000000607060212 */ /* 0x000fc800078e3cff */
[----:B------:R-:W-:-:S05]  /*13f20*/  @P0 LOP3.LUT R7, R7, R6, RZ, 0x3c, !PT ;  /* 0x0000000607070212 */ /* 0x000fca00078e3cff */
[----:B------:R0:W2:Y:S04]  /*13f30*/  @P0 LDG.E.U16 R2, desc[UR8][R6.64] ;  /* 0x0000000806020981 */ /* 0x0000a8000c1e1500 */
[----:B---3--:R1:W-:Y:S01]  /*13f40*/  STL [R1+0x990], R58 ;  /* 0x0009903a01007387 */ /* 0x0083e20000100800 */
[----:B0-----:R-:W-:Y:S02]  /*13f50*/  @P1 IMAD.MOV.U32 R6, RZ, RZ, R3 ;  /* 0x000000ffff061224 */ /* 0x001fe400078e0003 */
[----:B------:R-:W-:Y:S01]  /*13f60*/  @P1 IMAD.MOV.U32 R7, RZ, RZ, R55 ;  /* 0x000000ffff071224 */ /* 0x000fe200078e0037 */
[----:B-1----:R-:W3:Y:S04]  /*13f70*/  LDL R58, [R1+0xd40] ;  /* 0x000d4000013a7983 */ /* 0x002ee80000100800 */
[----:B------:R0:W3:Y:S04]  /*13f80*/  @P1 LDG.E.U16 R54, desc[UR8][R6.64] ;  /* 0x0000000806361981 */ /* 0x0000e8000c1e1500 */
[----:B--2---:R-:W-:Y:S04]  /*13f90*/  STL [R1+0x98c], R2 ;  /* 0x00098c0201007387 */ /* 0x004fe80000100800 */
[----:B------:R-:W0:Y:S04]  /*13fa0*/  LDL R6, [R1+0xd4c] ;  /* 0x000d4c0001067983 */ /* 0x000e280000100800 */
[----:B------:R-:W0:Y:S01]  /*13fb0*/  LDL R7, [R1+0xd50] ;  /* 0x000d500001077983 */ /* 0x000e220000100800 */
[----:B------:R-:W-:-:S02]  /*13fc0*/  PRMT R53, RZ, 0x7610, R53 ;  /* 0x00007610ff357816 */ /* 0x000fc40000000035 */
[----:B------:R-:W-:Y:S02]  /*13fd0*/  PRMT R52, RZ, 0x7610, R52 ;  /* 0x00007610ff347816 */ /* 0x000fe40000000034 */
[----:B------:R-:W-:Y:S01]  /*13fe0*/  PRMT R51, RZ, 0x7610, R51 ;  /* 0x00007610ff337816 */ /* 0x000fe20000000033 */
[----:B------:R-:W2:Y:S04]  /*13ff0*/  LDL R55, [R1+0xd2c] ;  /* 0x000d2c0001377983 */ /* 0x000ea80000100800 */
[----:B------:R-:W2:Y:S01]  /*14000*/  LDL R3, [R1+0xd30] ;  /* 0x000d300001037983 */ /* 0x000ea20000100800 */
[----:B0-----:R-:W-:-:S04]  /*14010*/  @P1 LOP3.LUT R7, R7, R6, RZ, 0x3c, !PT ;  /* 0x0000000607071212 */ /* 0x001fc800078e3cff */
[----:B------:R-:W-:-:S04]  /*14020*/  @P1 LOP3.LUT R6, R7, R6, RZ, 0x3c, !PT ;  /* 0x0000000607061212 */ /* 0x000fc800078e3cff */
[----:B------:R-:W-:-:S05]  /*14030*/  @P1 LOP3.LUT R7, R7, R6, RZ, 0x3c, !PT ;  /* 0x0000000607071212 */ /* 0x000fca00078e3cff */
[----:B------:R0:W2:Y:S02]  /*14040*/  @P1 LDG.E.U16 R53, desc[UR8][R6.64] ;  /* 0x0000000806351981 */ /* 0x0000a4000c1e1500 */
[----:B0-----:R-:W-:Y:S02]  /*14050*/  @P1 IMAD.MOV.U32 R6, RZ, RZ, R60 ;  /* 0x000000ffff061224 */ /* 0x001fe400078e003c */
[----:B------:R-:W-:Y:S01]  /*14060*/  @P1 IMAD.MOV.U32 R7, RZ, RZ, R61 ;  /* 0x000000ffff071224 */ /* 0x000fe200078e003d */
[----:B------:R-:W-:Y:S02]  /*14070*/  PRMT R50, RZ, 0x7610, R50 ;  /* 0x00007610ff327816 */ /* 0x000fe40000000032 */
[----:B------:R-:W-:Y:S01]  /*14080*/  PRMT R49, RZ, 0x7610, R49 ;  /* 0x00007610ff317816 */ /* 0x000fe20000000031 */
[----:B------:R-:W2:Y:S04]  /*14090*/  LDL R61, [R1+0xd1c] ;  /* 0x000d1c00013d7983 */ /* 0x000ea80000100800 */
[----:B------:R3:W2:Y:S04]  /*140a0*/  @P1 LDG.E.U16 R52, desc[UR8][R6.64] ;  /* 0x0000000806341981 */ /* 0x0006a8000c1e1500 */
[----:B------:R-:W2:Y:S01]  /*140b0*/  LDL R60, [R1+0xd20] ;  /* 0x000d2000013c7983 */ /* 0x000ea20000100800 */
[----:B---3--:R-:W-:-:S02]  /*140c0*/  @P1 IMAD.MOV.U32 R6, RZ, RZ, R58 ;  /* 0x000000ffff061224 */ /* 0x008fc400078e003a */
[----:B------:R-:W-:Y:S01]  /*140d0*/  @P1 IMAD.MOV.U32 R7, RZ, RZ, R59 ;  /* 0x000000ffff071224 */ /* 0x000fe200078e003b */
[----:B------:R-:W3:Y:S04]  /*140e0*/  LDL R58, [R1+0xd18] ;  /* 0x000d1800013a7983 */ /* 0x000ee80000100800 */
[----:B------:R-:W2:Y:S04]  /*140f0*/  LDL R59, [R1+0xd14] ;  /* 0x000d1400013b7983 */ /* 0x000ea80000100800 */
[----:B------:R0:W2:Y:S04]  /*14100*/  @P1 LDG.E.U16 R51, desc[UR8][R6.64] ;  /* 0x0000000806331981 */ /* 0x0000a8000c1e1500 */
[----:B------:R-:W0:Y:S04]  /*14110*/  LDL R6, [R1+0xd34] ;  /* 0x000d340001067983 */ /* 0x000e280000100800 */
[----:B------:R-:W0:Y:S02]  /*14120*/  LDL R7, [R1+0xd38] ;  /* 0x000d380001077983 */ /* 0x000e240000100800 */
[----:B0-----:R-:W-:-:S04]  /*14130*/  @P1 LOP3.LUT R7, R7, R6, RZ, 0x3c, !PT ;  /* 0x0000000607071212 */ /* 0x001fc800078e3cff */
[----:B------:R-:W-:-:S04]  /*14140*/  @P1 LOP3.LUT R6, R7, R6, RZ, 0x3c, !PT ;  /* 0x0000000607061212 */ /* 0x000fc800078e3cff */
[----:B------:R-:W-:-:S05]  /*14150*/  @P1 LOP3.LUT R7, R7, R6, RZ, 0x3c, !PT ;  /* 0x0000000607071212 */ /* 0x000fca00078e3cff */
[----:B------:R2:W3:Y:S02]  /*14160*/  @P1 LDG.E.U16 R50, desc[UR8][R6.64] ;  /* 0x0000000806321981 */ /* 0x0004e4000c1e1500 */
[----:B--2---:R-:W-:Y:S02]  /*14170*/  @P1 IMAD.MOV.U32 R6, RZ, RZ, R3 ;  /* 0x000000ffff061224 */ /* 0x004fe400078e0003 */
[----:B------:R-:W-:Y:S01]  /*14180*/  @P1 IMAD.MOV.U32 R7, RZ, RZ, R55 ;  /* 0x000000ffff071224 */ /* 0x000fe200078e0037 */
[----:B------:R-:W-:Y:S02]  /*14190*/  PRMT R48, RZ, 0x7610, R48 ;  /* 0x00007610ff307816 */ /* 0x000fe40000000030 */
[----:B------:R-:W-:Y:S02]  /*141a0*/  ISETP.GT.AND P2, PT, R4, 0x19, PT ;  /* 0x000000190400780c */ /* 0x000fe40003f44270 */
[----:B------:R-:W-:Y:S02]  /*141b0*/  PRMT R47, RZ, 0x7610, R47 ;  /* 0x00007610ff2f7816 */ /* 0x000fe4000000002f */
[----:B------:R-:W-:Y:S01]  /*141c0*/  PRMT R46, RZ, 0x7610, R46 ;  /* 0x00007610ff2e7816 */ /* 0x000fe2000000002e */
[----:B------:R0:W2:Y:S04]  /*141d0*/  @P1 LDG.E.U16 R49, desc[UR8][R6.64] ;  /* 0x0000000806311981 */ /* 0x0000a8000c1e1500 */
[----:B------:R-:W2:Y:S04]  /*141e0*/  LDL R55, [R1+0xd0c] ;  /* 0x000d0c0001377983 */ /* 0x000ea80000100800 */
[----:B------:R-:W2:Y:S04]  /*141f0*/  LDL R3, [R1+0xd10] ;  /* 0x000d100001037983 */ /* 0x000ea80000100800 */
[----:B------:R-:W0:Y:S04]  /*14200*/  LDL R6, [R1+0xd24] ;  /* 0x000d240001067983 */ /* 0x000e280000100800 */
[----:B------:R-:W0:Y:S02]  /*14210*/  LDL R7, [R1+0xd28] ;  /* 0x000d280001077983 */ /* 0x000e240000100800 */
[----:B0-----:R-:W-:-:S04]  /*14220*/  @P1 LOP3.LUT R7, R7, R6, RZ, 0x3c, !PT ;  /* 0x0000000607071212 */ /* 0x001fc800078e3cff */
[----:B------:R-:W-:-:S04]  /*14230*/  @P1 LOP3.LUT R6, R7, R6, RZ, 0x3c, !PT ;  /* 0x0000000607061212 */ /* 0x000fc800078e3cff */
[----:B------:R-:W-:-:S05]  /*14240*/  @P1 LOP3.LUT R7, R7, R6, RZ, 0x3c, !PT ;  /* 0x0000000607071212 */ /* 0x000fca00078e3cff */
[----:B------:R0:W4:Y:S02]  /*14250*/  @P1 LDG.E.U16 R48, desc[UR8][R6.64] ;  /* 0x0000000806301981 */ /* 0x000124000c1e1500 */
[----:B0-----:R-:W-:Y:S02]  /*14260*/  @P1 IMAD.MOV.U32 R6, RZ, RZ, R60 ;  /* 0x000000ffff061224 */ /* 0x001fe400078e003c */
[----:B------:R-:W-:Y:S01]  /*14270*/  @P1 IMAD.MOV.U32 R7, RZ, RZ, R61 ;  /* 0x000000ffff071224 */ /* 0x000fe200078e003d */
[----:B------:R-:W4:Y:S04]  /*14280*/  LDL R60, [R1+0xd00] ;  /* 0x000d0000013c7983 */ /* 0x000f280000100800 */
[----:B------:R-:W4:Y:S04]  /*14290*/  LDL R61, [R1+0xcfc] ;  /* 0x000cfc00013d7983 */ /* 0x000f280000100800 */
[----:B------:R3:W4:Y:S02]  /*142a0*/  @P1 LDG.E.U16 R47, desc[UR8][R6.64] ;  /* 0x00000008062f1981 */ /* 0x000724000c1e1500 */
[----:B---3--:R-:W-:-:S02]  /*142b0*/  @P2 IMAD.MOV.U32 R6, RZ, RZ, R58 ;  /* 0x000000ffff062224 */ /* 0x008fc400078e003a */
[----:B------:R-:W-:-:S05]  /*142c0*/  @P2 IMAD.MOV.U32 R7, RZ, RZ, R59 ;  /* 0x000000ffff072224 */ /* 0x000fca00078e003b */
[----:B------:R2:W3:Y:S01]  /*142d0*/  @P2 LDG.E.U16 R46, desc[UR8][R6.64] ;  /* 0x00000008062e2981 */ /* 0x0004e2000c1e1500 */
[----:B------:R-:W-:Y:S01]  /*142e0*/  PRMT R45, RZ, 0x7610, R45 ;  /* 0x00007610ff2d7816 */ /* 0x000fe2000000002d */
[----:B--2---:R-:W-:Y:S02]  /*142f0*/  @P2 IMAD.MOV.U32 R6, RZ, RZ, R3 ;  /* 0x000000ffff062224 */ /* 0x004fe400078e0003 */
[----:B------:R-:W-:-:S05]  /*14300*/  @P2 IMAD.MOV.U32 R7, RZ, RZ, R55 ;  /* 0x000000ffff072224 */ /* 0x000fca00078e0037 */
[----:B------:R0:W2:Y:S04]  /*14310*/  @P2 LDG.E.U16 R45, desc[UR8][R6.64] ;  /* 0x00000008062d2981 */ /* 0x0000a8000c1e1500 */
[----:B---3--:R1:W-:Y:S04]  /*14320*/  STL [R1+0x1ea0], R46 ;  /* 0x001ea02e01007387 */ /* 0x0083e80000100800 */
[----:B------:R-:W3:Y:S01]  /*14330*/  LDL R7, [R1+0xd04] ;  /* 0x000d040001077983 */ /* 0x000ee20000100800 */
[----:B------:R-:W-:-:S03]  /*14340*/  PRMT R44, RZ, 0x7610, R44 ;  /* 0x00007610ff2c7816 */ /* 0x000fc6000000002c */
[----:B------:R-:W2:Y:S04]  /*14350*/  LDL R59, [R1+0xcf4] ;  /* 0x000cf400013b7983 */ /* 0x000ea80000100800 */
[----:B------:R-:W2:Y:S04]  /*14360*/  LDL R55, [R1+0xcf8] ;  /* 0x000cf80001377983 */ /* 0x000ea80000100800 */
[----:B------:R-:W2:Y:S04]  /*14370*/  LDL R58, [R1+0xcec] ;  /* 0x000cec00013a7983 */ /* 0x000ea80000100800 */
[----:B------:R-:W2:Y:S04]  /*14380*/  LDL R3, [R1+0xcf0] ;  /* 0x000cf00001037983 */ /* 0x000ea80000100800 */
[----:B-1----:R-:W0:Y:S02]  /*14390*/  LDL R46, [R1+0xd08] ;  /* 0x000d0800012e7983 */ /* 0x002e240000100800 */
[----:B0-----:R-:W-:-:S05]  /*143a0*/  @P2 IMAD.MOV.U32 R6, RZ, RZ, R46 ;  /* 0x000000ffff062224 */ /* 0x001fca00078e002e */
[----:B---3--:R4:W3:Y:S04]  /*143b0*/  @P2 LDG.E.U16 R44, desc[UR8][R6.64] ;  /* 0x00000008062c2981 */ /* 0x0088e8000c1e1500 */
[----:B--2---:R-:W-:Y:S04]  /*143c0*/  STL [R1+0x1ea4], R45 ;  /* 0x001ea42d01007387 */ /* 0x004fe80000100800 */
[----:B------:R-:W2:Y:S01]  /*143d0*/  LDL R46, [R1+0xce8] ;  /* 0x000ce800012e7983 */ /* 0x000ea20000100800 */
[----:B------:R-:W-:Y:S01]  /*143e0*/  PRMT R43, RZ, 0x7610, R43 ;  /* 0x00007610ff2b7816 */ /* 0x000fe2000000002b */
[----:B----4-:R-:W-:-:S02]  /*143f0*/  @P2 IMAD.MOV.U32 R6, RZ, RZ, R60 ;  /* 0x000000ffff062224 */ /* 0x010fc400078e003c */
[----:B------:R-:W-:-:S05]  /*14400*/  @P2 IMAD.MOV.U32 R7, RZ, RZ, R61 ;  /* 0x000000ffff072224 */ /* 0x000fca00078e003d */
[----:B------:R0:W4:Y:S02]  /*14410*/  @P2 LDG.E.U16 R43, desc[UR8][R6.64] ;  /* 0x00000008062b2981 */ /* 0x000124000c1e1500 */
[----:B0-----:R-:W-:Y:S02]  /*14420*/  @P2 IMAD.MOV.U32 R6, RZ, RZ, R55 ;  /* 0x000000ffff062224 */ /* 0x001fe400078e0037 */
[----:B------:R-:W-:Y:S01]  /*14430*/  @P2 IMAD.MOV.U32 R7, RZ, RZ, R59 ;  /* 0x000000ffff072224 */ /* 0x000fe200078e003b */
[----:B------:R-:W-:-:S06]  /*14440*/  PRMT R42, RZ, 0x7610, R42 ;  /* 0x00007610ff2a7816 */ /* 0x000fcc000000002a */
[----:B------:R0:W2:Y:S02]  /*14450*/  @P2 LDG.E.U16 R42, desc[UR8][R6.64] ;  /* 0x00000008062a2981 */ /* 0x0000a4000c1e1500 */
[----:B0-----:R-:W-:Y:S02]  /*14460*/  @P2 IMAD.MOV.U32 R6, RZ, RZ, R3 ;  /* 0x000000ffff062224 */ /* 0x001fe400078e0003 */
[----:B------:R-:W-:Y:S01]  /*14470*/  @P2 IMAD.MOV.U32 R7, RZ, RZ, R58 ;  /* 0x000000ffff072224 */ /* 0x000fe200078e003a */
[----:B---3--:R0:W-:Y:S04]  /*14480*/  STL [R1+0x1ea8], R44 ;  /* 0x001ea82c01007387 */ /* 0x0081e80000100800 */
[----:B------:R-:W3:Y:S04]  /*14490*/  LDL R61, [R1+0xcdc] ;  /* 0x000cdc00013d7983 */ /* 0x000ee80000100800 */
[----:B------:R-:W3:Y:S04]  /*144a0*/  LDL R60, [R1+0xce0] ;  /* 0x000ce000013c7983 */ /* 0x000ee80000100800 */
[----:B------:R-:W3:Y:S04]  /*144b0*/  LDL R59, [R1+0xcd4] ;  /* 0x000cd400013b7983 */ /* 0x000ee80000100800 */
[----:B------:R-:W3:Y:S04]  /*144c0*/  LDL R55, [R1+0xcd8] ;  /* 0x000cd80001377983 */ /* 0x000ee80000100800 */
[----:B------:R-:W3:Y:S04]  /*144d0*/  LDL R58, [R1+0xccc] ;  /* 0x000ccc00013a7983 */ /* 0x000ee80000100800 */
[----:B------:R-:W3:Y:S04]  /*144e0*/  LDL R3, [R1+0xcd0] ;  /* 0x000cd00001037983 */ /* 0x000ee80000100800 */
[----:B0-----:R-:W3:Y:S01]  /*144f0*/  LDL R44, [R1+0xce4] ;  /* 0x000ce400012c7983 */ /* 0x001ee20000100800 */
[----:B------:R-:W-:-:S02]  /*14500*/  PRMT R41, RZ, 0x7610, R41 ;  /* 0x00007610ff297816 */ /* 0x000fc40000000029 */
[----:B------:R-:W-:Y:S02]  /*14510*/  PRMT R40, RZ, 0x7610, R40 ;  /* 0x00007610ff287816 */ /* 0x000fe40000000028 */
[----:B------:R-:W-:Y:S02]  /*14520*/  ISETP.GT.AND P1, PT, R4, 0x1a, PT ;  /* 0x0000001a0400780c */ /* 0x000fe40003f24270 */
[----:B------:R2:W4:Y:S01]  /*14530*/  @P2 LDG.E.U16 R41, desc[UR8][R6.64] ;  /* 0x0000000806292981 */ /* 0x000522000c1e1500 */
[----:B------:R-:W-:Y:S01]  /*14540*/  PRMT R39, RZ, 0x7610, R39 ;  /* 0x00007610ff277816 */ /* 0x000fe20000000027 */
[----:B--2---:R-:W-:Y:S02]  /*14550*/  @P2 IMAD.MOV.U32 R6, RZ, RZ, R46 ;  /* 0x000000ffff062224 */ /* 0x004fe400078e002e */
[----:B------:R-:W2:Y:S01]  /*14560*/  LDL R46, [R1+0xcc4] ;  /* 0x000cc400012e7983 */ /* 0x000ea20000100800 */
[----:B------:R-:W-:Y:S02]  /*14570*/  PRMT R38, RZ, 0x7610, R38 ;  /* 0x00007610ff267816 */ /* 0x000fe40000000026 */
[----:B------:R-:W-:Y:S01]  /*14580*/  PRMT R37, RZ, 0x7610, R37 ;  /* 0x00007610ff257816 */ /* 0x000fe20000000025 */
[----:B---3--:R-:W-:-:S02]  /*14590*/  @P2 IMAD.MOV.U32 R7, RZ, RZ, R44 ;  /* 0x000000ffff072224 */ /* 0x008fc400078e002c */
[----:B------:R-:W3:Y:S04]  /*145a0*/  LDL R44, [R1+0xcc8] ;  /* 0x000cc800012c7983 */ /* 0x000ee80000100800 */
[----:B------:R0:W4:Y:S02]  /*145b0*/  @P2 LDG.E.U16 R40, desc[UR8][R6.64] ;  /* 0x0000000806282981 */ /* 0x000124000c1e1500 */
[----:B0-----:R-:W-:Y:S02]  /*145c0*/  @P2 IMAD.MOV.U32 R6, RZ, RZ, R60 ;  /* 0x000000ffff062224 */ /* 0x001fe400078e003c */
[----:B------:R-:W-:-:S05]  /*145d0*/  @P2 IMAD.MOV.U32 R7, RZ, RZ, R61 ;  /* 0x000000ffff072224 */ /* 0x000fca00078e003d */
[----:B------:R0:W4:Y:S02]  /*145e0*/  @P2 LDG.E.U16 R39, desc[UR8][R6.64] ;  /* 0x0000000806272981 */ /* 0x000124000c1e1500 */
[----:B0-----:R-:W-:Y:S02]  /*145f0*/  @P1 IMAD.MOV.U32 R6, RZ, RZ, R55 ;  /* 0x000000ffff061224 */ /* 0x001fe400078e0037 */
[----:B------:R-:W-:Y:S01]  /*14600*/  @P1 IMAD.MOV.U32 R7, RZ, RZ, R59 ;  /* 0x000000ffff071224 */ /* 0x000fe200078e003b */
[----:B------:R-:W4:Y:S04]  /*14610*/  LDL R55, [R1+0xcc0] ;  /* 0x000cc00001377983 */ /* 0x000f280000100800 */
[----:B------:R-:W4:Y:S04]  /*14620*/  LDL R59, [R1+0xcbc] ;  /* 0x000cbc00013b7983 */ /* 0x000f280000100800 */
[----:B------:R0:W4:Y:S02]  /*14630*/  @P1 LDG.E.U16 R38, desc[UR8][R6.64] ;  /* 0x0000000806261981 */ /* 0x000124000c1e1500 */
[----:B0-----:R-:W-:-:S02]  /*14640*/  @P1 IMAD.MOV.U32 R6, RZ, RZ, R3 ;  /* 0x000000ffff061224 */ /* 0x001fc400078e0003 */
[----:B------:R-:W-:-:S05]  /*14650*/  @P1 IMAD.MOV.U32 R7, RZ, RZ, R58 ;  /* 0x000000ffff071224 */ /* 0x000fca00078e003a */
[----:B------:R2:W4:Y:S01]  /*14660*/  @P1 LDG.E.U16 R37, desc[UR8][R6.64] ;  /* 0x0000000806251981 */ /* 0x000522000c1e1500 */
[----:B------:R-:W-:Y:S02]  /*14670*/  PRMT R36, RZ, 0x7610, R36 ;  /* 0x00007610ff247816 */ /* 0x000fe40000000024 */
[----:B------:R-:W-:Y:S01]  /*14680*/  PRMT R35, RZ, 0x7610, R35 ;  /* 0x00007610ff237816 */ /* 0x000fe20000000023 */
[----:B--2---:R-:W-:Y:S02]  /*14690*/  @P1 IMAD.MOV.U32 R7, RZ, RZ, R46 ;  /* 0x000000ffff071224 */ /* 0x004fe400078e002e */
[----:B---3--:R-:W-:-:S05]  /*146a0*/  @P1 IMAD.MOV.U32 R6, RZ, RZ, R44 ;  /* 0x000000ffff061224 */ /* 0x008fca00078e002c */
[----:B------:R4:W2:Y:S02]  /*146b0*/  @P1 LDG.E.U16 R36, desc[UR8][R6.64] ;  /* 0x0000000806241981 */ /* 0x0008a4000c1e1500 */
[----:B----4-:R-:W-:Y:S02]  /*146c0*/  @P1 IMAD.MOV.U32 R6, RZ, RZ, R55 ;  /* 0x000000ffff061224 */ /* 0x010fe400078e0037 */
[----:B------:R-:W-:-:S05]  /*146d0*/  @P1 IMAD.MOV.U32 R7, RZ, RZ, R59 ;  /* 0x000000ffff071224 */ /* 0x000fca00078e003b */
[----:B------:R-:W3:Y:S04]  /*146e0*/  @P1 LDG.E.U16 R35, desc[UR8][R6.64] ;  /* 0x0000000806231981 */ /* 0x000ee8000c1e1500 */
[----:B------:R-:W-:Y:S04]  /*146f0*/  STL [R1+0x1e48], R38 ;  /* 0x001e482601007387 */ /* 0x000fe80000100800 */
[----:B------:R-:W4:Y:S04]  /*14700*/  LDL R3, [R1+0xc58] ;  /* 0x000c580001037983 */ /* 0x000f280000100800 */
[----:B------:R-:W4:Y:S04]  /*14710*/  LDL R58, [R1+0xc54] ;  /* 0x000c5400013a7983 */ /* 0x000f280000100800 */
[----:B------:R-:W-:Y:S04]  /*14720*/  STL [R1+0x1e4c], R37 ;  /* 0x001e4c2501007387 */ /* 0x000fe80000100800 */
[----:B------:R-:W4:Y:S04]  /*14730*/  LDL R46, [R1+0xc4c] ;  /* 0x000c4c00012e7983 */ /* 0x000f280000100800 */
[----:B------:R-:W4:Y:S01]  /*14740*/  LDL R44, [R1+0xc50] ;  /* 0x000c5000012c7983 */ /* 0x000f220000100800 */
[----:B------:R-:W-:-:S02]  /*14750*/  ISETP.GT.AND P2, PT, R4, 0x1c, PT ;  /* 0x0000001c0400780c */ /* 0x000fc40003f44270 */
[----:B------:R-:W-:Y:S01]  /*14760*/  PRMT R34, RZ, 0x7610, R34 ;  /* 0x00007610ff227816 */ /* 0x000fe20000000022 */
[----:B--2---:R0:W-:Y:S04]  /*14770*/  STL [R1+0x1e50], R36 ;  /* 0x001e502401007387 */ /* 0x0041e80000100800 */
[----:B------:R-:W2:Y:S04]  /*14780*/  LDL R55, [R1+0xc44] ;  /* 0x000c440001377983 */ /* 0x000ea80000100800 */
[----:B0-----:R-:W2:Y:S04]  /*14790*/  LDL R36, [R1+0xc48] ;  /* 0x000c480001247983 */ /* 0x001ea80000100800 */
[----:B---3--:R0:W-:Y:S04]  /*147a0*/  STL [R1+0x1e54], R35 ;  /* 0x001e542301007387 */ /* 0x0081e80000100800 */
[----:B------:R-:W3:Y:S04]  /*147b0*/  LDL R61, [R1+0xc3c] ;  /* 0x000c3c00013d7983 */ /* 0x000ee80000100800 */
[----:B------:R-:W3:Y:S01]  /*147c0*/  LDL R60, [R1+0xc40] ;  /* 0x000c4000013c7983 */ /* 0x000ee20000100800 */
[----:B----4-:R-:W-:-:S02]  /*147d0*/  @P2 IMAD.MOV.U32 R6, RZ, RZ, R3 ;  /* 0x000000ffff062224 */ /* 0x010fc400078e0003 */
[----:B------:R-:W-:Y:S01]  /*147e0*/  @P2 IMAD.MOV.U32 R7, RZ, RZ, R58 ;  /* 0x000000ffff072224 */ /* 0x000fe200078e003a */
[----:B------:R-:W4:Y:S04]  /*147f0*/  LDL R3, [R1+0xc38] ;  /* 0x000c380001037983 */ /* 0x000f280000100800 */
[----:B------:R-:W4:Y:S04]  /*14800*/  LDL R59, [R1+0xc2c] ;  /* 0x000c2c00013b7983 */ /* 0x000f280000100800 */
[----:B------:R-:W4:Y:S04]  /*14810*/  LDL R58, [R1+0xc30] ;  /* 0x000c3000013a7983 */ /* 0x000f280000100800 */
[----:B0-----:R-:W4:Y:S04]  /*14820*/  LDL R35, [R1+0xc34] ;  /* 0x000c340001237983 */ /* 0x001f280000100800 */
[----:B------:R0:W4:Y:S02]  /*14830*/  @P2 LDG.E.U16 R34, desc[UR8][R6.64] ;  /* 0x0000000806222981 */ /* 0x000124000c1e1500 */
[----:B0-----:R-:W-:-:S02]  /*14840*/  @P2 IMAD.MOV.U32 R6, RZ, RZ, R44 ;  /* 0x000000ffff062224 */ /* 0x001fc400078e002c */
[----:B------:R-:W-:Y:S01]  /*14850*/  @P2 IMAD.MOV.U32 R7, RZ, RZ, R46 ;  /* 0x000000ffff072224 */ /* 0x000fe200078e002e */
[----:B------:R-:W4:Y:S04]  /*14860*/  LDL R44, [R1+0xc28] ;  /* 0x000c2800012c7983 */ /* 0x000f280000100800 */
[----:B------:R-:W4:Y:S01]  /*14870*/  LDL R46, [R1+0xc24] ;  /* 0x000c2400012e7983 */ /* 0x000f220000100800 */
[----:B------:R-:W-:Y:S02]  /*14880*/  PRMT R33, RZ, 0x7610, R33 ;  /* 0x00007610ff217816 */ /* 0x000fe40000000021 */
[----:B------:R-:W-:-:S04]  /*14890*/  PRMT R32, RZ, 0x7610, R32 ;  /* 0x00007610ff207816 */ /* 0x000fc80000000020 */
[----:B------:R2:W4:Y:S01]  /*148a0*/  @P2 LDG.E.U16 R33, desc[UR8][R6.64] ;  /* 0x0000000806212981 */ /* 0x000522000c1e1500 */
[----:B------:R-:W-:Y:S02]  /*148b0*/  PRMT R31, RZ, 0x7610, R31 ;  /* 0x00007610ff1f7816 */ /* 0x000fe4000000001f */
[----:B------:R-:W-:Y:S02]  /*148c0*/  PRMT R30, RZ, 0x7610, R30 ;  /* 0x00007610ff1e7816 */ /* 0x000fe4000000001e */
[----:B------:R-:W-:Y:S01]  /*148d0*/  PRMT R29, RZ, 0x7610, R29 ;  /* 0x00007610ff1d7816 */ /* 0x000fe2000000001d */
[----:B--2---:R-:W-:Y:S02]  /*148e0*/  @P2 IMAD.MOV.U32 R7, RZ, RZ, R55 ;  /* 0x000000ffff072224 */ /* 0x004fe400078e0037 */
[----:B------:R-:W2:Y:S01]  /*148f0*/  LDL R55, [R1+0xc1c] ;  /* 0x000c1c0001377983 */ /* 0x000ea20000100800 */
[----:B------:R-:W-:-:S03]  /*14900*/  @P2 IMAD.MOV.U32 R6, RZ, RZ, R36 ;  /* 0x000000ffff062224 */ /* 0x000fc600078e0024 */
[----:B------:R-:W2:Y:S04]  /*14910*/  LDL R36, [R1+0xc20] ;  /* 0x000c200001247983 */ /* 0x000ea80000100800 */
[----:B------:R3:W2:Y:S02]  /*14920*/  @P2 LDG.E.U16 R32, desc[UR8][R6.64] ;  /* 0x0000000806202981 */ /* 0x0006a4000c1e1500 */
[----:B---3--:R-:W-:Y:S02]  /*14930*/  @P2 IMAD.MOV.U32 R7, RZ, RZ, R61 ;  /* 0x000000ffff072224 */ /* 0x008fe400078e003d */
[----:B------:R-:W-:-:S05]  /*14940*/  @P2 IMAD.MOV.U32 R6, RZ, RZ, R60 ;  /* 0x000000ffff062224 */ /* 0x000fca00078e003c */
[----:B------:R4:W3:Y:S02]  /*14950*/  @P2 LDG.E.U16 R31, desc[UR8][R6.64] ;  /* 0x00000008061f2981 */ /* 0x0008e4000c1e1500 */
[----:B----4-:R-:W-:Y:S02]  /*14960*/  @P2 IMAD.MOV.U32 R6, RZ, RZ, R3 ;  /* 0x000000ffff062224 */ /* 0x010fe400078e0003 */
[----:B------:R-:W-:Y:S01]  /*14970*/  @P2 IMAD.MOV.U32 R7, RZ, RZ, R35 ;  /* 0x000000ffff072224 */ /* 0x000fe200078e0023 */
[----:B------:R-:W4:Y:S04]  /*14980*/  LDL R3, [R1+0xcb8] ;  /* 0x000cb80001037983 */ /* 0x000f280000100800 */
[----:B------:R-:W3:Y:S04]  /*14990*/  LDL R35, [R1+0xcb4] ;  /* 0x000cb40001237983 */ /* 0x000ee80000100800 */
[----:B------:R0:W3:Y:S02]  /*149a0*/  @P2 LDG.E.U16 R30, desc[UR8][R6.64] ;  /* 0x00000008061e2981 */ /* 0x0000e4000c1e1500 */
[----:B0-----:R-:W-:-:S02]  /*149b0*/  @P2 IMAD.MOV.U32 R6, RZ, RZ, R58 ;  /* 0x000000ffff062224 */ /* 0x001fc400078e003a */
[----:B------:R-:W-:Y:S01]  /*149c0*/  @P2 IMAD.MOV.U32 R7, RZ, RZ, R59 ;  /* 0x000000ffff072224 */ /* 0x000fe200078e003b */
[----:B------:R-:W-:Y:S02]  /*149d0*/  PRMT R28, RZ, 0x7610, R28 ;  /* 0x00007610ff1c7816 */ /* 0x000fe4000000001c */
[----:B------:R-:W-:Y:S02]  /*149e0*/  PRMT R27, RZ, 0x7610, R27 ;  /* 0x00007610ff1b7816 */ /* 0x000fe4000000001b */
[----:B------:R-:W-:Y:S02]  /*149f0*/  PRMT R26, RZ, 0x7610, R26 ;  /* 0x00007610ff1a7816 */ /* 0x000fe4000000001a */
[----:B------:R-:W-:Y:S01]  /*14a00*/  PRMT R25, RZ, 0x7610, R25 ;  /* 0x00007610ff197816 */ /* 0x000fe20000000019 */
[----:B------:R0:W3:Y:S04]  /*14a10*/  @P2 LDG.E.U16 R29, desc[UR8][R6.64] ;  /* 0x00000008061d2981 */ /* 0x0000e8000c1e1500 */
[----:B------:R-:W3:Y:S04]  /*14a20*/  LDL R59, [R1+0xc14] ;  /* 0x000c1400013b7983 */ /* 0x000ee80000100800 */
[----:B------:R-:W3:Y:S01]  /*14a30*/  LDL R58, [R1+0xc18] ;  /* 0x000c1800013a7983 */ /* 0x000ee20000100800 */
[----:B0-----:R-:W-:-:S02]  /*14a40*/  @P2 IMAD.MOV.U32 R6, RZ, RZ, R44 ;  /* 0x000000ffff062224 */ /* 0x001fc400078e002c */
[----:B------:R-:W-:Y:S01]  /*14a50*/  @P2 IMAD.MOV.U32 R7, RZ, RZ, R46 ;  /* 0x000000ffff072224 */ /* 0x000fe200078e002e */
[----:B------:R-:W3:Y:S04]  /*14a60*/  LDL R44, [R1+0xcb0] ;  /* 0x000cb000012c7983 */ /* 0x000ee80000100800 */
[----:B------:R-:W3:Y:S04]  /*14a70*/  LDL R46, [R1+0xcac] ;  /* 0x000cac00012e7983 */ /* 0x000ee80000100800 */
[----:B------:R2:W3:Y:S02]  /*14a80*/  @P2 LDG.E.U16 R28, desc[UR8][R6.64] ;  /* 0x00000008061c2981 */ /* 0x0004e4000c1e1500 */
[----:B--2---:R-:W-:-:S02]  /*14a90*/  @P2 IMAD.MOV.U32 R7, RZ, RZ, R55 ;  /* 0x000000ffff072224 */ /* 0x004fc400078e0037 */
[----:B------:R-:W2:Y:S01]  /*14aa0*/  LDL R55, [R1+0xc0c] ;  /* 0x000c0c0001377983 */ /* 0x000ea20000100800 */
[----:B------:R-:W-:-:S03]  /*14ab0*/  @P2 IMAD.MOV.U32 R6, RZ, RZ, R36 ;  /* 0x000000ffff062224 */ /* 0x000fc600078e0024 */
[----:B------:R-:W2:Y:S04]  /*14ac0*/  LDL R36, [R1+0xc10] ;  /* 0x000c100001247983 */ /* 0x000ea80000100800 */
[----:B------:R4:W2:Y:S02]  /*14ad0*/  @P2 LDG.E.U16 R27, desc[UR8][R6.64] ;  /* 0x00000008061b2981 */ /* 0x0008a4000c1e1500 */
[----:B----4-:R-:W-:Y:S02]  /*14ae0*/  @P1 IMAD.MOV.U32 R6, RZ, RZ, R3 ;  /* 0x000000ffff061224 */ /* 0x010fe400078e0003 */
[----:B---3--:R-:W-:Y:S01]  /*14af0*/  @P1 IMAD.MOV.U32 R7, RZ, RZ, R35 ;  /* 0x000000ffff071224 */ /* 0x008fe200078e0023 */
[----:B------:R-:W3:Y:S04]  /*14b00*/  LDL R3, [R1+0xc08] ;  /* 0x000c080001037983 */ /* 0x000ee80000100800 */
[----:B------:R-:W4:Y:S04]  /*14b10*/  LDL R35, [R1+0xc04] ;  /* 0x000c040001237983 */ /* 0x000f280000100800 */
[----:B------:R0:W3:Y:S02]  /*14b20*/  @P1 LDG.E.U16 R26, desc[UR8][R6.64] ;  /* 0x00000008061a1981 */ /* 0x0000e4000c1e1500 */
[----:B0-----:R-:W-:-:S02]  /*14b30*/  @P1 IMAD.MOV.U32 R6, RZ, RZ, R44 ;  /* 0x000000ffff061224 */ /* 0x001fc400078e002c */
[----:B------:R-:W-:-:S05]  /*14b40*/  @P1 IMAD.MOV.U32 R7, RZ, RZ, R46 ;  /* 0x000000ffff071224 */ /* 0x000fca00078e002e */
[----:B------:R0:W4:Y:S01]  /*14b50*/  @P1 LDG.E.U16 R25, desc[UR8][R6.64] ;  /* 0x0000000806191981 */ /* 0x000122000c1e1500 */
[----:B------:R-:W-:Y:S02]  /*14b60*/  ISETP.GT.AND P2, PT, R4, 0x1d, PT ;  /* 0x0000001d0400780c */ /* 0x000fe40003f44270 */
[----:B------:R-:W-:Y:S02]  /*14b70*/  PRMT R24, RZ, 0x7610, R24 ;  /* 0x00007610ff187816 */ /* 0x000fe40000000018 */
[----:B------:R-:W-:-:S09]  /*14b80*/  PRMT R23, RZ, 0x7610, R23 ;  /* 0x00007610ff177816 */ /* 0x000fd20000000017 */
[----:B0-----:R-:W-:Y:S02]  /*14b90*/  @P2 IMAD.MOV.U32 R6, RZ, RZ, R58 ;  /* 0x000000ffff062224 */ /* 0x001fe400078e003a */
[----:B------:R-:W-:-:S05]  /*14ba0*/  @P2 IMAD.MOV.U32 R7, RZ, RZ, R59 ;  /* 0x000000ffff072224 */ /* 0x000fca00078e003b */
[----:B------:R2:W4:Y:S02]  /*14bb0*/  @P2 LDG.E.U16 R24, desc[UR8][R6.64] ;  /* 0x0000000806182981 */ /* 0x000524000c1e1500 */
[----:B--2---:R-:W-:Y:S02]  /*14bc0*/  @P2 IMAD.MOV.U32 R7, RZ, RZ, R55 ;  /* 0x000000ffff072224 */ /* 0x004fe400078e0037 */
[----:B------:R-:W-:-:S05]  /*14bd0*/  @P2 IMAD.MOV.U32 R6, RZ, RZ, R36 ;  /* 0x000000ffff062224 */ /* 0x000fca00078e0024 */
[----:B------:R0:W2:Y:S04]  /*14be0*/  @P2 LDG.E.U16 R23, desc[UR8][R6.64] ;  /* 0x0000000806172981 */ /* 0x0000a8000c1e1500 */
[----:B---3--:R-:W-:Y:S04]  /*14bf0*/  STL [R1+0x1e58], R26 ;  /* 0x001e581a01007387 */ /* 0x008fe80000100800 */
[----:B------:R-:W3:Y:S04]  /*14c00*/  LDL R46, [R1+0xbfc] ;  /* 0x000bfc00012e7983 */ /* 0x000ee80000100800 */
[----:B------:R-:W2:Y:S01]  /*14c10*/  LDL R44, [R1+0xc00] ;  /* 0x000c0000012c7983 */ /* 0x000ea20000100800 */
[----:B0-----:R-:W-:-:S02]  /*14c20*/  @P2 IMAD.MOV.U32 R6, RZ, RZ, R3 ;  /* 0x000000ffff062224 */ /* 0x001fc400078e0003 */
[----:B----4-:R-:W-:Y:S01]  /*14c30*/  @P2 IMAD.MOV.U32 R7, RZ, RZ, R35 ;  /* 0x000000ffff072224 */ /* 0x010fe200078e0023 */
[----:B------:R-:W-:Y:S04]  /*14c40*/  STL [R1+0x1e5c], R25 ;  /* 0x001e5c1901007387 */ /* 0x000fe80000100800 */
[----:B------:R-:W4:Y:S04]  /*14c50*/  LDL R61, [R1+0xbf4] ;  /* 0x000bf400013d7983 */ /* 0x000f280000100800 */
[----:B------:R-:W4:Y:S04]  /*14c60*/  LDL R60, [R1+0xbf8] ;  /* 0x000bf800013c7983 */ /* 0x000f280000100800 */
[----:B------:R-:W4:Y:S04]  /*14c70*/  LDL R55, [R1+0xbec] ;  /* 0x000bec0001377983 */ /* 0x000f280000100800 */
[----:B------:R-:W4:Y:S04]  /*14c80*/  LDL R36, [R1+0xbf0] ;  /* 0x000bf00001247983 */ /* 0x000f280000100800 */
[----:B------:R-:W4:Y:S04]  /*14c90*/  LDL R35, [R1+0xbe4] ;  /* 0x000be40001237983 */ /* 0x000f280000100800 */
[----:B------:R-:W4:Y:S01]  /*14ca0*/  LDL R3, [R1+0xbe8] ;  /* 0x000be80001037983 */ /* 0x000f220000100800 */
[----:B------:R-:W-:-:S02]  /*14cb0*/  PRMT R22, RZ, 0x7610, R22 ;  /* 0x00007610ff167816 */ /* 0x000fc40000000016 */
[----:B------:R-:W-:Y:S01]  /*14cc0*/  PRMT R21, RZ, 0x7610, R21 ;  /* 0x00007610ff157816 */ /* 0x000fe20000000015 */
[----:B------:R-:W4:Y:S04]  /*14cd0*/  LDL R59, [R1+0xbdc] ;  /* 0x000bdc00013b7983 */ /* 0x000f280000100800 */
[----:B------:R-:W4:Y:S04]  /*14ce0*/  LDL R58, [R1+0xbe0] ;  /* 0x000be000013a7983 */ /* 0x000f280000100800 */
[----:B------:R3:W4:Y:S01]  /*14cf0*/  @P2 LDG.E.U16 R22, desc[UR8][R6.64] ;  /* 0x0000000806162981 */ /* 0x000722000c1e1500 */
[----:B------:R-:W-:-:S02]  /*14d00*/  PRMT R20, RZ, 0x7610, R20 ;  /* 0x00007610ff147816 */ /* 0x000fc40000000014 */
[----:B------:R-:W-:Y:S01]  /*14d10*/  PRMT R19, RZ, 0x7610, R19 ;  /* 0x00007610ff137816 */ /* 0x000fe20000000013 */
[----:B---3--:R-:W-:Y:S02]  /*14d20*/  @P2 IMAD.MOV.U32 R7, RZ, RZ, R46 ;  /* 0x000000ffff072224 */ /* 0x008fe400078e002e */
[----:B--2---:R-:W-:Y:S01]  /*14d30*/  @P2 IMAD.MOV.U32 R6, RZ, RZ, R44 ;  /* 0x000000ffff062224 */ /* 0x004fe200078e002c */
[----:B------:R-:W2:Y:S04]  /*14d40*/  LDL R46, [R1+0xca4] ;  /* 0x000ca400012e7983 */ /* 0x000ea80000100800 */
[----:B------:R-:W3:Y:S04]  /*14d50*/  LDL R44, [R1+0xca8] ;  /* 0x000ca800012c7983 */ /* 0x000ee80000100800 */
[----:B------:R4:W3:Y:S02]  /*14d60*/  @P2 LDG.E.U16 R21, desc[UR8][R6.64] ;  /* 0x0000000806152981 */ /* 0x0008e4000c1e1500 */
[----:B----4-:R-:W-:-:S02]  /*14d70*/  @P2 IMAD.MOV.U32 R7, RZ, RZ, R61 ;  /* 0x000000ffff072224 */ /* 0x010fc400078e003d */
        /* <DEDUP_REMOVED lines=14> */
[----:B------:R-:W-:Y:S01]  /*14e60*/  PRMT R16, RZ, 0x7610, R16 ;  /* 0x00007610ff107816 */ /* 0x000fe20000000010 */
[----:B0-----:R-:W-:Y:S02]  /*14e70*/  @P2 IMAD.MOV.U32 R6, RZ, RZ, R58 ;  /* 0x000000ffff062224 */ /* 0x001fe400078e003a */
[----:B------:R-:W-:-:S05]  /*14e80*/  @P2 IMAD.MOV.U32 R7, RZ, RZ, R59 ;  /* 0x000000ffff072224 */ /* 0x000fca00078e003b */
[----:B------:R2:W4:Y:S01]  /*14e90*/  @P2 LDG.E.U16 R17, desc[UR8][R6.64] ;  /* 0x0000000806112981 */ /* 0x000522000c1e1500 */
[----:B------:R-:W-:Y:S02]  /*14ea0*/  ISETP.GT.AND P2, PT, R4, 0x1e, PT ;  /* 0x0000001e0400780c */ /* 0x000fe40003f44270 */
[----:B------:R-:W-:Y:S02]  /*14eb0*/  PRMT R15, RZ, 0x7610, R15 ;  /* 0x00007610ff0f7816 */ /* 0x000fe4000000000f */
[----:B------:R-:W-:Y:S01]  /*14ec0*/  PRMT R14, RZ, 0x7610, R14 ;  /* 0x00007610ff0e7816 */ /* 0x000fe2000000000e */
[----:B--2---:R-:W-:Y:S02]  /*14ed0*/  @P1 IMAD.MOV.U32 R7, RZ, RZ, R46 ;  /* 0x000000ffff071224 */ /* 0x004fe400078e002e */
[----:B---3--:R-:W-:Y:S01]  /*14ee0*/  @P1 IMAD.MOV.U32 R6, RZ, RZ, R44 ;  /* 0x000000ffff061224 */ /* 0x008fe200078e002c */
[----:B------:R-:W2:Y:S04]  /*14ef0*/  LDL R46, [R1+0xbcc] ;  /* 0x000bcc00012e7983 */ /* 0x000ea80000100800 */
[----:B------:R-:W3:Y:S04]  /*14f00*/  LDL R44, [R1+0xbd0] ;  /* 0x000bd000012c7983 */ /* 0x000ee80000100800 */
[----:B------:R4:W2:Y:S02]  /*14f10*/  @P1 LDG.E.U16 R16, desc[UR8][R6.64] ;  /* 0x0000000806101981 */ /* 0x0008a4000c1e1500 */
[----:B----4-:R-:W-:-:S02]  /*14f20*/  @P1 IMAD.MOV.U32 R6, RZ, RZ, R36 ;  /* 0x000000ffff061224 */ /* 0x010fc400078e0024 */
[----:B------:R-:W-:-:S05]  /*14f30*/  @P1 IMAD.MOV.U32 R7, RZ, RZ, R55 ;  /* 0x000000ffff071224 */ /* 0x000fca00078e0037 */
[----:B------:R0:W4:Y:S02]  /*14f40*/  @P1 LDG.E.U16 R15, desc[UR8][R6.64] ;  /* 0x00000008060f1981 */ /* 0x000124000c1e1500 */
[----:B0-----:R-:W-:Y:S02]  /*14f50*/  @P2 IMAD.MOV.U32 R6, RZ, RZ, R3 ;  /* 0x000000ffff062224 */ /* 0x001fe400078e0003 */
[----:B------:R-:W-:-:S05]  /*14f60*/  @P2 IMAD.MOV.U32 R7, RZ, RZ, R35 ;  /* 0x000000ffff072224 */ /* 0x000fca00078e0023 */
[----:B------:R3:W4:Y:S01]  /*14f70*/  @P2 LDG.E.U16 R14, desc[UR8][R6.64] ;  /* 0x00000008060e2981 */ /* 0x000722000c1e1500 */
[----:B------:R-:W-:-:S03]  /*14f80*/  PRMT R13, RZ, 0x7610, R13 ;  /* 0x00007610ff0d7816 */ /* 0x000fc6000000000d */
[----:B--2---:R-:W-:Y:S04]  /*14f90*/  STL [R1+0x1e60], R16 ;  /* 0x001e601001007387 */ /* 0x004fe80000100800 */
[----:B------:R-:W2:Y:S04]  /*14fa0*/  LDL R59, [R1+0xbc4] ;  /* 0x000bc400013b7983 */ /* 0x000ea80000100800 */
[----:B------:R-:W2:Y:S01]  /*14fb0*/  LDL R36, [R1+0xbc8] ;  /* 0x000bc80001247983 */ /* 0x000ea20000100800 */
[----:B---3--:R-:W-:Y:S02]  /*14fc0*/  @P2 IMAD.MOV.U32 R6, RZ, RZ, R44 ;  /* 0x000000ffff062224 */ /* 0x008fe400078e002c */
[----:B------:R-:W-:-:S05]  /*14fd0*/  @P2 IMAD.MOV.U32 R7, RZ, RZ, R46 ;  /* 0x000000ffff072224 */ /* 0x000fca00078e002e */
[----:B------:R2:W3:Y:S04]  /*14fe0*/  @P2 LDG.E.U16 R13, desc[UR8][R6.64] ;  /* 0x00000008060d2981 */ /* 0x0004e8000c1e1500 */
[----:B----4-:R0:W-:Y:S04]  /*14ff0*/  STL [R1+0x1e64], R15 ;  /* 0x001e640f01007387 */ /* 0x0101e80000100800 */
[----:B------:R-:W4:Y:S04]  /*15000*/  LDL R35, [R1+0xbbc] ;  /* 0x000bbc0001237983 */ /* 0x000f280000100800 */
[----:B------:R-:W4:Y:S04]  /*15010*/  LDL R3, [R1+0xbc0] ;  /* 0x000bc00001037983 */ /* 0x000f280000100800 */
[----:B------:R-:W-:Y:S04]  /*15020*/  STL [R1+0x1e68], R14 ;  /* 0x001e680e01007387 */ /* 0x000fe80000100800 */
[----:B------:R-:W4:Y:S04]  /*15030*/  LDL R58, [R1+0xbb8] ;  /* 0x000bb800013a7983 */ /* 0x000f280000100800 */
[----:B------:R-:W4:Y:S04]  /*15040*/  LDL R55, [R1+0x131c] ;  /* 0x00131c0001377983 */ /* 0x000f280000100800 */
[----:B------:R-:W4:Y:S04]  /*15050*/  LDL R46, [R1+0xbb4] ;  /* 0x000bb400012e7983 */ /* 0x000f280000100800 */
[----:B------:R-:W4:Y:S01]  /*15060*/  LDL R44, [R1+0x1320] ;  /* 0x00132000012c7983 */ /* 0x000f220000100800 */
[----:B------:R-:W-:-:S02]  /*15070*/  PRMT R12, RZ, 0x7610, R12 ;  /* 0x00007610ff0c7816 */ /* 0x000fc4000000000c */
[----:B------:R-:W-:Y:S02]  /*15080*/  PRMT R11, RZ, 0x7610, R11 ;  /* 0x00007610ff0b7816 */ /* 0x000fe4000000000b */
[----:B------:R-:W-:Y:S02]  /*15090*/  PRMT R10, RZ, 0x7610, R10 ;  /* 0x00007610ff0a7816 */ /* 0x000fe4000000000a */
[----:B------:R-:W-:Y:S01]  /*150a0*/  PRMT R9, RZ, 0x7610, R9 ;  /* 0x00007610ff097816 */ /* 0x000fe20000000009 */
[----:B--2---:R-:W-:Y:S02]  /*150b0*/  @P2 IMAD.MOV.U32 R7, RZ, RZ, R59 ;  /* 0x000000ffff072224 */ /* 0x004fe400078e003b */
[----:B------:R-:W-:-:S05]  /*150c0*/  @P2 IMAD.MOV.U32 R6, RZ, RZ, R36 ;  /* 0x000000ffff062224 */ /* 0x000fca00078e0024 */
[----:B------:R4:W2:Y:S04]  /*150d0*/  @P2 LDG.E.U16 R12, desc[UR8][R6.64] ;  /* 0x00000008060c2981 */ /* 0x0008a8000c1e1500 */
[----:B---3--:R-:W-:Y:S04]  /*150e0*/  STL [R1+0x1e6c], R13 ;  /* 0x001e6c0d01007387 */ /* 0x008fe80000100800 */
[----:B0-----:R-:W3:Y:S04]  /*150f0*/  LDL R15, [R1+0x132c] ;  /* 0x00132c00010f7983 */ /* 0x001ee80000100800 */
[----:B------:R-:W3:Y:S01]  /*15100*/  LDL R36, [R1+0xbb0] ;  /* 0x000bb00001247983 */ /* 0x000ee20000100800 */
[----:B----4-:R-:W-:-:S02]  /*15110*/  @P2 IMAD.MOV.U32 R7, RZ, RZ, R35 ;  /* 0x000000ffff072224 */ /* 0x010fc400078e0023 */
[----:B------:R-:W-:-:S05]  /*15120*/  @P2 IMAD.MOV.U32 R6, RZ, RZ, R3 ;  /* 0x000000ffff062224 */ /* 0x000fca00078e0003 */
[----:B------:R0:W4:Y:S02]  /*15130*/  @P2 LDG.E.U16 R11, desc[UR8][R6.64] ;  /* 0x00000008060b2981 */ /* 0x000124000c1e1500 */
[----:B0-----:R-:W-:Y:S02]  /*15140*/  @P2 IMAD.MOV.U32 R7, RZ, RZ, R58 ;  /* 0x000000ffff072224 */ /* 0x001fe400078e003a */
[----:B------:R-:W-:-:S05]  /*15150*/  @P2 IMAD.MOV.U32 R6, RZ, RZ, R55 ;  /* 0x000000ffff062224 */ /* 0x000fca00078e0037 */
[----:B------:R0:W4:Y:S02]  /*15160*/  @P2 LDG.E.U16 R10, desc[UR8][R6.64] ;  /* 0x00000008060a2981 */ /* 0x000124000c1e1500 */
[----:B0-----:R-:W-:Y:S02]  /*15170*/  @P2 IMAD.MOV.U32 R6, RZ, RZ, R44 ;  /* 0x000000ffff062224 */ /* 0x001fe400078e002c */
[----:B------:R-:W-:-:S05]  /*15180*/  @P2 IMAD.MOV.U32 R7, RZ, RZ, R46 ;  /* 0x000000ffff072224 */ /* 0x000fca00078e002e */
[----:B------:R3:W4:Y:S04]  /*15190*/  @P2 LDG.E.U16 R9, desc[UR8][R6.64] ;  /* 0x0000000806092981 */ /* 0x000728000c1e1500 */
[----:B--2---:R0:W-:Y:S04]  /*151a0*/  STL [R1+0x1e70], R12 ;  /* 0x001e700c01007387 */ /* 0x0041e80000100800 */
[----:B------:R-:W2:Y:S04]  /*151b0*/  LDL R35, [R1+0x1328] ;  /* 0x0013280001237983 */ /* 0x000ea80000100800 */
[----:B------:R-:W2:Y:S01]  /*151c0*/  LDL R3, [R1+0x1338] ;  /* 0x0013380001037983 */ /* 0x000ea20000100800 */
[----:B---3--:R-:W-:-:S03]  /*151d0*/  @P2 IMAD.MOV.U32 R6, RZ, RZ, R15 ;  /* 0x000000ffff062224 */ /* 0x008fc600078e000f */
[----:B----4-:R-:W-:Y:S04]  /*151e0*/  STL [R1+0x1e74], R11 ;  /* 0x001e740b01007387 */ /* 0x010fe80000100800 */
[----:B------:R-:W-:Y:S04]  /*151f0*/  STL [R1+0x1e78], R10 ;  /* 0x001e780a01007387 */ /* 0x000fe80000100800 */
[----:B------:R-:W-:Y:S04]  /*15200*/  STL [R1+0x1e7c], R9 ;  /* 0x001e7c0901007387 */ /* 0x000fe80000100800 */
[----:B------:R-:W3:Y:S04]  /*15210*/  LDL R60, [R1+0xd5c] ;  /* 0x000d5c00013c7983 */ /* 0x000ee80000100800 */
[----:B------:R-:W4:Y:S01]  /*15220*/  LDL R15, [R1+0xd60] ;  /* 0x000d6000010f7983 */ /* 0x000f220000100800 */
[----:B------:R-:W-:Y:S01]  /*15230*/  PRMT R8, RZ, 0x7610, R8 ;  /* 0x00007610ff087816 */ /* 0x000fe20000000008 */
[----:B------:R-:W-:Y:S01]  /*15240*/  @P2 IMAD.MOV.U32 R7, RZ, RZ, R36 ;  /* 0x000000ffff072224 */ /* 0x000fe200078e0024 */
[----:B------:R-:W-:-:S02]  /*15250*/  PRMT R5, RZ, 0x7610, R5 ;  /* 0x00007610ff057816 */ /* 0x000fc40000000005 */
[----:B0-----:R-:W-:Y:S01]  /*15260*/  PRMT R12, RZ, 0x7610, R12 ;  /* 0x00007610ff0c7816 */ /* 0x001fe2000000000c */
[----:B------:R-:W4:Y:S04]  /*15270*/  LDL R59, [R1+0xc94] ;  /* 0x000c9400013b7983 */ /* 0x000f280000100800 */
[----:B------:R2:W4:Y:S04]  /*15280*/  @P2 LDG.E.U16 R8, desc[UR8][R6.64] ;  /* 0x0000000806082981 */ /* 0x000528000c1e1500 */
[----:B------:R-:W4:Y:S01]  /*15290*/  LDL R58, [R1+0xc98] ;  /* 0x000c9800013a7983 */ /* 0x000f220000100800 */
[----:B--2---:R-:W-:-:S02]  /*152a0*/  @P2 IMAD.MOV.U32 R7, RZ, RZ, R35 ;  /* 0x000000ffff072224 */ /* 0x004fc400078e0023 */
[----:B------:R-:W-:-:S05]  /*152b0*/  @P2 IMAD.MOV.U32 R6, RZ, RZ, R3 ;  /* 0x000000ffff062224 */ /* 0x000fca00078e0003 */
[----:B------:R3:W2:Y:S02]  /*152c0*/  @P2 LDG.E.U16 R5, desc[UR8][R6.64] ;  /* 0x0000000806052981 */ /* 0x0006a4000c1e1500 */
[----:B---3--:R-:W-:Y:S02]  /*152d0*/  @P0 IMAD.MOV.U32 R7, RZ, RZ, R60 ;  /* 0x000000ffff070224 */ /* 0x008fe400078e003c */
[----:B----4-:R-:W-:-:S05]  /*152e0*/  @P0 IMAD.MOV.U32 R6, RZ, RZ, R15 ;  /* 0x000000ffff060224 */ /* 0x010fca00078e000f */
[----:B------:R-:W3:Y:S04]  /*152f0*/  @P0 LDG.E.U16 R12, desc[UR8][R6.64] ;  /* 0x00000008060c0981 */ /* 0x000ee8000c1e1500 */
[----:B------:R-:W-:Y:S04]  /*15300*/  STL [R1+0x1e80], R8 ;  /* 0x001e800801007387 */ /* 0x000fe80000100800 */
[----:B------:R-:W4:Y:S04]  /*15310*/  LDL R55, [R1+0xc8c] ;  /* 0x000c8c0001377983 */ /* 0x000f280000100800 */
[----:B------:R-:W4:Y:S04]  /*15320*/  LDL R3, [R1+0xc90] ;  /* 0x000c900001037983 */ /* 0x000f280000100800 */
[----:B------:R-:W4:Y:S04]  /*15330*/  LDL R46, [R1+0xc84] ;  /* 0x000c8400012e7983 */ /* 0x000f280000100800 */
[----:B------:R-:W4:Y:S04]  /*15340*/  LDL R44, [R1+0xc88] ;  /* 0x000c8800012c7983 */ /* 0x000f280000100800 */
[----:B------:R-:W4:Y:S04]  /*15350*/  LDL R36, [R1+0xc7c] ;  /* 0x000c7c0001247983 */ /* 0x000f280000100800 */
[----:B------:R-:W4:Y:S04]  /*15360*/  LDL R35, [R1+0xc80] ;  /* 0x000c800001237983 */ /* 0x000f280000100800 */
[----:B--2---:R-:W-:Y:S04]  /*15370*/  STL [R1+0x1e84], R5 ;  /* 0x001e840501007387 */ /* 0x004fe80000100800 */
[----:B------:R-:W2:Y:S04]  /*15380*/  LDL R15, [R1+0xc74] ;  /* 0x000c7400010f7983 */ /* 0x000ea80000100800 */
[----:B---3--:R0:W-:Y:S04]  /*15390*/  STL [R1+0x8e4], R12 ;  /* 0x0008e40c01007387 */ /* 0x0081e80000100800 */
[----:B0-----:R-:W3:Y:S01]  /*153a0*/  LDL R12, [R1+0xc78] ;  /* 0x000c7800010c7983 */ /* 0x001ee20000100800 */
[----:B------:R-:W-:-:S02]  /*153b0*/  ISETP.GT.AND P1, PT, R4, 0x1b, PT ;  /* 0x0000001b0400780c */ /* 0x000fc40003f24270 */
[----:B------:R-:W-:Y:S02]  /*153c0*/  PRMT R57, RZ, 0x7610, R57 ;  /* 0x00007610ff397816 */ /* 0x000fe40000000039 */
[----:B------:R-:W-:-:S09]  /*153d0*/  PRMT R5, RZ, 0x7610, R5 ;  /* 0x00007610ff057816 */ /* 0x000fd20000000005 */
[----:B------:R-:W-:Y:S02]  /*153e0*/  @P1 IMAD.MOV.U32 R6, RZ, RZ, R58 ;  /* 0x000000ffff061224 */ /* 0x000fe400078e003a */
[----:B------:R-:W-:-:S05]  /*153f0*/  @P1 IMAD.MOV.U32 R7, RZ, RZ, R59 ;  /* 0x000000ffff071224 */ /* 0x000fca00078e003b */
[----:B------:R4:W3:Y:S02]  /*15400*/  @P1 LDG.E.U16 R57, desc[UR8][R6.64] ;  /* 0x0000000806391981 */ /* 0x0008e4000c1e1500 */
[----:B----4-:R-:W-:Y:S02]  /*15410*/  @P1 IMAD.MOV.U32 R6, RZ, RZ, R3 ;  /* 0x000000ffff061224 */ /* 0x010fe400078e0003 */
[----:B------:R-:W-:Y:S01]  /*15420*/  @P1 IMAD.MOV.U32 R7, RZ, RZ, R55 ;  /* 0x000000ffff071224 */ /* 0x000fe200078e0037 */
[----:B------:R-:W-:Y:S02]  /*15430*/  PRMT R38, RZ, 0x7610, R38 ;  /* 0x00007610ff267816 */ /* 0x000fe40000000026 */
[----:B------:R-:W-:Y:S02]  /*15440*/  PRMT R25, RZ, 0x7610, R25 ;  /* 0x00007610ff197816 */ /* 0x000fe40000000019 */
[----:B------:R-:W-:Y:S01]  /*15450*/  PRMT R11, RZ, 0x7610, R11 ;  /* 0x00007610ff0b7816 */ /* 0x000fe2000000000b */
[----:B------:R-:W4:Y:S04]  /*15460*/  LDL R3, [R1+0xc70] ;  /* 0x000c700001037983 */ /* 0x000f280000100800 */
[----:B------:R0:W4:Y:S02]  /*15470*/  @P1 LDG.E.U16 R5, desc[UR8][R6.64] ;  /* 0x0000000806051981 */ /* 0x000124000c1e1500 */
[----:B0-----:R-:W-:-:S02]  /*15480*/  @P1 IMAD.MOV.U32 R6, RZ, RZ, R44 ;  /* 0x000000ffff061224 */ /* 0x001fc400078e002c */
[----:B------:R-:W-:-:S05]  /*15490*/  @P1 IMAD.MOV.U32 R7, RZ, RZ, R46 ;  /* 0x000000ffff071224 */ /* 0x000fca00078e002e */
[----:B------:R0:W4:Y:S02]  /*154a0*/  @P1 LDG.E.U16 R38, desc[UR8][R6.64] ;  /* 0x0000000806261981 */ /* 0x000124000c1e1500 */
[----:B0-----:R-:W-:Y:S02]  /*154b0*/  @P1 IMAD.MOV.U32 R6, RZ, RZ, R35 ;  /* 0x000000ffff061224 */ /* 0x001fe400078e0023 */
[----:B------:R-:W-:-:S05]  /*154c0*/  @P1 IMAD.MOV.U32 R7, RZ, RZ, R36 ;  /* 0x000000ffff071224 */ /* 0x000fca00078e0024 */
[----:B------:R2:W4:Y:S02]  /*154d0*/  @P1 LDG.E.U16 R25, desc[UR8][R6.64] ;  /* 0x0000000806191981 */ /* 0x000524000c1e1500 */
[----:B--2---:R-:W-:Y:S02]  /*154e0*/  @P1 IMAD.MOV.U32 R7, RZ, RZ, R15 ;  /* 0x000000ffff071224 */ /* 0x004fe400078e000f */
[----:B---3--:R-:W-:-:S05]  /*154f0*/  @P1 IMAD.MOV.U32 R6, RZ, RZ, R12 ;  /* 0x000000ffff061224 */ /* 0x008fca00078e000c */
[----:B------:R-:W2:Y:S04]  /*15500*/  @P1 LDG.E.U16 R11, desc[UR8][R6.64] ;  /* 0x00000008060b1981 */ /* 0x000ea8000c1e1500 */
[----:B----4-:R0:W-:Y:S04]  /*15510*/  STL [R1+0x8d4], R5 ;  /* 0x0008d40501007387 */ /* 0x0101e80000100800 */
[----:B------:R-:W3:Y:S04]  /*15520*/  LDL R46, [R1+0xc68] ;  /* 0x000c6800012e7983 */ /* 0x000ee80000100800 */
[----:B------:R-:W4:Y:S04]  /*15530*/  LDL R55, [R1+0xc64] ;  /* 0x000c640001377983 */ /* 0x000f280000100800 */
[----:B------:R-:W3:Y:S04]  /*15540*/  LDL R44, [R1+0xc5c] ;  /* 0x000c5c00012c7983 */ /* 0x000ee80000100800 */
[----:B0-----:R-:W3:Y:S04]  /*15550*/  LDL R5, [R1+0xc6c] ;  /* 0x000c6c0001057983 */ /* 0x001ee80000100800 */
[----:B------:R0:W-:Y:S04]  /*15560*/  STL [R1+0x8cc], R38 ;  /* 0x0008cc2601007387 */ /* 0x0001e80000100800 */
[----:B------:R-:W4:Y:S04]  /*15570*/  LDL R36, [R1+0x1330] ;  /* 0x0013300001247983 */ /* 0x000f280000100800 */
[----:B------:R-:W4:Y:S04]  /*15580*/  LDL R35, [R1+0x1334] ;  /* 0x0013340001237983 */ /* 0x000f280000100800 */
[----:B0-----:R-:W4:Y:S04]  /*15590*/  LDL R38, [R1+0xc60] ;  /* 0x000c600001267983 */ /* 0x001f280000100800 */
[----:B------:R0:W-:Y:S04]  /*155a0*/  STL [R1+0x8c4], R25 ;  /* 0x0008c41901007387 */ /* 0x0001e80000100800 */
[----:B------:R-:W4:Y:S04]  /*155b0*/  LDL R15, [R1+0x1324] ;  /* 0x00132400010f7983 */ /* 0x000f280000100800 */
[----:B------:R-:W4:Y:S04]  /*155c0*/  LDL R12, [R1+0xba4] ;  /* 0x000ba400010c7983 */ /* 0x000f280000100800 */
[----:B0-----:R-:W4:Y:S04]  /*155d0*/  LDL R25, [R1+0xbac] ;  /* 0x000bac0001197983 */ /* 0x001f280000100800 */
[----:B--2---:R0:W-:Y:S04]  /*155e0*/  STL [R1+0x8bc], R11 ;  /* 0x0008bc0b01007387 */ /* 0x0041e80000100800 */
[----:B0-----:R-:W2:Y:S01]  /*155f0*/  LDL R11, [R1+0xba8] ;  /* 0x000ba800010b7983 */ /* 0x001ea20000100800 */
[----:B------:R-:W-:Y:S01]  /*15600*/  PRMT R56, RZ, 0x7610, R56 ;  /* 0x00007610ff387816 */ /* 0x000fe20000000038 */
[----:B------:R-:W-:Y:S01]  /*15610*/  @P1 IMAD.MOV.U32 R6, RZ, RZ, R3 ;  /* 0x000000ffff061224 */ /* 0x000fe200078e0003 */
[----:B------:R-:W-:-:S02]  /*15620*/  PRMT R45, RZ, 0x7610, R45 ;  /* 0x00007610ff2d7816 */ /* 0x000fc4000000002d */
[----:B------:R-:W-:Y:S02]  /*15630*/  ISETP.GT.AND P0, PT, R4, 0x1f, PT ;  /* 0x0000001f0400780c */ /* 0x000fe40003f04270 */
[----:B------:R-:W-:Y:S02]  /*15640*/  PRMT R37, RZ, 0x7610, R37 ;  /* 0x00007610ff257816 */ /* 0x000fe40000000025 */
[----:B------:R-:W-:Y:S02]  /*15650*/  PRMT R26, RZ, 0x7610, R26 ;  /* 0x00007610ff1a7816 */ /* 0x000fe4000000001a */
[----:B------:R-:W-:Y:S01]  /*15660*/  PRMT R14, RZ, 0x7610, R14 ;  /* 0x00007610ff0e7816 */ /* 0x000fe2000000000e */
[----:B---3--:R-:W-:Y:S02]  /*15670*/  @P1 IMAD.MOV.U32 R7, RZ, RZ, R5 ;  /* 0x000000ffff071224 */ /* 0x008fe400078e0005 */
[----:B------:R-:W3:Y:S04]  /*15680*/  LDL R5, [R1+0xb9c] ;  /* 0x000b9c0001057983 */ /* 0x000ee80000100800 */
[----:B------:R0:W3:Y:S02]  /*15690*/  @P1 LDG.E.U16 R56, desc[UR8][R6.64] ;  /* 0x0000000806381981 */ /* 0x0000e4000c1e1500 */
[----:B0-----:R-:W-:-:S02]  /*156a0*/  @P1 IMAD.MOV.U32 R6, RZ, RZ, R46 ;  /* 0x000000ffff061224 */ /* 0x001fc400078e002e */
[----:B----4-:R-:W-:-:S05]  /*156b0*/  @P1 IMAD.MOV.U32 R7, RZ, RZ, R55 ;  /* 0x000000ffff071224 */ /* 0x010fca00078e0037 */
[----:B------:R0:W4:Y:S02]  /*156c0*/  @P1 LDG.E.U16 R45, desc[UR8][R6.64] ;  /* 0x00000008062d1981 */ /* 0x000124000c1e1500 */
[----:B0-----:R-:W-:Y:S02]  /*156d0*/  @P1 IMAD.MOV.U32 R6, RZ, RZ, R38 ;  /* 0x000000ffff061224 */ /* 0x001fe400078e0026 */
        /* <DEDUP_REMOVED lines=8> */
[----:B------:R-:W-:Y:S04]  /*15760*/  STL [R1+0x8dc], R57 ;  /* 0x0008dc3901007387 */ /* 0x000fe80000100800 */
[----:B------:R-:W4:Y:S01]  /*15770*/  LDL R3, [R1+0xba0] ;  /* 0x000ba00001037983 */ /* 0x000f220000100800 */
[----:B------:R-:W-:-:S03]  /*15780*/  PRMT R9, RZ, 0x7610, R9 ;  /* 0x00007610ff097816 */ /* 0x000fc60000000009 */
[----:B------:R-:W4:Y:S01]  /*15790*/  LDL R25, [R1+0xb98] ;  /* 0x000b980001197983 */ /* 0x000f220000100800 */
[----:B0-----:R-:W-:Y:S02]  /*157a0*/  @P0 IMAD.MOV.U32 R7, RZ, RZ, R12 ;  /* 0x000000ffff070224 */ /* 0x001fe400078e000c */
[----:B--2---:R-:W-:-:S05]  /*157b0*/  @P0 IMAD.MOV.U32 R6, RZ, RZ, R11 ;  /* 0x000000ffff060224 */ /* 0x004fca00078e000b */
[----:B------:R3:W2:Y:S01]  /*157c0*/  @P0 LDG.E.U16 R9, desc[UR8][R6.64] ;  /* 0x0000000806090981 */ /* 0x0006a2000c1e1500 */
[----:B------:R-:W-:Y:S01]  /*157d0*/  PRMT R0, RZ, 0x7610, R0 ;  /* 0x00007610ff007816 */ /* 0x000fe20000000000 */
[----:B---3--:R-:W-:Y:S02]  /*157e0*/  @P0 IMAD.MOV.U32 R7, RZ, RZ, R5 ;  /* 0x000000ffff070224 */ /* 0x008fe400078e0005 */
[----:B----4-:R0:W-:Y:S04]  /*157f0*/  STL [R1+0x8a0], R14 ;  /* 0x0008a00e01007387 */ /* 0x0101e80000100800 */
[----:B------:R-:W3:Y:S01]  /*15800*/  LDL R11, [R1+0xb88] ;  /* 0x000b8800010b7983 */ /* 0x000ee20000100800 */
[----:B------:R-:W-:-:S05]  /*15810*/  @P0 IMAD.MOV.U32 R6, RZ, RZ, R3 ;  /* 0x000000ffff060224 */ /* 0x000fca00078e0003 */
[----:B------:R1:W4:Y:S04]  /*15820*/  @P0 LDG.E.U16 R0, desc[UR8][R6.64] ;  /* 0x0000000806000981 */ /* 0x000328000c1e1500 */
[----:B0-----:R-:W3:Y:S04]  /*15830*/  LDL R14, [R1+0xb90] ;  /* 0x000b9000010e7983 */ /* 0x001ee80000100800 */
[----:B------:R0:W-:Y:S04]  /*15840*/  STL [R1+0x8a4], R26 ;  /* 0x0008a41a01007387 */ /* 0x0001e80000100800 */
[----:B------:R-:W3:Y:S04]  /*15850*/  LDL R15, [R1+0xb8c] ;  /* 0x000b8c00010f7983 */ /* 0x000ee80000100800 */
[----:B------:R-:W3:Y:S04]  /*15860*/  LDL R12, [R1+0xb84] ;  /* 0x000b8400010c7983 */ /* 0x000ee80000100800 */
[----:B0-----:R-:W3:Y:S04]  /*15870*/  LDL R26, [R1+0xb94] ;  /* 0x000b9400011a7983 */ /* 0x001ee80000100800 */
[----:B--2---:R0:W-:Y:S04]  /*15880*/  STL [R1+0x89c], R9 ;  /* 0x00089c0901007387 */ /* 0x0041e80000100800 */
[----:B------:R-:W2:Y:S04]  /*15890*/  LDL R5, [R1+0xb80] ;  /* 0x000b800001057983 */ /* 0x000ea80000100800 */
[----:B0-----:R-:W2:Y:S04]  /*158a0*/  LDL R9, [R1+0xb7c] ;  /* 0x000b7c0001097983 */ /* 0x001ea80000100800 */
[----:B------:R-:W2:Y:S04]  /*158b0*/  LDL.LU R35, [R1+0xb24] ;  /* 0x000b240001237983 */ /* 0x000ea80000300800 */
[----:B------:R-:W-:Y:S04]  /*158c0*/  STL [R1+0x8b4], R56 ;  /* 0x0008b43801007387 */ /* 0x000fe80000100800 */
[----:B------:R-:W2:Y:S01]  /*158d0*/  LDL.LU R36, [R1+0xb20] ;  /* 0x000b200001247983 */ /* 0x000ea20000300800 */
[----:B------:R-:W-:-:S03]  /*158e0*/  PRMT R16, RZ, 0x7610, R16 ;  /* 0x00007610ff107816 */ /* 0x000fc60000000010 */
[----:B------:R0:W-:Y:S01]  /*158f0*/  STL [R1+0x8a8], R37 ;  /* 0x0008a82501007387 */ /* 0x0001e20000100800 */
[----:B-1----:R-:W-:Y:S01]  /*15900*/  @P0 IMAD.MOV.U32 R6, RZ, RZ, R25 ;  /* 0x000000ffff060224 */ /* 0x002fe200078e0019 */
[----:B------:R-:W-:Y:S02]  /*15910*/  PRMT R13, RZ, 0x7610, R13 ;  /* 0x00007610ff0d7816 */ /* 0x000fe4000000000d */
[----:B0-----:R-:W2:Y:S04]  /*15920*/  LDL.LU R37, [R1+0xb1c] ;  /* 0x000b1c0001257983 */ /* 0x001ea80000300800 */
[----:B------:R0:W-:Y:S04]  /*15930*/  STL [R1+0x8ac], R45 ;  /* 0x0008ac2d01007387 */ /* 0x0001e80000100800 */
[----:B------:R-:W2:Y:S04]  /*15940*/  LDL.LU R38, [R1+0xb18] ;  /* 0x000b180001267983 */ /* 0x000ea80000300800 */
[----:B------:R-:W2:Y:S01]  /*15950*/  LDL.LU R44, [R1+0xb14] ;  /* 0x000b1400012c7983 */ /* 0x000ea20000300800 */
[----:B------:R-:W-:-:S03]  /*15960*/  PRMT R10, RZ, 0x7610, R10 ;  /* 0x00007610ff0a7816 */ /* 0x000fc6000000000a */
[----:B0-----:R-:W2:Y:S04]  /*15970*/  LDL.LU R45, [R1+0xb10] ;  /* 0x000b1000012d7983 */ /* 0x001ea80000300800 */
[----:B------:R-:W2:Y:S04]  /*15980*/  LDL.LU R46, [R1+0xb0c] ;  /* 0x000b0c00012e7983 */ /* 0x000ea80000300800 */
[----:B------:R-:W2:Y:S04]  /*15990*/  LDL.LU R55, [R1+0xb08] ;  /* 0x000b080001377983 */ /* 0x000ea80000300800 */
[----:B------:R-:W2:Y:S01]  /*159a0*/  LDL.LU R61, [R1+0xa84] ;  /* 0x000a8400013d7983 */ /* 0x000ea20000300800 */
[----:B------:R-:W-:-:S03]  /*159b0*/  PRMT R8, RZ, 0x7610, R8 ;  /* 0x00007610ff087816 */ /* 0x000fc60000000008 */
[----:B----4-:R0:W-:Y:S04]  /*159c0*/  STL [R1+0x898], R0 ;  /* 0x0008980001007387 */ /* 0x0101e80000100800 */
[----:B0-----:R-:W4:Y:S04]  /*159d0*/  LDL.LU R0, [R1+0xa80] ;  /* 0x000a800001007983 */ /* 0x001f280000300800 */
[----:B------:R-:W4:Y:S01]  /*159e0*/  LDL.LU R3, [R1+0xa7c] ;  /* 0x000a7c0001037983 */ /* 0x000f220000300800 */
[----:B---3--:R-:W-:-:S03]  /*159f0*/  @P0 IMAD.MOV.U32 R7, RZ, RZ, R26 ;  /* 0x000000ffff070224 */ /* 0x008fc600078e001a */
[----:B------:R-:W3:Y:S04]  /*15a00*/  LDL.LU R56, [R1+0xa78] ;  /* 0x000a780001387983 */ /* 0x000ee80000300800 */
[----:B------:R-:W3:Y:S04]  /*15a10*/  LDL.LU R58, [R1+0xa74] ;  /* 0x000a7400013a7983 */ /* 0x000ee80000300800 */
[----:B------:R0:W3:Y:S04]  /*15a20*/  @P0 LDG.E.U16 R16, desc[UR8][R6.64] ;  /* 0x0000000806100981 */ /* 0x0000e8000c1e1500 */
[----:B------:R-:W4:Y:S04]  /*15a30*/  LDL.LU R59, [R1+0xa70] ;  /* 0x000a7000013b7983 */ /* 0x000f280000300800 */
[----:B------:R-:W4:Y:S04]  /*15a40*/  LDL.LU R60, [R1+0xa6c] ;  /* 0x000a6c00013c7983 */ /* 0x000f280000300800 */
[----:B------:R-:W4:Y:S01]  /*15a50*/  LDL.LU R57, [R1+0xa68] ;  /* 0x000a680001397983 */ /* 0x000f220000300800 */
[----:B0-----:R-:W-:-:S02]  /*15a60*/  @P0 IMAD.MOV.U32 R6, RZ, RZ, R14 ;  /* 0x000000ffff060224 */ /* 0x001fc400078e000e */
[----:B------:R-:W-:-:S05]  /*15a70*/  @P0 IMAD.MOV.U32 R7, RZ, RZ, R15 ;  /* 0x000000ffff070224 */ /* 0x000fca00078e000f */
[----:B------:R0:W4:Y:S02]  /*15a80*/  @P0 LDG.E.U16 R13, desc[UR8][R6.64] ;  /* 0x00000008060d0981 */ /* 0x000124000c1e1500 */
[----:B0-----:R-:W-:Y:S02]  /*15a90*/  @P0 IMAD.MOV.U32 R6, RZ, RZ, R11 ;  /* 0x000000ffff060224 */ /* 0x001fe400078e000b */
[----:B------:R-:W-:-:S05]  /*15aa0*/  @P0 IMAD.MOV.U32 R7, RZ, RZ, R12 ;  /* 0x000000ffff070224 */ /* 0x000fca00078e000c */
[----:B------:R2:W4:Y:S02]  /*15ab0*/  @P0 LDG.E.U16 R10, desc[UR8][R6.64] ;  /* 0x00000008060a0981 */ /* 0x000524000c1e1500 */
[----:B--2---:R-:W-:Y:S02]  /*15ac0*/  @P0 IMAD.MOV.U32 R6, RZ, RZ, R5 ;  /* 0x000000ffff060224 */ /* 0x004fe400078e0005 */
[----:B------:R-:W-:-:S05]  /*15ad0*/  @P0 IMAD.MOV.U32 R7, RZ, RZ, R9 ;  /* 0x000000ffff070224 */ /* 0x000fca00078e0009 */
[----:B------:R-:W2:Y:S01]  /*15ae0*/  @P0 LDG.E.U16 R8, desc[UR8][R6.64] ;  /* 0x0000000806080981 */ /* 0x000ea2000c1e1500 */
[----:B------:R-:W0:Y:S01]  /*15af0*/  S2R R2, SR_TID.X ;  /* 0x0000000000027919 */ /* 0x000e220000002100 */
[----:B------:R-:W1:Y:S01]  /*15b00*/  S2R R26, SR_TID.X ;  /* 0x00000000001a7919 */ /* 0x000e620000002100 */
[----:B------:R-:W-:Y:S06]  /*15b10*/  BAR.SYNC.DEFER_BLOCKING 0x0 ;  /* 0x0000000000007b1d */ /* 0x000fec0000010000 */
[----:B------:R-:W-:Y:S04]  /*15b20*/  STL [R1+0x1e8c], R6 ;  /* 0x001e8c0601007387 */ /* 0x000fe80000100800 */
[----:B------:R-:W-:Y:S01]  /*15b30*/  STL [R1+0x1e88], R7 ;  /* 0x001e880701007387 */ /* 0x000fe20000100800 */
[----:B0-----:R-:W-:-:S02]  /*15b40*/  LOP3.LUT R2, R2, 0x1f, RZ, 0xc0, !PT ;  /* 0x0000001f02027812 */ /* 0x001fc400078ec0ff */
[----:B-1----:R-:W-:-:S03]  /*15b50*/  LOP3.LUT R5, R26, 0x1f, RZ, 0xc0, !PT ;  /* 0x0000001f1a057812 */ /* 0x002fc600078ec0ff */
[----:B------:R-:W-:Y:S01]  /*15b60*/  IMAD.SHL.U32 R2, R2, 0x2, RZ ;  /* 0x0000000202027824 */ /* 0x000fe200078e00ff */
[----:B------:R-:W-:-:S04]  /*15b70*/  ISETP.GE.AND P0, PT, R5, R4, PT ;  /* 0x000000040500720c */ /* 0x000fc80003f06270 */
[----:B------:R-:W-:Y:S04]  /*15b80*/  STS.U16 [R2+UR5], R35 ;  /* 0x0000002302007988 */ /* 0x000fe80008000405 */
[----:B------:R-:W-:Y:S04]  /*15b90*/  STS.U16 [R2+UR5+0x40], R36 ;  /* 0x0000402402007988 */ /* 0x000fe80008000405 */
[----:B------:R-:W-:Y:S04]  /*15ba0*/  STS.U16 [R2+UR5+0x80], R37 ;  /* 0x0000802502007988 */ /* 0x000fe80008000405 */
[----:B------:R-:W-:Y:S04]  /*15bb0*/  STS.U16 [R2+UR5+0xc0], R38 ;  /* 0x0000c02602007988 */ /* 0x000fe80008000405 */
[----:B------:R-:W-:Y:S04]  /*15bc0*/  STS.U16 [R2+UR5+0x100], R44 ;  /* 0x0001002c02007988 */ /* 0x000fe80008000405 */
[----:B------:R-:W-:Y:S04]  /*15bd0*/  STS.U16 [R2+UR5+0x140], R45 ;  /* 0x0001402d02007988 */ /* 0x000fe80008000405 */
[----:B------:R-:W-:Y:S04]  /*15be0*/  STS.U16 [R2+UR5+0x180], R46 ;  /* 0x0001802e02007988 */ /* 0x000fe80008000405 */
[----:B------:R-:W-:Y:S04]  /*15bf0*/  STS.U16 [R2+UR5+0x1c0], R55 ;  /* 0x0001c03702007988 */ /* 0x000fe80008000405 */
[----:B------:R-:W-:Y:S04]  /*15c00*/  STS.U16 [R2+UR5+0x840], R61 ;  /* 0x0008403d02007988 */ /* 0x000fe80008000405 */
[----:B---3--:R-:W-:Y:S04]  /*15c10*/  STL [R1+0x894], R16 ;  /* 0x0008941001007387 */ /* 0x008fe80000100800 */
[----:B----4-:R0:W-:Y:S04]  /*15c20*/  STS.U16 [R2+UR5+0x980], R57 ;  /* 0x0009803902007988 */ /* 0x0101e80008000405 */
[----:B0-----:R-:W3:Y:S04]  /*15c30*/  LDL.LU R57, [R1+0xa04] ;  /* 0x000a040001397983 */ /* 0x001ee80000300800 */
[----:B------:R-:W4:Y:S04]  /*15c40*/  LDL.LU R4, [R1+0xa00] ;  /* 0x000a000001047983 */ /* 0x000f280000300800 */
[----:B------:R-:W4:Y:S04]  /*15c50*/  LDL.LU R7, [R1+0x9fc] ;  /* 0x0009fc0001077983 */ /* 0x000f280000300800 */
[----:B------:R-:W-:Y:S04]  /*15c60*/  STL [R1+0x890], R13 ;  /* 0x0008900d01007387 */ /* 0x000fe80000100800 */
[----:B------:R-:W4:Y:S04]  /*15c70*/  LDL.LU R6, [R1+0x9f8] ;  /* 0x0009f80001067983 */ /* 0x000f280000300800 */
[----:B------:R-:W4:Y:S04]  /*15c80*/  LDL.LU R5, [R1+0x9f4] ;  /* 0x0009f40001057983 */ /* 0x000f280000300800 */
[----:B------:R-:W-:Y:S04]  /*15c90*/  STS.U16 [R2+UR5+0x800], R0 ;  /* 0x0008000002007988 */ /* 0x000fe80008000405 */
[----:B------:R-:W-:Y:S04]  /*15ca0*/  STS.U16 [R2+UR5+0x8c0], R3 ;  /* 0x0008c00302007988 */ /* 0x000fe80008000405 */
[----:B------:R-:W-:Y:S04]  /*15cb0*/  STS.U16 [R2+UR5+0x880], R56 ;  /* 0x0008803802007988 */ /* 0x000fe80008000405 */
[----:B------:R-:W-:Y:S04]  /*15cc0*/  STS.U16 [R2+UR5+0x940], R58 ;  /* 0x0009403a02007988 */ /* 0x000fe80008000405 */
[----:B------:R-:W-:Y:S04]  /*15cd0*/  STS.U16 [R2+UR5+0x900], R59 ;  /* 0x0009003b02007988 */ /* 0x000fe80008000405 */
[----:B------:R-:W-:Y:S04]  /*15ce0*/  STS.U16 [R2+UR5+0x9c0], R60 ;  /* 0x0009c03c02007988 */ /* 0x000fe80008000405 */
[----:B--2---:R0:W-:Y:S04]  /*15cf0*/  STL [R1+0x884], R8 ;  /* 0x0008840801007387 */ /* 0x0041e80000100800 */
[----:B0-----:R-:W2:Y:S04]  /*15d00*/  LDL.LU R8, [R1+0x9f0] ;  /* 0x0009f00001087983 */ /* 0x001ea80000300800 */
[----:B------:R0:W-:Y:S04]  /*15d10*/  STL [R1+0x88c], R10 ;  /* 0x00088c0a01007387 */ /* 0x0001e80000100800 */
[----:B------:R-:W2:Y:S04]  /*15d20*/  LDL.LU R9, [R1+0x9ec] ;  /* 0x0009ec0001097983 */ /* 0x000ea80000300800 */
[----:B0-----:R-:W2:Y:S04]  /*15d30*/  LDL.LU R10, [R1+0x9e8] ;  /* 0x0009e800010a7983 */ /* 0x001ea80000300800 */
[----:B------:R-:W2:Y:S04]  /*15d40*/  LDL.LU R11, [R1+0x988] ;  /* 0x00098800010b7983 */ /* 0x000ea80000300800 */
        /* <DEDUP_REMOVED lines=22> */
[----:B---3--:R0:W-:Y:S04]  /*15eb0*/  STS.U16 [R2+UR5+0x1000], R57 ;  /* 0x0010003902007988 */ /* 0x0081e80008000405 */
[----:B0-----:R-:W3:Y:S04]  /*15ec0*/  LDL.LU R57, [R1+0x1eac] ;  /* 0x001eac0001397983 */ /* 0x001ee80000300800 */
[----:B--2---:R0:W-:Y:S04]  /*15ed0*/  STS.U16 [R2+UR5+0x2080], R37 ;  /* 0x0020802502007988 */ /* 0x0041e80008000405 */
[----:B----4-:R1:W-:Y:S04]  /*15ee0*/  STS.U16 [R2+UR5+0x20c0], R38 ;  /* 0x0020c02602007988 */ /* 0x0103e80008000405 */
[----:B------:R2:W-:Y:S04]  /*15ef0*/  STS.U16 [R2+UR5+0x2100], R44 ;  /* 0x0021002c02007988 */ /* 0x0005e80008000405 */
[----:B------:R4:W-:Y:S04]  /*15f00*/  STS.U16 [R2+UR5+0x2140], R45 ;  /* 0x0021402d02007988 */ /* 0x0009e80008000405 */
[----:B------:R1:W-:Y:S04]  /*15f10*/  STS.U16 [R2+UR5+0x2180], R46 ;  /* 0x0021802e02007988 */ /* 0x0003e80008000405 */
[----:B------:R2:W-:Y:S04]  /*15f20*/  STS.U16 [R2+UR5+0x21c0], R55 ;  /* 0x0021c03702007988 */ /* 0x0005e80008000405 */
[----:B0-----:R-:W3:Y:S04]  /*15f30*/  LDL.LU R37, [R1+0xb04] ;  /* 0x000b040001257983 */ /* 0x001ee80000300800 */
[----:B-1----:R-:W3:Y:S04]  /*15f40*/  LDL.LU R38, [R1+0xb00] ;  /* 0x000b000001267983 */ /* 0x002ee80000300800 */
[----:B--2---:R-:W2:Y:S04]  /*15f50*/  LDL.LU R44, [R1+0xafc] ;  /* 0x000afc00012c7983 */ /* 0x004ea80000300800 */
[----:B----4-:R-:W4:Y:S04]  /*15f60*/  LDL.LU R45, [R1+0xaf8] ;  /* 0x000af800012d7983 */ /* 0x010f280000300800 */
[----:B------:R-:W4:Y:S04]  /*15f70*/  LDL.LU R46, [R1+0xaf4] ;  /* 0x000af400012e7983 */ /* 0x000f280000300800 */
[----:B------:R0:W-:Y:S04]  /*15f80*/  STS.U16 [R2+UR5+0x2840], R61 ;  /* 0x0028403d02007988 */ /* 0x0001e80008000405 */
[----:B------:R-:W4:Y:S04]  /*15f90*/  LDL.LU R55, [R1+0xaf0] ;  /* 0x000af00001377983 */ /* 0x000f280000300800 */
[----:B------:R1:W-:Y:S04]  /*15fa0*/  STS.U16 [R2+UR5+0x2800], R0 ;  /* 0x0028000002007988 */ /* 0x0003e80008000405 */
[----:B------:R0:W-:Y:S04]  /*15fb0*/  STS.U16 [R2+UR5+0x28c0], R3 ;  /* 0x0028c00302007988 */ /* 0x0001e80008000405 */
[----:B------:R0:W-:Y:S04]  /*15fc0*/  STS.U16 [R2+UR5+0x2880], R56 ;  /* 0x0028803802007988 */ /* 0x0001e80008000405 */
[----:B------:R1:W-:Y:S04]  /*15fd0*/  STS.U16 [R2+UR5+0x2940], R58 ;  /* 0x0029403a02007988 */ /* 0x0003e80008000405 */
[----:B------:R1:W-:Y:S04]  /*15fe0*/  STS.U16 [R2+UR5+0x2900], R59 ;  /* 0x0029003b02007988 */ /* 0x0003e80008000405 */
[----:B0-----:R-:W4:Y:S04]  /*15ff0*/  LDL.LU R61, [R1+0xaec] ;  /* 0x000aec00013d7983 */ /* 0x001f280000300800 */
[----:B-1----:R-:W4:Y:S04]  /*16000*/  LDL.LU R0, [R1+0xae8] ;  /* 0x000ae80001007983 */ /* 0x002f280000300800 */
[----:B------:R-:W4:Y:S04]  /*16010*/  LDL.LU R3, [R1+0xa64] ;  /* 0x000a640001037983 */ /* 0x000f280000300800 */
[----:B------:R-:W4:Y:S04]  /*16020*/  LDL.LU R56, [R1+0xa60] ;  /* 0x000a600001387983 */ /* 0x000f280000300800 */
[----:B------:R-:W4:Y:S04]  /*16030*/  LDL.LU R58, [R1+0xa5c] ;  /* 0x000a5c00013a7983 */ /* 0x000f280000300800 */
[----:B------:R0:W-:Y:S04]  /*16040*/  STS.U16 [R2+UR5+0x29c0], R60 ;  /* 0x0029c03c02007988 */ /* 0x0001e80008000405 */
[----:B------:R-:W4:Y:S04]  /*16050*/  LDL.LU R59, [R1+0xa58] ;  /* 0x000a5800013b7983 */ /* 0x000f280000300800 */
[----:B0-----:R-:W4:Y:S04]  /*16060*/  LDL.LU R60, [R1+0xa54] ;  /* 0x000a5400013c7983 */ /* 0x001f280000300800 */
        /* <DEDUP_REMOVED lines=33> */
[----:B---3--:R0:W-:Y:S02]  /*16280*/  STS.U16 [R2+UR5+0x2980], R57 ;  /* 0x0029803902007988 */ /* 0x0081e40008000405 */
[----:B0-----:R-:W-:-:S05]  /*16290*/  LOP3.LUT R57, R2, 0x10, RZ, 0x3c, !PT ;  /* 0x0000001002397812 */ /* 0x001fca00078e3cff */
[----:B------:R-:W-:Y:S04]  /*162a0*/  STS.U16 [R57+UR5+0x200], R37 ;  /* 0x0002002539007988 */ /* 0x000fe80008000405 */
[----:B------:R-:W-:Y:S04]  /*162b0*/  STS.U16 [R57+UR5+0x240], R38 ;  /* 0x0002402639007988 */ /* 0x000fe80008000405 */
[----:B--2---:R0:W-:Y:S04]  /*162c0*/  STS.U16 [R57+UR5+0x280], R44 ;  /* 0x0002802c39007988 */ /* 0x0041e80008000405 */
[----:B----4-:R1:W-:Y:S04]  /*162d0*/  STS.U16 [R57+UR5+0x2c0], R45 ;  /* 0x0002c02d39007988 */ /* 0x0103e80008000405 */
[----:B------:R2:W-:Y:S04]  /*162e0*/  STS.U16 [R57+UR5+0x300], R46 ;  /* 0x0003002e39007988 */ /* 0x0005e80008000405 */
[----:B------:R-:W-:Y:S04]  /*162f0*/  STS.U16 [R57+UR5+0x340], R55 ;  /* 0x0003403739007988 */ /* 0x000fe80008000405 */
[----:B0-----:R-:W3:Y:S04]  /*16300*/  LDL.LU R44, [R1+0xa50] ;  /* 0x000a5000012c7983 */ /* 0x001ee80000300800 */
[----:B------:R-:W-:Y:S04]  /*16310*/  STS.U16 [R57+UR5+0x380], R61 ;  /* 0x0003803d39007988 */ /* 0x000fe80008000405 */
[----:B------:R-:W-:Y:S04]  /*16320*/  STS.U16 [R57+UR5+0x3c0], R0 ;  /* 0x0003c00039007988 */ /* 0x000fe80008000405 */
[----:B-1----:R-:W4:Y:S04]  /*16330*/  LDL.LU R45, [R1+0xa4c] ;  /* 0x000a4c00012d7983 */ /* 0x002f280000300800 */
[----:B--2---:R-:W2:Y:S04]  /*16340*/  LDL.LU R46, [R1+0xa48] ;  /* 0x000a4800012e7983 */ /* 0x004ea80000300800 */
[----:B------:R-:W-:Y:S04]  /*16350*/  STS.U16 [R57+UR5+0xa40], R3 ;  /* 0x000a400339007988 */ /* 0x000fe80008000405 */
[----:B------:R0:W-:Y:S04]  /*16360*/  STS.U16 [R57+UR5+0xa00], R56 ;  /* 0x000a003839007988 */ /* 0x0001e80008000405 */
[----:B------:R1:W-:Y:S04]  /*16370*/  STS.U16 [R57+UR5+0xac0], R58 ;  /* 0x000ac03a39007988 */ /* 0x0003e80008000405 */
[----:B------:R1:W-:Y:S04]  /*16380*/  STS.U16 [R57+UR5+0xa80], R59 ;  /* 0x000a803b39007988 */ /* 0x0003e80008000405 */
[----:B0-----:R-:W2:Y:S04]  /*16390*/  LDL.LU R56, [R1+0x9e4] ;  /* 0x0009e40001387983 */ /* 0x001ea80000300800 */
[----:B-1----:R-:W2:Y:S04]  /*163a0*/  LDL.LU R58, [R1+0x9e0] ;  /* 0x0009e000013a7983 */ /* 0x002ea80000300800 */
[----:B------:R0:W-:Y:S04]  /*163b0*/  STS.U16 [R57+UR5+0xb40], R60 ;  /* 0x000b403c39007988 */ /* 0x0001e80008000405 */
        /* <DEDUP_REMOVED lines=26> */
[----:B---3--:R0:W-:Y:S04]  /*16560*/  STS.U16 [R57+UR5+0xb00], R44 ;  /* 0x000b002c39007988 */ /* 0x0081e80008000405 */
[----:B----4-:R1:W-:Y:S04]  /*16570*/  STS.U16 [R57+UR5+0xbc0], R45 ;  /* 0x000bc02d39007988 */ /* 0x0103e80008000405 */
[----:B--2---:R2:W-:Y:S04]  /*16580*/  STS.U16 [R57+UR5+0xb80], R46 ;  /* 0x000b802e39007988 */ /* 0x0045e80008000405 */
[----:B0-----:R-:W3:Y:S04]  /*16590*/  LDL.LU R44, [R1+0x1ea8] ;  /* 0x001ea800012c7983 */ /* 0x001ee80000300800 */
[----:B-1----:R-:W4:Y:S04]  /*165a0*/  LDL.LU R45, [R1+0x1ea4] ;  /* 0x001ea400012d7983 */ /* 0x002f280000300800 */
[----:B--2---:R-:W2:Y:S04]  /*165b0*/  LDL.LU R46, [R1+0x1ea0] ;  /* 0x001ea000012e7983 */ /* 0x004ea80000300800 */
        /* <DEDUP_REMOVED lines=25> */
[----:B------:R0:W-:Y:S04]  /*16750*/  STS.U16 [R57+UR5+0x2340], R36 ;  /* 0x0023402439007988 */ /* 0x0001e80008000405 */
[----:B------:R1:W-:Y:S04]  /*16760*/  STS.U16 [R57+UR5+0x2380], R37 ;  /* 0x0023802539007988 */ /* 0x0003e80008000405 */
[----:B------:R0:W-:Y:S04]  /*16770*/  STS.U16 [R57+UR5+0x23c0], R38 ;  /* 0x0023c02639007988 */ /* 0x0001e80008000405 */
[----:B------:R0:W-:Y:S04]  /*16780*/  STS.U16 [R57+UR5+0x2a40], R55 ;  /* 0x002a403739007988 */ /* 0x0001e80008000405 */
[----:B------:R1:W-:Y:S04]  /*16790*/  STS.U16 [R57+UR5+0x2a00], R61 ;  /* 0x002a003d39007988 */ /* 0x0003e80008000405 */
[----:B------:R1:W-:Y:S04]  /*167a0*/  STS.U16 [R57+UR5+0x2ac0], R0 ;  /* 0x002ac00039007988 */ /* 0x0003e80008000405 */
[----:B0-----:R-:W3:Y:S04]  /*167b0*/  LDL.LU R36, [R1+0xae4] ;  /* 0x000ae40001247983 */ /* 0x001ee80000300800 */
[----:B-1----:R-:W3:Y:S04]  /*167c0*/  LDL.LU R37, [R1+0xae0] ;  /* 0x000ae00001257983 */ /* 0x002ee80000300800 */
[----:B------:R-:W3:Y:S04]  /*167d0*/  LDL.LU R38, [R1+0xadc] ;  /* 0x000adc0001267983 */ /* 0x000ee80000300800 */
[----:B------:R-:W3:Y:S04]  /*167e0*/  LDL.LU R55, [R1+0xad8] ;  /* 0x000ad80001377983 */ /* 0x000ee80000300800 */
[----:B------:R-:W3:Y:S04]  /*167f0*/  LDL.LU R61, [R1+0xad4] ;  /* 0x000ad400013d7983 */ /* 0x000ee80000300800 */
[----:B------:R-:W3:Y:S04]  /*16800*/  LDL.LU R0, [R1+0xad0] ;  /* 0x000ad00001007983 */ /* 0x000ee80000300800 */
[----:B------:R0:W-:Y:S04]  /*16810*/  STS.U16 [R57+UR5+0x2a80], R3 ;  /* 0x002a800339007988 */ /* 0x0001e80008000405 */
[----:B0-----:R-:W3:Y:S01]  /*16820*/  LDL.LU R3, [R1+0xacc] ;  /* 0x000acc0001037983 */ /* 0x001ee20000300800 */
[----:B------:R-:W0:Y:S03]  /*16830*/  S2R R2, SR_TID.X ;  /* 0x0000000000027919 */ /* 0x000e260000002100 */
[----:B--2---:R-:W-:Y:S04]  /*16840*/  STS.U16 [R57+UR5+0x2b40], R60 ;  /* 0x002b403c39007988 */ /* 0x004fe80008000405 */
[----:B------:R-:W-:Y:S04]  /*16850*/  STS.U16 [R57+UR5+0x2b00], R59 ;  /* 0x002b003b39007988 */ /* 0x000fe80008000405 */
[----:B------:R1:W-:Y:S04]  /*16860*/  STS.U16 [R57+UR5+0x2bc0], R58 ;  /* 0x002bc03a39007988 */ /* 0x0003e80008000405 */
[----:B-1----:R-:W2:Y:S04]  /*16870*/  LDL.LU R58, [R1+0xac8] ;  /* 0x000ac800013a7983 */ /* 0x002ea80000300800 */
[----:B------:R-:W2:Y:S04]  /*16880*/  LDL.LU R59, [R1+0xa44] ;  /* 0x000a4400013b7983 */ /* 0x000ea80000300800 */
[----:B------:R-:W2:Y:S04]  /*16890*/  LDL.LU R60, [R1+0xa40] ;  /* 0x000a4000013c7983 */ /* 0x000ea80000300800 */
[----:B------:R1:W-:Y:S04]  /*168a0*/  STS.U16 [R57+UR5+0x2b80], R56 ;  /* 0x002b803839007988 */ /* 0x0003e80008000405 */
[----:B------:R-:W-:Y:S01]  /*168b0*/  STS.U16 [R57+UR5+0x3200], R46 ;  /* 0x0032002e39007988 */ /* 0x000fe20008000405 */
[----:B0-----:R-:W-:-:S03]  /*168c0*/  LOP3.LUT R2, R2, 0x1f, RZ, 0xc0, !PT ;  /* 0x0000001f02027812 */ /* 0x001fc600078ec0ff */
[----:B----4-:R-:W-:Y:S04]  /*168d0*/  STS.U16 [R57+UR5+0x3240], R45 ;  /* 0x0032402d39007988 */ /* 0x010fe80008000405 */
[----:B---3--:R-:W-:Y:S04]  /*168e0*/  STS.U16 [R57+UR5+0x3280], R44 ;  /* 0x0032802c39007988 */ /* 0x008fe80008000405 */
[----:B------:R-:W-:Y:S04]  /*168f0*/  STS.U16 [R57+UR5+0x32c0], R43 ;  /* 0x0032c02b39007988 */ /* 0x000fe80008000405 */
[----:B------:R-:W-:Y:S04]  /*16900*/  STS.U16 [R57+UR5+0x3300], R42 ;  /* 0x0033002a39007988 */ /* 0x000fe80008000405 */
[----:B------:R-:W-:Y:S01]  /*16910*/  STS.U16 [R57+UR5+0x3340], R41 ;  /* 0x0033402939007988 */ /* 0x000fe20008000405 */
[----:B------:R-:W-:-:S03]  /*16920*/  IMAD.SHL.U32 R2, R2, 0x2, RZ ;  /* 0x0000000202027824 */ /* 0x000fc600078e00ff */
[----:B------:R-:W-:Y:S04]  /*16930*/  STS.U16 [R57+UR5+0x3380], R40 ;  /* 0x0033802839007988 */ /* 0x000fe80008000405 */
[----:B------:R-:W-:Y:S04]  /*16940*/  STS.U16 [R57+UR5+0x33c0], R39 ;  /* 0x0033c02739007988 */ /* 0x000fe80008000405 */
[----:B------:R-:W-:Y:S04]  /*16950*/  STS.U16 [R57+UR5+0x3a40], R24 ;  /* 0x003a401839007988 */ /* 0x000fe80008000405 */
[----:B------:R-:W-:Y:S04]  /*16960*/  STS.U16 [R57+UR5+0x3a00], R23 ;  /* 0x003a001739007988 */ /* 0x000fe80008000405 */
[----:B------:R-:W-:Y:S04]  /*16970*/  STS.U16 [R57+UR5+0x3ac0], R22 ;  /* 0x003ac01639007988 */ /* 0x000fe80008000405 */
[----:B------:R-:W-:Y:S01]  /*16980*/  STS.U16 [R57+UR5+0x3a80], R21 ;  /* 0x003a801539007988 */ /* 0x000fe20008000405 */
[----:B-1----:R-:W-:-:S03]  /*16990*/  LOP3.LUT R56, R2, 0x20, RZ, 0x3c, !PT ;  /* 0x0000002002387812 */ /* 0x002fc600078e3cff */
[----:B------:R-:W-:Y:S04]  /*169a0*/  STS.U16 [R57+UR5+0x3b40], R20 ;  /* 0x003b401439007988 */ /* 0x000fe80008000405 */
[----:B------:R-:W-:Y:S04]  /*169b0*/  STS.U16 [R57+UR5+0x3b00], R19 ;  /* 0x003b001339007988 */ /* 0x000fe80008000405 */
[----:B------:R-:W-:Y:S04]  /*169c0*/  STS.U16 [R57+UR5+0x3bc0], R18 ;  /* 0x003bc01239007988 */ /* 0x000fe80008000405 */
[----:B------:R-:W-:Y:S04]  /*169d0*/  STL [R1+0x1d80], R57 ;  /* 0x001d803901007387 */ /* 0x000fe80000100800 */
[----:B------:R-:W-:Y:S04]  /*169e0*/  STS.U16 [R57+UR5+0x3b80], R17 ;  /* 0x003b801139007988 */ /* 0x000fe80008000405 */
[----:B------:R-:W3:Y:S04]  /*169f0*/  LDL.LU R6, [R1+0xa3c] ;  /* 0x000a3c0001067983 */ /* 0x000ee80000300800 */
[----:B------:R-:W-:Y:S04]  /*16a00*/  STS.U16 [R56+UR5+0x400], R36 ;  /* 0x0004002438007988 */ /* 0x000fe80008000405 */
[----:B------:R-:W4:Y:S04]  /*16a10*/  LDL.LU R7, [R1+0xa38] ;  /* 0x000a380001077983 */ /* 0x000f280000300800 */
[----:B------:R-:W-:Y:S04]  /*16a20*/  STS.U16 [R56+UR5+0x440], R37 ;  /* 0x0004402538007988 */ /* 0x000fe80008000405 */
[----:B------:R-:W4:Y:S04]  /*16a30*/  LDL.LU R5, [R1+0xa34] ;  /* 0x000a340001057983 */ /* 0x000f280000300800 */
[----:B------:R-:W-:Y:S04]  /*16a40*/  STS.U16 [R56+UR5+0x480], R38 ;  /* 0x0004802638007988 */ /* 0x000fe80008000405 */
[----:B------:R-:W4:Y:S04]  /*16a50*/  LDL.LU R8, [R1+0xa30] ;  /* 0x000a300001087983 */ /* 0x000f280000300800 */
[----:B------:R-:W-:Y:S04]  /*16a60*/  STS.U16 [R56+UR5+0x4c0], R55 ;  /* 0x0004c03738007988 */ /* 0x000fe80008000405 */
[----:B------:R-:W4:Y:S04]  /*16a70*/  LDL.LU R2, [R1+0xa2c] ;  /* 0x000a2c0001027983 */ /* 0x000f280000300800 */
[----:B------:R0:W-:Y:S04]  /*16a80*/  STS.U16 [R56+UR5+0x500], R61 ;  /* 0x0005003d38007988 */ /* 0x0001e80008000405 */
[----:B------:R-:W4:Y:S04]  /*16a90*/  LDL.LU R4, [R1+0xa28] ;  /* 0x000a280001047983 */ /* 0x000f280000300800 */
[----:B------:R1:W-:Y:S04]  /*16aa0*/  STS.U16 [R56+UR5+0x540], R0 ;  /* 0x0005400038007988 */ /* 0x0003e80008000405 */
[----:B0-----:R-:W4:Y:S04]  /*16ab0*/  LDL.LU R61, [R1+0x9c4] ;  /* 0x0009c400013d7983 */ /* 0x001f280000300800 */
[----:B-1----:R-:W4:Y:S04]  /*16ac0*/  LDL.LU R0, [R1+0x9c0] ;  /* 0x0009c00001007983 */ /* 0x002f280000300800 */
        /* <DEDUP_REMOVED lines=14> */
[----:B------:R0:W-:Y:S04]  /*16bb0*/  STS.U16 [R56+UR5+0x580], R3 ;  /* 0x0005800338007988 */ /* 0x0001e80008000405 */
[----:B------:R-:W4:Y:S04]  /*16bc0*/  LDL.LU R55, [R1+0x8e8] ;  /* 0x0008e80001377983 */ /* 0x000f280000300800 */
[----:B0-----:R-:W4:Y:S04]  /*16bd0*/  LDL.LU R3, [R1+0x8e0] ;  /* 0x0008e00001037983 */ /* 0x001f280000300800 */
[----:B--2---:R0:W-:Y:S04]  /*16be0*/  STS.U16 [R56+UR5+0x5c0], R58 ;  /* 0x0005c03a38007988 */ /* 0x0041e80008000405 */
[----:B------:R1:W-:Y:S04]  /*16bf0*/  STS.U16 [R56+UR5+0xc40], R59 ;  /* 0x000c403b38007988 */ /* 0x0003e80008000405 */
[----:B------:R2:W-:Y:S04]  /*16c00*/  STS.U16 [R56+UR5+0xc00], R60 ;  /* 0x000c003c38007988 */ /* 0x0005e80008000405 */
[----:B0-----:R-:W4:Y:S04]  /*16c10*/  LDL.LU R58, [R1+0x8d8] ;  /* 0x0008d800013a7983 */ /* 0x001f280000300800 */
[----:B-1----:R-:W4:Y:S04]  /*16c20*/  LDL.LU R59, [R1+0x8d0] ;  /* 0x0008d000013b7983 */ /* 0x002f280000300800 */
[----:B--2---:R-:W2:Y:S04]  /*16c30*/  LDL.LU R60, [R1+0x8c8] ;  /* 0x0008c800013c7983 */ /* 0x004ea80000300800 */
[----:B---3--:R0:W-:Y:S04]  /*16c40*/  STS.U16 [R56+UR5+0xcc0], R6 ;  /* 0x000cc00638007988 */ /* 0x0081e80008000405 */
[----:B----4-:R1:W-:Y:S04]  /*16c50*/  STS.U16 [R56+UR5+0xc80], R7 ;  /* 0x000c800738007988 */ /* 0x0103e80008000405 */
[----:B------:R3:W-:Y:S04]  /*16c60*/  STS.U16 [R56+UR5+0xd40], R5 ;  /* 0x000d400538007988 */ /* 0x0007e80008000405 */
[----:B------:R4:W-:Y:S04]  /*16c70*/  STS.U16 [R56+UR5+0xd00], R8 ;  /* 0x000d000838007988 */ /* 0x0009e80008000405 */
[----:B------:R-:W-:Y:S04]  /*16c80*/  STS.U16 [R56+UR5+0xdc0], R2 ;  /* 0x000dc00238007988 */ /* 0x000fe80008000405 */
[----:B0-----:R-:W2:Y:S04]  /*16c90*/  LDL.LU R6, [R1+0x1e8c] ;  /* 0x001e8c0001067983 */ /* 0x001ea80000300800 */
[----:B-1----:R-:W2:Y:S04]  /*16ca0*/  LDL.LU R7, [R1+0x1e88] ;  /* 0x001e880001077983 */ /* 0x002ea80000300800 */
[----:B------:R-:W-:Y:S04]  /*16cb0*/  STS.U16 [R56+UR5+0xd80], R4 ;  /* 0x000d800438007988 */ /* 0x000fe80008000405 */
[----:B---3--:R-:W3:Y:S04]  /*16cc0*/  LDL.LU R5, [R1+0x1e84] ;  /* 0x001e840001057983 */ /* 0x008ee80000300800 */
[----:B----4-:R-:W4:Y:S04]  /*16cd0*/  LDL.LU R8, [R1+0x1e80] ;  /* 0x001e800001087983 */ /* 0x010f280000300800 */
        /* <DEDUP_REMOVED lines=11> */
[----:B------:R-:W3:Y:S04]  /*16d90*/  LDL.LU R11, [R1+0x1e74] ;  /* 0x001e7400010b7983 */ /* 0x000ee80000300800 */
        /* <DEDUP_REMOVED lines=25> */
[----:B0-----:R-:W3:Y:S04]  /*16f30*/  LDL.LU R3, [R1+0x1e40] ;  /* 0x001e400001037983 */ /* 0x001ee80000300800 */
[----:B------:R0:W-:Y:S04]  /*16f40*/  STS.U16 [R56+UR5+0x2480], R58 ;  /* 0x0024803a38007988 */ /* 0x0001e80008000405 */
[----:B------:R1:W-:Y:S04]  /*16f50*/  STS.U16 [R56+UR5+0x24c0], R59 ;  /* 0x0024c03b38007988 */ /* 0x0003e80008000405 */
[----:B--2---:R2:W-:Y:S04]  /*16f60*/  STS.U16 [R56+UR5+0x2500], R60 ;  /* 0x0025003c38007988 */ /* 0x0045e80008000405 */
[----:B0-----:R-:W3:Y:S04]  /*16f70*/  LDL.LU R58, [R1+0x1e3c] ;  /* 0x001e3c00013a7983 */ /* 0x001ee80000300800 */
[----:B-1----:R-:W3:Y:S04]  /*16f80*/  LDL.LU R59, [R1+0x1e38] ;  /* 0x001e3800013b7983 */ /* 0x002ee80000300800 */
[----:B--2---:R-:W2:Y:S04]  /*16f90*/  LDL.LU R60, [R1+0x1e34] ;  /* 0x001e3400013c7983 */ /* 0x004ea80000300800 */
[----:B--2---:R0:W-:Y:S04]  /*16fa0*/  STS.U16 [R56+UR5+0x2540], R60 ;  /* 0x0025403c38007988 */ /* 0x0041e80008000405 */
[----:B---3--:R-:W-:Y:S04]  /*16fb0*/  STS.U16 [R56+UR5+0x2580], R59 ;  /* 0x0025803b38007988 */ /* 0x008fe80008000405 */
[----:B------:R-:W-:Y:S04]  /*16fc0*/  STS.U16 [R56+UR5+0x25c0], R58 ;  /* 0x0025c03a38007988 */ /* 0x000fe80008000405 */
[----:B------:R1:W-:Y:S04]  /*16fd0*/  STS.U16 [R56+UR5+0x2c40], R3 ;  /* 0x002c400338007988 */ /* 0x0003e80008000405 */
[----:B------:R2:W-:Y:S04]  /*16fe0*/  STS.U16 [R56+UR5+0x2c00], R61 ;  /* 0x002c003d38007988 */ /* 0x0005e80008000405 */
[----:B------:R3:W-:Y:S04]  /*16ff0*/  STS.U16 [R56+UR5+0x2cc0], R0 ;  /* 0x002cc00038007988 */ /* 0x0007e80008000405 */
[----:B0-----:R-:W4:Y:S04]  /*17000*/  LDL.LU R60, [R1+0xac4] ;  /* 0x000ac400013c7983 */ /* 0x001f280000300800 */
[----:B-1----:R-:W4:Y:S04]  /*17010*/  LDL.LU R3, [R1+0xabc] ;  /* 0x000abc0001037983 */ /* 0x002f280000300800 */
[----:B------:R-:W4:Y:S04]  /*17020*/  LDL.LU R58, [R1+0xab4] ;  /* 0x000ab400013a7983 */ /* 0x000f280000300800 */
[----:B------:R-:W4:Y:S04]  /*17030*/  LDL.LU R59, [R1+0xaac] ;  /* 0x000aac00013b7983 */ /* 0x000f280000300800 */
[----:B--2---:R-:W2:Y:S04]  /*17040*/  LDL.LU R61, [R1+0x1e30] ;  /* 0x001e3000013d7983 */ /* 0x004ea80000300800 */
[----:B---3--:R-:W3:Y:S04]  /*17050*/  LDL.LU R0, [R1+0x1e2c] ;  /* 0x001e2c0001007983 */ /* 0x008ee80000300800 */
[----:B------:R0:W-:Y:S02]  /*17060*/  STS.U16 [R56+UR5+0x2c80], R2 ;  /* 0x002c800238007988 */ /* 0x0001e40008000405 */
[----:B0-----:R-:W0:Y:S02]  /*17070*/  S2R R2, SR_TID.X ;  /* 0x0000000000027919 */ /* 0x001e240000002100 */
[----:B------:R1:W-:Y:S04]  /*17080*/  STS.U16 [R56+UR5+0x2d40], R4 ;  /* 0x002d400438007988 */ /* 0x0003e80008000405 */
[----:B-1----:R-:W4:Y:S01]  /*17090*/  LDL R4, [R1+0x152c] ;  /* 0x00152c0001047983 */ /* 0x002f220000100800 */
[----:B0-----:R-:W-:-:S05]  /*170a0*/  LOP3.LUT R2, R2, 0x1f, RZ, 0xc0, !PT ;  /* 0x0000001f02027812 */ /* 0x001fca00078ec0ff */
[----:B------:R-:W-:Y:S01]  /*170b0*/  IMAD.SHL.U32 R2, R2, 0x2, RZ ;  /* 0x0000000202027824 */ /* 0x000fe200078e00ff */
[----:B---3--:R0:W-:Y:S04]  /*170c0*/  STS.U16 [R56+UR5+0x2d00], R0 ;  /* 0x002d000038007988 */ /* 0x0081e80008000405 */
[----:B--2---:R-:W-:Y:S04]  /*170d0*/  STS.U16 [R56+UR5+0x2dc0], R61 ;  /* 0x002dc03d38007988 */ /* 0x004fe80008000405 */
        /* <DEDUP_REMOVED lines=13> */
[----:B------:R-:W-:Y:S01]  /*171b0*/  STS.U16 [R56+UR5+0x3d40], R10 ;  /* 0x003d400a38007988 */ /* 0x000fe20008000405 */
[----:B0-----:R-:W-:-:S03]  /*171c0*/  LOP3.LUT R0, R2, 0x30, RZ, 0x3c, !PT ;  /* 0x0000003002007812 */ /* 0x001fc600078e3cff */
[----:B------:R-:W-:Y:S04]  /*171d0*/  STS.U16 [R56+UR5+0x3d00], R9 ;  /* 0x003d000938007988 */ /* 0x000fe80008000405 */
[----:B----4-:R-:W-:Y:S04]  /*171e0*/  STS.U16 [R56+UR5+0x3dc0], R8 ;  /* 0x003dc00838007988 */ /* 0x010fe80008000405 */
[----:B------:R0:W-:Y:S04]  /*171f0*/  STS.U16 [R56+UR5+0x3d80], R5 ;  /* 0x003d800538007988 */ /* 0x0001e80008000405 */
[----:B------:R1:W-:Y:S04]  /*17200*/  STS.U16 [R0+UR5+0x600], R60 ;  /* 0x0006003c00007988 */ /* 0x0003e80008000405 */
[----:B------:R2:W-:Y:S04]  /*17210*/  STS.U16 [R0+UR5+0x640], R3 ;  /* 0x0006400300007988 */ /* 0x0005e80008000405 */
[----:B------:R3:W-:Y:S04]  /*17220*/  STS.U16 [R0+UR5+0x680], R58 ;  /* 0x0006803a00007988 */ /* 0x0007e80008000405 */
[----:B------:R4:W-:Y:S04]  /*17230*/  STS.U16 [R0+UR5+0x6c0], R59 ;  /* 0x0006c03b00007988 */ /* 0x0009e80008000405 */
[----:B0-----:R-:W4:Y:S04]  /*17240*/  LDL R5, [R1+0x1524] ;  /* 0x0015240001057983 */ /* 0x001f280000100800 */
[----:B------:R-:W-:Y:S04]  /*17250*/  STL [R1+0x1d7c], R56 ;  /* 0x001d7c3801007387 */ /* 0x000fe80000100800 */
[----:B-1----:R-:W4:Y:S04]  /*17260*/  LDL.LU R60, [R1+0x1e28] ;  /* 0x001e2800013c7983 */ /* 0x002f280000300800 */
[----:B--2---:R-:W2:Y:S04]  /*17270*/  LDL.LU R3, [R1+0x1e24] ;  /* 0x001e240001037983 */ /* 0x004ea80000300800 */
[----:B---3--:R-:W3:Y:S04]  /*17280*/  LDL.LU R58, [R1+0x1e20] ;  /* 0x001e2000013a7983 */ /* 0x008ee80000300800 */
[----:B----4-:R-:W4:Y:S04]  /*17290*/  LDL.LU R59, [R1+0x1e1c] ;  /* 0x001e1c00013b7983 */ /* 0x010f280000300800 */
[----:B----4-:R0:W-:Y:S04]  /*172a0*/  STS.U16 [R0+UR5+0x700], R59 ;  /* 0x0007003b00007988 */ /* 0x0101e80008000405 */
[----:B---3--:R1:W-:Y:S04]  /*172b0*/  STS.U16 [R0+UR5+0x740], R58 ;  /* 0x0007403a00007988 */ /* 0x0083e80008000405 */
[----:B--2---:R2:W-:Y:S04]  /*172c0*/  STS.U16 [R0+UR5+0x780], R3 ;  /* 0x0007800300007988 */ /* 0x0045e80008000405 */
[----:B0-----:R-:W3:Y:S04]  /*172d0*/  LDL.LU R59, [R1+0x1e18] ;  /* 0x001e1800013b7983 */ /* 0x001ee80000300800 */
[----:B-1----:R-:W4:Y:S04]  /*172e0*/  LDL.LU R58, [R1+0x1e14] ;  /* 0x001e1400013a7983 */ /* 0x002f280000300800 */
[----:B--2---:R-:W2:Y:S04]  /*172f0*/  LDL.LU R3, [R1+0x1e10] ;  /* 0x001e100001037983 */ /* 0x004ea80000300800 */
[----:B------:R0:W-:Y:S04]  /*17300*/  STS.U16 [R0+UR5+0x7c0], R60 ;  /* 0x0007c03c00007988 */ /* 0x0001e80008000405 */
[----:B0-----:R-:W3:Y:S01]  /*17310*/  LDL.LU R60, [R1+0x1e0c] ;  /* 0x001e0c00013c7983 */ /* 0x001ee20000300800 */
[----:B--2---:R-:W-:-:S06]  /*17320*/  PRMT R3, RZ, 0x7610, R3 ;  /* 0x00007610ff037816 */ /* 0x004fcc0000000003 */
[----:B------:R0:W2:Y:S04]  /*17330*/  @!P0 LDG.E.U16 R3, desc[UR8][R4.64] ;  /* 0x0000000804038981 */ /* 0x0000a8000c1e1500 */
[----:B------:R-:W0:Y:S04]  /*17340*/  LDL R4, [R1+0xb78] ;  /* 0x000b780001047983 */ /* 0x000e280000100800 */
[----:B------:R-:W0:Y:S01]  /*17350*/  LDL R5, [R1+0x1350] ;  /* 0x0013500001057983 */ /* 0x000e220000100800 */
[----:B---3--:R-:W-:Y:S02]  /*17360*/  PRMT R60, RZ, 0x7610, R60 ;  /* 0x00007610ff3c7816 */ /* 0x008fe4000000003c */
[----:B0-----:R-:W-:-:S04]  /*17370*/  @!P0 LOP3.LUT R5, R5, R4, RZ, 0x3c, !PT ;  /* 0x0000000405058212 */ /* 0x001fc800078e3cff */
[----:B------:R-:W-:-:S04]  /*17380*/  @!P0 LOP3.LUT R4, R5, R4, RZ, 0x3c, !PT ;  /* 0x0000000405048212 */ /* 0x000fc800078e3cff */
[----:B------:R-:W-:-:S05]  /*17390*/  @!P0 LOP3.LUT R5, R5, R4, RZ, 0x3c, !PT ;  /* 0x0000000405058212 */ /* 0x000fca00078e3cff */
[----:B------:R-:W3:Y:S04]  /*173a0*/  @!P0 LDG.E.U16 R60, desc[UR8][R4.64] ;  /* 0x00000008043c8981 */ /* 0x000ee8000c1e1500 */
[----:B--2---:R-:W-:Y:S04]  /*173b0*/  STL [R1+0x1d84], R3 ;  /* 0x001d840301007387 */ /* 0x004fe80000100800 */
[----:B---3--:R0:W-:Y:S04]  /*173c0*/  STL [R1+0x858], R60 ;  /* 0x0008583c01007387 */ /* 0x0081e80000100800 */
[----:B0-----:R-:W2:Y:S04]  /*173d0*/  LDL.LU R60, [R1+0x1e08] ;  /* 0x001e0800013c7983 */ /* 0x001ea80000300800 */
[----:B------:R-:W3:Y:S04]  /*173e0*/  LDL R4, [R1+0x134c] ;  /* 0x00134c0001047983 */ /* 0x000ee80000100800 */
[----:B------:R-:W3:Y:S01]  /*173f0*/  LDL R5, [R1+0x1494] ;  /* 0x0014940001057983 */ /* 0x000ee20000100800 */
[----:B----4-:R-:W-:-:S02]  /*17400*/  PRMT R58, RZ, 0x7610, R58 ;  /* 0x00007610ff3a7816 */ /* 0x010fc4000000003a */
[----:B---3--:R-:W-:-:S04]  /*17410*/  @!P0 LOP3.LUT R5, R5, R4, RZ, 0x3c, !PT ;  /* 0x0000000405058212 */ /* 0x008fc800078e3cff */
[----:B------:R-:W-:-:S04]  /*17420*/  @!P0 LOP3.LUT R4, R5, R4, RZ, 0x3c, !PT ;  /* 0x0000000405048212 */ /* 0x000fc800078e3cff */
[----:B------:R-:W-:-:S05]  /*17430*/  @!P0 LOP3.LUT R5, R5, R4, RZ, 0x3c, !PT ;  /* 0x0000000405058212 */ /* 0x000fca00078e3cff */
[----:B------:R-:W3:Y:S04]  /*17440*/  @!P0 LDG.E.U16 R58, desc[UR8][R4.64] ;  /* 0x00000008043a8981 */ /* 0x000ee8000c1e1500 */
[----:B---3--:R0:W-:Y:S04]  /*17450*/  STL [R1+0x854], R58 ;  /* 0x0008543a01007387 */ /* 0x0081e80000100800 */
[----:B0-----:R-:W3:Y:S04]  /*17460*/  LDL.LU R58, [R1+0x1e04] ;  /* 0x001e0400013a7983 */ /* 0x001ee80000300800 */
[----:B------:R-:W4:Y:S04]  /*17470*/  LDL R4, [R1+0x146c] ;  /* 0x00146c0001047983 */ /* 0x000f280000100800 */
[----:B------:R-:W4:Y:S01]  /*17480*/  LDL R5, [R1+0x1470] ;  /* 0x0014700001057983 */ /* 0x000f220000100800 */
[----:B--2---:R-:W-:-:S02]  /*17490*/  PRMT R60, RZ, 0x7610, R60 ;  /* 0x00007610ff3c7816 */ /* 0x004fc4000000003c */
[----:B----4-:R-:W-:-:S04]  /*174a0*/  @!P0 LOP3.LUT R5, R5, R4, RZ, 0x3c, !PT ;  /* 0x0000000405058212 */ /* 0x010fc800078e3cff */
[----:B------:R-:W-:-:S04]  /*174b0*/  @!P0 LOP3.LUT R4, R5, R4, RZ, 0x3c, !PT ;  /* 0x0000000405048212 */ /* 0x000fc800078e3cff */
[----:B------:R-:W-:-:S05]  /*174c0*/  @!P0 LOP3.LUT R5, R5, R4, RZ, 0x3c, !PT ;  /* 0x0000000405058212 */ /* 0x000fca00078e3cff */
[----:B------:R-:W2:Y:S04]  /*174d0*/  @!P0 LDG.E.U16 R60, desc[UR8][R4.64] ;  /* 0x00000008043c8981 */ /* 0x000ea8000c1e1500 */
[----:B--2---:R0:W-:Y:S04]  /*174e0*/  STL [R1+0x84c], R60 ;  /* 0x00084c3c01007387 */ /* 0x0041e80000100800 */
[----:B0-----:R-:W2:Y:S04]  /*174f0*/  LDL.LU R60, [R1+0x1e00] ;  /* 0x001e0000013c7983 */ /* 0x001ea80000300800 */
[----:B------:R-:W4:Y:S04]  /*17500*/  LDL R4, [R1+0x1464] ;  /* 0x0014640001047983 */ /* 0x000f280000100800 */
[----:B------:R-:W4:Y:S01]  /*17510*/  LDL R5, [R1+0x1468] ;  /* 0x0014680001057983 */ /* 0x000f220000100800 */
[----:B------:R-:W-:-:S02]  /*17520*/  PRMT R2, RZ, 0x7610, R2 ;  /* 0x00007610ff027816 */ /* 0x000fc40000000002 */
[----:B----4-:R-:W-:-:S04]  /*17530*/  @!P0 LOP3.LUT R5, R5, R4, RZ, 0x3c, !PT ;  /* 0x0000000405058212 */ /* 0x010fc800078e3cff */
[----:B------:R-:W-:-:S04]  /*17540*/  @!P0 LOP3.LUT R4, R5, R4, RZ, 0x3c, !PT ;  /* 0x0000000405048212 */ /* 0x000fc800078e3cff */
[----:B------:R-:W-:-:S05]  /*17550*/  @!P0 LOP3.LUT R5, R5, R4, RZ, 0x3c, !PT ;  /* 0x0000000405058212 */ /* 0x000fca00078e3cff */
[----:B------:R0:W4:Y:S04]  /*17560*/  @!P0 LDG.E.U16 R2, desc[UR8][R4.64] ;  /* 0x0000000804028981 */ /* 0x000128000c1e1500 */
[----:B------:R-:W0:Y:S04]  /*17570*/  LDL R4, [R1+0x1428] ;  /* 0x0014280001047983 */ /* 0x000e280000100800 */
[----:B------:R-:W0:Y:S01]  /*17580*/  LDL R5, [R1+0x142c] ;  /* 0x00142c0001057983 */ /* 0x000e220000100800 */
[----:B---3--:R-:W-:Y:S02]  /*17590*/  PRMT R58, RZ, 0x7610, R58 ;  /* 0x00007610ff3a7816 */ /* 0x008fe4000000003a */
[----:B0-----:R-:W-:-:S04]  /*175a0*/  @!P0 LOP3.LUT R5, R5, R4, RZ, 0x3c, !PT ;  /* 0x0000000405058212 */ /* 0x001fc800078e3cff */
[----:B------:R-:W-:-:S04]  /*175b0*/  @!P0 LOP3.LUT R4, R5, R4, RZ, 0x3c, !PT ;  /* 0x0000000405048212 */ /* 0x000fc800078e3cff */
[----:B------:R-:W-:-:S05]  /*175c0*/  @!P0 LOP3.LUT R5, R5, R4, RZ, 0x3c, !PT ;  /* 0x0000000405058212 */ /* 0x000fca00078e3cff */
[----:B------:R-:W3:Y:S04]  /*175d0*/  @!P0 LDG.E.U16 R58, desc[UR8][R4.64] ;  /* 0x00000008043a8981 */ /* 0x000ee8000c1e1500 */
[----:B----4-:R0:W-:Y:S04]  /*175e0*/  STL [R1+0x848], R2 ;  /* 0x0008480201007387 */ /* 0x0101e80000100800 */
[----:B0-----:R-:W4:Y:S04]  /*175f0*/  LDL R2, [R1+0x13ac] ;  /* 0x0013ac0001027983 */ /* 0x001f280000100800 */
[----:B---3--:R0:W-:Y:S04]  /*17600*/  STL [R1+0x844], R58 ;  /* 0x0008443a01007387 */ /* 0x0081e80000100800 */
[----:B0-----:R-:W3:Y:S04]  /*17610*/  LDL.LU R58, [R1+0x1dfc] ;  /* 0x001dfc00013a7983 */ /* 0x001ee80000300800 */
[----:B------:R-:W3:Y:S04]  /*17620*/  LDL R4, [R1+0x1420] ;  /* 0x0014200001047983 */ /* 0x000ee80000100800 */
[----:B------:R-:W3:Y:S01]  /*17630*/  LDL R5, [R1+0x1424] ;  /* 0x0014240001057983 */ /* 0x000ee20000100800 */
[----:B--2---:R-:W-:-:S02]  /*17640*/  PRMT R60, RZ, 0x7610, R60 ;  /* 0x00007610ff3c7816 */ /* 0x004fc4000000003c */
[----:B---3--:R-:W-:-:S04]  /*17650*/  @!P0 LOP3.LUT R5, R5, R4, RZ, 0x3c, !PT ;  /* 0x0000000405058212 */ /* 0x008fc800078e3cff */
[----:B------:R-:W-:-:S04]  /*17660*/  @!P0 LOP3.LUT R4, R5, R4, RZ, 0x3c, !PT ;  /* 0x0000000405048212 */ /* 0x000fc800078e3cff */
[----:B------:R-:W-:-:S05]  /*17670*/  @!P0 LOP3.LUT R5, R5, R4, RZ, 0x3c, !PT ;  /* 0x0000000405058212 */ /* 0x000fca00078e3cff */
[----:B------:R-:W2:Y:S04]  /*17680*/  @!P0 LDG.E.U16 R60, desc[UR8][R4.64] ;  /* 0x00000008043c8981 */ /* 0x000ea8000c1e1500 */
[----:B--2---:R0:W-:Y:S04]  /*17690*/  STL [R1+0x840], R60 ;  /* 0x0008403c01007387 */ /* 0x0041e80000100800 */
[----:B0-----:R-:W2:Y:S04]  /*176a0*/  LDL.LU R60, [R1+0x1df8] ;  /* 0x001df800013c7983 */ /* 0x001ea80000300800 */
[----:B------:R-:W3:Y:S04]  /*176b0*/  LDL R4, [R1+0x13e8] ;  /* 0x0013e80001047983 */ /* 0x000ee80000100800 */
[----:B------:R-:W3:Y:S01]  /*176c0*/  LDL R5, [R1+0x13ec] ;  /* 0x0013ec0001057983 */ /* 0x000ee20000100800 */
[----:B------:R-:W-:-:S02]  /*176d0*/  PRMT R3, RZ, 0x7610, R3 ;  /* 0x00007610ff037816 */ /* 0x000fc40000000003 */
[----:B---3--:R-:W-:-:S04]  /*176e0*/  @!P0 LOP3.LUT R5, R5, R4, RZ, 0x3c, !PT ;  /* 0x0000000405058212 */ /* 0x008fc800078e3cff */
[----:B------:R-:W-:-:S04]  /*176f0*/  @!P0 LOP3.LUT R4, R5, R4, RZ, 0x3c, !PT ;  /* 0x0000000405048212 */ /* 0x000fc800078e3cff */
[----:B------:R-:W-:-:S05]  /*17700*/  @!P0 LOP3.LUT R5, R5, R4, RZ, 0x3c, !PT ;  /* 0x0000000405058212 */ /* 0x000fca00078e3cff */
[----:B------:R0:W3:Y:S04]  /*17710*/  @!P0 LDG.E.U16 R3, desc[UR8][R4.64] ;  /* 0x0000000804038981 */ /* 0x0000e8000c1e1500 */
[----:B------:R-:W0:Y:S04]  /*17720*/  LDL R4, [R1+0x13e0] ;  /* 0x0013e00001047983 */ /* 0x000e280000100800 */
[----:B------:R-:W0:Y:S01]  /*17730*/  LDL R5, [R1+0x13e4] ;  /* 0x0013e40001057983 */ /* 0x000e220000100800 */
[----:B------:R-:W-:Y:S02]  /*17740*/  PRMT R57, RZ, 0x7610, R57 ;  /* 0x00007610ff397816 */ /* 0x000fe40000000039 */
[----:B0-----:R-:W-:-:S04]  /*17750*/  @!P0 LOP3.LUT R5, R5, R4, RZ, 0x3c, !PT ;  /* 0x0000000405058212 */ /* 0x001fc800078e3cff */
[----:B------:R-:W-:-:S04]  /*17760*/  @!P0 LOP3.LUT R4, R5, R4, RZ, 0x3c, !PT ;  /* 0x0000000405048212 */ /* 0x000fc800078e3cff */
[----:B------:R-:W-:Y:S01]  /*17770*/  @!P0 LOP3.LUT R5, R5, R4, RZ, 0x3c, !PT ;  /* 0x0000000405058212 */ /* 0x000fe200078e3cff */
[----:B---3--:R0:W-:Y:S04]  /*17780*/  STL [R1+0x1d88], R3 ;  /* 0x001d880301007387 */ /* 0x0081e80000100800 */
[----:B------:R4:W3:Y:S01]  /*17790*/  @!P0 LDG.E.U16 R57, desc[UR8][R4.64] ;  /* 0x0000000804398981 */ /* 0x0008e2000c1e1500 */
[----:B------:R-:W-:-:S03]  /*177a0*/  PRMT R56, RZ, 0x7610, R56 ;  /* 0x00007610ff387816 */ /* 0x000fc60000000038 */
[----:B0-----:R-:W2:Y:S04]  /*177b0*/  LDL R3, [R1+0x14a4] ;  /* 0x0014a40001037983 */ /* 0x001ea80000100800 */
[----:B------:R-:W2:Y:S01]  /*177c0*/  LDL R5, [R1+0x13a8] ;  /* 0x0013a80001057983 */ /* 0x000ea20000100800 */
[----:B----4-:R-:W-:-:S03]  /*177d0*/  @!P0 IMAD.MOV.U32 R4, RZ, RZ, R2 ;  /* 0x000000ffff048224 */ /* 0x010fc600078e0002 */
[----:B---3--:R0:W-:Y:S01]  /*177e0*/  STL [R1+0x1d8c], R57 ;  /* 0x001d8c3901007387 */ /* 0x0081e20000100800 */
[----:B--2---:R-:W-:-:S03]  /*177f0*/  PRMT R60, RZ, 0x7610, R60 ;  /* 0x00007610ff3c7816 */ /* 0x004fc6000000003c */
[----:B------:R-:W2:Y:S04]  /*17800*/  LDL R2, [R1+0x14e0] ;  /* 0x0014e00001027983 */ /* 0x000ea80000100800 */
[----:B------:R1:W3:Y:S04]  /*17810*/  @!P0 LDG.E.U16 R56, desc[UR8][R4.64] ;  /* 0x0000000804388981 */ /* 0x0002e8000c1e1500 */
[----:B0-----:R-:W4:Y:S04]  /*17820*/  LDL R57, [R1+0x1368] ;  /* 0x0013680001397983 */ /* 0x001f280000100800 */
[----:B------:R-:W1:Y:S04]  /*17830*/  LDL R4, [R1+0x13a0] ;  /* 0x0013a00001047983 */ /* 0x000e680000100800 */
[----:B------:R-:W1:Y:S02]  /*17840*/  LDL R5, [R1+0x13a4] ;  /* 0x0013a40001057983 */ /* 0x000e640000100800 */
[----:B-1----:R-:W-:-:S04]  /*17850*/  @!P0 LOP3.LUT R5, R5, R4, RZ, 0x3c, !PT ;  /* 0x0000000405058212 */ /* 0x002fc800078e3cff */
[----:B------:R-:W-:-:S04]  /*17860*/  @!P0 LOP3.LUT R4, R5, R4, RZ, 0x3c, !PT ;  /* 0x0000000405048212 */ /* 0x000fc800078e3cff */
[----:B------:R-:W-:Y:S01]  /*17870*/  @!P0 LOP3.LUT R5, R5, R4, RZ, 0x3c, !PT ;  /* 0x0000000405058212 */ /* 0x000fe200078e3cff */
[----:B---3--:R0:W-:Y:S04]  /*17880*/  STL [R1+0x1d90], R56 ;  /* 0x001d903801007387 */ /* 0x0081e80000100800 */
[----:B------:R1:W3:Y:S01]  /*17890*/  @!P0 LDG.E.U16 R60, desc[UR8][R4.64] ;  /* 0x00000008043c8981 */ /* 0x0002e2000c1e1500 */
[----:B------:R-:W-:Y:S02]  /*178a0*/  PRMT R59, RZ, 0x7610, R59 ;  /* 0x00007610ff3b7816 */ /* 0x000fe4000000003b */
[----:B------:R-:W-:Y:S01]  /*178b0*/  PRMT R58, RZ, 0x7610, R58 ;  /* 0x00007610ff3a7816 */ /* 0x000fe2000000003a */
[----:B0-----:R-:W2:Y:S04]  /*178c0*/  LDL R56, [R1+0x14a0] ;  /* 0x0014a00001387983 */ /* 0x001ea80000100800 */
[----:B------:R-:W1:Y:S04]  /*178d0*/  LDL R4, [R1+0x136c] ;  /* 0x00136c0001047983 */ /* 0x000e680000100800 */
[----:B------:R-:W1:Y:S02]  /*178e0*/  LDL R5, [R1+0x149c] ;  /* 0x00149c0001057983 */ /* 0x000e640000100800 */
[----:B-1----:R-:W-:-:S04]  /*178f0*/  @!P0 LOP3.LUT R5, R5, R4, RZ, 0x3c, !PT ;  /* 0x0000000405058212 */ /* 0x002fc800078e3cff */
[----:B------:R-:W-:-:S04]  /*17900*/  @!P0 LOP3.LUT R4, R5, R4, RZ, 0x3c, !PT ;  /* 0x0000000405048212 */ /* 0x000fc800078e3cff */
[----:B------:R-:W-:-:S05]  /*17910*/  @!P0 LOP3.LUT R5, R5, R4, RZ, 0x3c, !PT ;  /* 0x0000000405058212 */ /* 0x000fca00078e3cff */
[----:B------:R0:W2:Y:S02]  /*17920*/  @!P0 LDG.E.U16 R59, desc[UR8][R4.64] ;  /* 0x00000008043b8981 */ /* 0x0000a4000c1e1500 */
[----:B0-----:R-:W-:Y:S02]  /*17930*/  @!P0 IMAD.MOV.U32 R4, RZ, RZ, R3 ;  /* 0x000000ffff048224 */ /* 0x001fe400078e0003 */
[----:B----4-:R-:W-:-:S05]  /*17940*/  @!P0 IMAD.MOV.U32 R5, RZ, RZ, R57 ;  /* 0x000000ffff058224 */ /* 0x010fca00078e0039 */
[----:B------:R2:W4:Y:S04]  /*17950*/  @!P0 LDG.E.U16 R58, desc[UR8][R4.64] ;  /* 0x00000008043a8981 */ /* 0x000528000c1e1500 */
[----:B---3--:R-:W-:Y:S01]  /*17960*/  STL [R1+0x1d94], R60 ;  /* 0x001d943c01007387 */ /* 0x008fe20000100800 */
[----:B------:R-:W-:Y:S01]  /*17970*/  PRMT R61, RZ, 0x7610, R61 ;  /* 0x00007610ff3d7816 */ /* 0x000fe2000000003d */
[----:B--2---:R-:W-:Y:S02]  /*17980*/  @!P0 IMAD.MOV.U32 R4, RZ, RZ, R2 ;  /* 0x000000ffff048224 */ /* 0x004fe400078e0002 */
[----:B------:R-:W-:-:S05]  /*17990*/  @!P0 IMAD.MOV.U32 R5, RZ, RZ, R56 ;  /* 0x000000ffff058224 */ /* 0x000fca00078e0038 */
[----:B------:R-:W2:Y:S04]  /*179a0*/  @!P0 LDG.E.U16 R61, desc[UR8][R4.64] ;  /* 0x00000008043d8981 */ /* 0x000ea8000c1e1500 */
[----:B------:R0:W-:Y:S04]  /*179b0*/  STL [R1+0x1d98], R59 ;  /* 0x001d983b01007387 */ /* 0x0001e80000100800 */
[----:B------:R-:W3:Y:S04]  /*179c0*/  LDL R57, [R1+0x14e4] ;  /* 0x0014e40001397983 */ /* 0x000ee80000100800 */
[----:B------:R-:W3:Y:S04]  /*179d0*/  LDL R3, [R1+0x1528] ;  /* 0x0015280001037983 */ /* 0x000ee80000100800 */
[----:B0-----:R-:W3:Y:S04]  /*179e0*/  LDL R59, [R1+0x14e8] ;  /* 0x0014e800013b7983 */ /* 0x001ee80000100800 */
[----:B----4-:R0:W-:Y:S01]  /*179f0*/  STL [R1+0x1d9c], R58 ;  /* 0x001d9c3a01007387 */ /* 0x0101e20000100800 */
[----:B------:R-:W-:-:S03]  /*17a00*/  PRMT R55, RZ, 0x7610, R55 ;  /* 0x00007610ff377816 */ /* 0x000fc60000000037 */
[----:B------:R-:W4:Y:S04]  /*17a10*/  LDL R60, [R1+0x1544] ;  /* 0x00154400013c7983 */ /* 0x000f280000100800 */
[----:B------:R-:W4:Y:S04]  /*17a20*/  LDL R56, [R1+0x1348] ;  /* 0x0013480001387983 */ /* 0x000f280000100800 */
[----:B------:R-:W4:Y:S04]  /*17a30*/  LDL R2, [R1+0x1490] ;  /* 0x0014900001027983 */ /* 0x000f280000100800 */
[----:B0-----:R-:W4:Y:S04]  /*17a40*/  LDL R58, [R1+0x14a8] ;  /* 0x0014a800013a7983 */ /* 0x001f280000100800 */
[----:B--2---:R0:W-:Y:S04]  /*17a50*/  STL [R1+0x1da0], R61 ;  /* 0x001da03d01007387 */ /* 0x0041e80000100800 */
[----:B0-----:R-:W2:Y:S01]  /*17a60*/  LDL R61, [R1+0x14ec] ;  /* 0x0014ec00013d7983 */ /* 0x001ea20000100800 */
[----:B---3--:R-:W-:-:S03]  /*17a70*/  @!P0 IMAD.MOV.U32 R4, RZ, RZ, R59 ;  /* 0x000000ffff048224 */ /* 0x008fc600078e003b */
[----:B------:R-:W3:Y:S01]  /*17a80*/  LDL R59, [R1+0x1344] ;  /* 0x00134400013b7983 */ /* 0x000ee20000100800 */
[----:B----4-:R-:W-:-:S03]  /*17a90*/  @!P0 IMAD.MOV.U32 R5, RZ, RZ, R58 ;  /* 0x000000ffff058224 */ /* 0x010fc600078e003a */
[----:B------:R-:W4:Y:S04]  /*17aa0*/  LDL R58, [R1+0x148c] ;  /* 0x00148c00013a7983 */ /* 0x000f280000100800 */
[----:B------:R0:W3:Y:S01]  /*17ab0*/  @!P0 LDG.E.U16 R55, desc[UR8][R4.64] ;  /* 0x0000000804378981 */ /* 0x0000e2000c1e1500 */
[----:B------:R-:W-:Y:S02]  /*17ac0*/  PRMT R54, RZ, 0x7610, R54 ;  /* 0x00007610ff367816 */ /* 0x000fe40000000036 */
[----:B------:R-:W-:Y:S01]  /*17ad0*/  PRMT R53, RZ, 0x7610, R53 ;  /* 0x00007610ff357816 */ /* 0x000fe20000000035 */
[----:B0-----:R-:W-:Y:S02]  /*17ae0*/  @!P0 IMAD.MOV.U32 R4, RZ, RZ, R3 ;  /* 0x000000ffff048224 */ /* 0x001fe400078e0003 */
[----:B------:R-:W-:-:S05]  /*17af0*/  @!P0 IMAD.MOV.U32 R5, RZ, RZ, R57 ;  /* 0x000000ffff058224 */ /* 0x000fca00078e0039 */
[----:B------:R0:W4:Y:S01]  /*17b00*/  @!P0 LDG.E.U16 R54, desc[UR8][R4.64] ;  /* 0x0000000804368981 */ /* 0x000122000c1e1500 */
[----:B------:R-:W-:Y:S01]  /*17b10*/  PRMT R52, RZ, 0x7610, R52 ;  /* 0x00007610ff347816 */ /* 0x000fe20000000034 */
[----:B0-----:R-:W-:Y:S02]  /*17b20*/  @!P0 IMAD.MOV.U32 R4, RZ, RZ, R60 ;  /* 0x000000ffff048224 */ /* 0x001fe400078e003c */
[----:B--2---:R-:W-:-:S05]  /*17b30*/  @!P0 IMAD.MOV.U32 R5, RZ, RZ, R61 ;  /* 0x000000ffff058224 */ /* 0x004fca00078e003d */
[----:B------:R0:W2:Y:S02]  /*17b40*/  @!P0 LDG.E.U16 R53, desc[UR8][R4.64] ;  /* 0x0000000804358981 */ /* 0x0000a4000c1e1500 */
[----:B0-----:R-:W-:Y:S02]  /*17b50*/  @!P0 IMAD.MOV.U32 R4, RZ, RZ, R2 ;  /* 0x000000ffff048224 */ /* 0x001fe400078e0002 */
[----:B------:R-:W-:-:S05]  /*17b60*/  @!P0 IMAD.MOV.U32 R5, RZ, RZ, R56 ;  /* 0x000000ffff058224 */ /* 0x000fca00078e0038 */
[----:B------:R4:W2:Y:S04]  /*17b70*/  @!P0 LDG.E.U16 R52, desc[UR8][R4.64] ;  /* 0x0000000804348981 */ /* 0x0008a8000c1e1500 */
[----:B---3--:R0:W-:Y:S04]  /*17b80*/  STL [R1+0x1da4], R55 ;  /* 0x001da43701007387 */ /* 0x0081e80000100800 */
[----:B------:R-:W3:Y:S04]  /*17b90*/  LDL R57, [R1+0x1458] ;  /* 0x0014580001397983 */ /* 0x000ee80000100800 */
[----:B------:R-:W3:Y:S01]  /*17ba0*/  LDL R3, [R1+0x1460] ;  /* 0x0014600001037983 */ /* 0x000ee20000100800 */
[----:B------:R-:W-:Y:S01]  /*17bb0*/  PRMT R51, RZ, 0x7610, R51 ;  /* 0x00007610ff337816 */ /* 0x000fe20000000033 */
[----:B----4-:R-:W-:-:S02]  /*17bc0*/  @!P0 IMAD.MOV.U32 R4, RZ, RZ, R58 ;  /* 0x000000ffff048224 */ /* 0x010fc400078e003a */
[----:B------:R-:W-:-:S05]  /*17bd0*/  @!P0 IMAD.MOV.U32 R5, RZ, RZ, R59 ;  /* 0x000000ffff058224 */ /* 0x000fca00078e003b */
[----:B------:R3:W4:Y:S01]  /*17be0*/  @!P0 LDG.E.U16 R51, desc[UR8][R4.64] ;  /* 0x0000000804338981 */ /* 0x000722000c1e1500 */
[----:B------:R-:W-:-:S03]  /*17bf0*/  PRMT R50, RZ, 0x7610, R50 ;  /* 0x00007610ff327816 */ /* 0x000fc60000000032 */
[----:B------:R1:W-:Y:S04]  /*17c00*/  STL [R1+0x1da8], R54 ;  /* 0x001da83601007387 */ /* 0x0003e80000100800 */
[----:B--2---:R2:W-:Y:S04]  /*17c10*/  STL [R1+0x1dac], R53 ;  /* 0x001dac3501007387 */ /* 0x0045e80000100800 */
[----:B------:R-:W2:Y:S04]  /*17c20*/  LDL R56, [R1+0x1450] ;  /* 0x0014500001387983 */ /* 0x000ea80000100800 */
[----:B------:R-:W2:Y:S04]  /*17c30*/  LDL R2, [R1+0x1454] ;  /* 0x0014540001027983 */ /* 0x000ea80000100800 */
[----:B------:R2:W-:Y:S04]  /*17c40*/  STL [R1+0x1db0], R52 ;  /* 0x001db03401007387 */ /* 0x0005e80000100800 */
[----:B0-----:R-:W2:Y:S04]  /*17c50*/  LDL R55, [R1+0x1418] ;  /* 0x0014180001377983 */ /* 0x001ea80000100800 */
[----:B-1----:R-:W2:Y:S01]  /*17c60*/  LDL R54, [R1+0x141c] ;  /* 0x00141c0001367983 */ /* 0x002ea20000100800 */
[----:B---3--:R-:W-:-:S02]  /*17c70*/  @!P0 IMAD.MOV.U32 R5, RZ, RZ, R57 ;  /* 0x000000ffff058224 */ /* 0x008fc400078e0039 */
[----:B------:R-:W-:-:S05]  /*17c80*/  @!P0 IMAD.MOV.U32 R4, RZ, RZ, R3 ;  /* 0x000000ffff048224 */ /* 0x000fca00078e0003 */
[----:B------:R0:W3:Y:S04]  /*17c90*/  @!P0 LDG.E.U16 R50, desc[UR8][R4.64] ;  /* 0x0000000804328981 */ /* 0x0000e8000c1e1500 */
[----:B----4-:R1:W-:Y:S04]  /*17ca0*/  STL [R1+0x1db4], R51 ;  /* 0x001db43301007387 */ /* 0x0103e80000100800 */
[----:B--2---:R-:W2:Y:S04]  /*17cb0*/  LDL R53, [R1+0x1410] ;  /* 0x0014100001357983 */ /* 0x004ea80000100800 */
[----:B------:R-:W4:Y:S04]  /*17cc0*/  LDL R52, [R1+0x1414] ;  /* 0x0014140001347983 */ /* 0x000f280000100800 */
[----:B------:R-:W2:Y:S01]  /*17cd0*/  LDL R3, [R1+0x13dc] ;  /* 0x0013dc0001037983 */ /* 0x000ea20000100800 */
[----:B------:R-:W-:-:S03]  /*17ce0*/  PRMT R49, RZ, 0x7610, R49 ;  /* 0x00007610ff317816 */ /* 0x000fc60000000031 */
[----:B-1----:R-:W2:Y:S01]  /*17cf0*/  LDL R51, [R1+0x13d8] ;  /* 0x0013d80001337983 */ /* 0x002ea20000100800 */
[----:B------:R-:W-:Y:S01]  /*17d00*/  PRMT R48, RZ, 0x7610, R48 ;  /* 0x00007610ff307816 */ /* 0x000fe20000000030 */
[----:B0-----:R-:W-:Y:S02]  /*17d10*/  @!P0 IMAD.MOV.U32 R5, RZ, RZ, R56 ;  /* 0x000000ffff058224 */ /* 0x001fe400078e0038 */
[----:B------:R-:W-:-:S05]  /*17d20*/  @!P0 IMAD.MOV.U32 R4, RZ, RZ, R2 ;  /* 0x000000ffff048224 */ /* 0x000fca00078e0002 */
[----:B------:R0:W2:Y:S02]  /*17d30*/  @!P0 LDG.E.U16 R49, desc[UR8][R4.64] ;  /* 0x0000000804318981 */ /* 0x0000a4000c1e1500 */
[----:B0-----:R-:W-:Y:S02]  /*17d40*/  @!P0 IMAD.MOV.U32 R5, RZ, RZ, R55 ;  /* 0x000000ffff058224 */ /* 0x001fe400078e0037 */
[----:B------:R-:W-:-:S05]  /*17d50*/  @!P0 IMAD.MOV.U32 R4, RZ, RZ, R54 ;  /* 0x000000ffff048224 */ /* 0x000fca00078e0036 */
[----:B------:R4:W2:Y:S04]  /*17d60*/  @!P0 LDG.E.U16 R48, desc[UR8][R4.64] ;  /* 0x0000000804308981 */ /* 0x0008a8000c1e1500 */
[----:B---3--:R0:W-:Y:S04]  /*17d70*/  STL [R1+0x1db8], R50 ;  /* 0x001db83201007387 */ /* 0x0081e80000100800 */
[----:B------:R-:W3:Y:S04]  /*17d80*/  LDL R2, [R1+0x13d4] ;  /* 0x0013d40001027983 */ /* 0x000ee80000100800 */
[----:B0-----:R-:W3:Y:S01]  /*17d90*/  LDL R50, [R1+0x13d0] ;  /* 0x0013d00001327983 */ /* 0x001ee20000100800 */
[----:B------:R-:W-:Y:S01]  /*17da0*/  PRMT R47, RZ, 0x7610, R47 ;  /* 0x00007610ff2f7816 */ /* 0x000fe2000000002f */
[----:B----4-:R-:W-:-:S02]  /*17db0*/  @!P0 IMAD.MOV.U32 R4, RZ, RZ, R52 ;  /* 0x000000ffff048224 */ /* 0x010fc400078e0034 */
[----:B--2---:R-:W-:Y:S01]  /*17dc0*/  @!P0 IMAD.MOV.U32 R5, RZ, RZ, R53 ;  /* 0x000000ffff058224 */ /* 0x004fe200078e0035 */
[----:B------:R-:W-:-:S04]  /*17dd0*/  PRMT R46, RZ, 0x7610, R46 ;  /* 0x00007610ff2e7816 */ /* 0x000fc8000000002e */
[----:B------:R0:W2:Y:S01]  /*17de0*/  @!P0 LDG.E.U16 R47, desc[UR8][R4.64] ;  /* 0x00000008042f8981 */ /* 0x0000a2000c1e1500 */
[----:B------:R-:W-:Y:S01]  /*17df0*/  PRMT R45, RZ, 0x7610, R45 ;  /* 0x00007610ff2d7816 */ /* 0x000fe2000000002d */
[----:B0-----:R-:W-:Y:S02]  /*17e00*/  @!P0 IMAD.MOV.U32 R4, RZ, RZ, R3 ;  /* 0x000000ffff048224 */ /* 0x001fe400078e0003 */
[----:B------:R-:W-:-:S05]  /*17e10*/  @!P0 IMAD.MOV.U32 R5, RZ, RZ, R51 ;  /* 0x000000ffff058224 */ /* 0x000fca00078e0033 */
[----:B------:R3:W4:Y:S04]  /*17e20*/  @!P0 LDG.E.U16 R46, desc[UR8][R4.64] ;  /* 0x00000008042e8981 */ /* 0x000728000c1e1500 */
[----:B------:R0:W-:Y:S04]  /*17e30*/  STL [R1+0x1dbc], R49 ;  /* 0x001dbc3101007387 */ /* 0x0001e80000100800 */
[----:B0-----:R-:W4:Y:S04]  /*17e40*/  LDL R49, [R1+0x139c] ;  /* 0x00139c0001317983 */ /* 0x001f280000100800 */
[----:B------:R0:W-:Y:S04]  /*17e50*/  STL [R1+0x1dc0], R48 ;  /* 0x001dc03001007387 */ /* 0x0001e80000100800 */
[----:B0-----:R-:W4:Y:S01]  /*17e60*/  LDL R48, [R1+0x1398] ;  /* 0x0013980001307983 */ /* 0x001f220000100800 */
[----:B---3--:R-:W-:-:S02]  /*17e70*/  @!P0 IMAD.MOV.U32 R4, RZ, RZ, R2 ;  /* 0x000000ffff048224 */ /* 0x008fc400078e0002 */
[----:B------:R-:W-:-:S05]  /*17e80*/  @!P0 IMAD.MOV.U32 R5, RZ, RZ, R50 ;  /* 0x000000ffff058224 */ /* 0x000fca00078e0032 */
[----:B------:R0:W3:Y:S04]  /*17e90*/  @!P0 LDG.E.U16 R45, desc[UR8][R4.64] ;  /* 0x00000008042d8981 */ /* 0x0000e8000c1e1500 */
[----:B--2---:R1:W-:Y:S04]  /*17ea0*/  STL [R1+0x1dc4], R47 ;  /* 0x001dc42f01007387 */ /* 0x0043e80000100800 */
[----:B------:R-:W2:Y:S04]  /*17eb0*/  LDL R3, [R1+0x1394] ;  /* 0x0013940001037983 */ /* 0x000ea80000100800 */
[----:B-1----:R-:W2:Y:S04]  /*17ec0*/  LDL R47, [R1+0x1390] ;  /* 0x00139000012f7983 */ /* 0x002ea80000100800 */
[----:B----4-:R1:W-:Y:S04]  /*17ed0*/  STL [R1+0x1dc8], R46 ;  /* 0x001dc82e01007387 */ /* 0x0103e80000100800 */
[----:B------:R-:W4:Y:S04]  /*17ee0*/  LDL R51, [R1+0x1364] ;  /* 0x0013640001337983 */ /* 0x000f280000100800 */
[----:B------:R-:W4:Y:S04]  /*17ef0*/  LDL R2, [R1+0x14b8] ;  /* 0x0014b80001027983 */ /* 0x000f280000100800 */
[----:B-1----:R-:W4:Y:S01]  /*17f00*/  LDL R46, [R1+0x14ac] ;  /* 0x0014ac00012e7983 */ /* 0x002f220000100800 */
[----:B------:R-:W-:Y:S01]  /*17f10*/  PRMT R44, RZ, 0x7610, R44 ;  /* 0x00007610ff2c7816 */ /* 0x000fe2000000002c */
[----:B0-----:R-:W-:-:S02]  /*17f20*/  @!P0 IMAD.MOV.U32 R4, RZ, RZ, R49 ;  /* 0x000000ffff048224 */ /* 0x001fc400078e0031 */
[----:B------:R-:W-:-:S05]  /*17f30*/  @!P0 IMAD.MOV.U32 R5, RZ, RZ, R48 ;  /* 0x000000ffff058224 */ /* 0x000fca00078e0030 */
[----:B------:R2:W4:Y:S04]  /*17f40*/  @!P0 LDG.E.U16 R44, desc[UR8][R4.64] ;  /* 0x00000008042c8981 */ /* 0x000528000c1e1500 */
[----:B---3--:R0:W-:Y:S04]  /*17f50*/  STL [R1+0x1dcc], R45 ;  /* 0x001dcc2d01007387 */ /* 0x0081e80000100800 */
[----:B------:R-:W3:Y:S04]  /*17f60*/  LDL R50, [R1+0x1360] ;  /* 0x0013600001327983 */ /* 0x000ee80000100800 */
[----:B------:R-:W3:Y:S04]  /*17f70*/  LDL R49, [R1+0x14b0] ;  /* 0x0014b00001317983 */ /* 0x000ee80000100800 */
[----:B------:R-:W3:Y:S01]  /*17f80*/  LDL R48, [R1+0x14f0] ;  /* 0x0014f00001307983 */ /* 0x000ee20000100800 */
[----:B------:R-:W-:Y:S01]  /*17f90*/  PRMT R43, RZ, 0x7610, R43 ;  /* 0x00007610ff2b7816 */ /* 0x000fe2000000002b */
[----:B--2---:R-:W-:Y:S01]  /*17fa0*/  @!P0 IMAD.MOV.U32 R4, RZ, RZ, R3 ;  /* 0x000000ffff048224 */ /* 0x004fe200078e0003 */
[----:B------:R-:W-:Y:S01]  /*17fb0*/  PRMT R42, RZ, 0x7610, R42 ;  /* 0x00007610ff2a7816 */ /* 0x000fe2000000002a */
[----:B------:R-:W-:-:S05]  /*17fc0*/  @!P0 IMAD.MOV.U32 R5, RZ, RZ, R47 ;  /* 0x000000ffff058224 */ /* 0x000fca00078e002f */
[----:B------:R4:W2:Y:S01]  /*17fd0*/  @!P0 LDG.E.U16 R43, desc[UR8][R4.64] ;  /* 0x00000008042b8981 */ /* 0x0008a2000c1e1500 */
[----:B------:R-:W-:Y:S01]  /*17fe0*/  PRMT R41, RZ, 0x7610, R41 ;  /* 0x00007610ff297816 */ /* 0x000fe20000000029 */
[----:B----4-:R-:W-:Y:S02]  /*17ff0*/  @!P0 IMAD.MOV.U32 R5, RZ, RZ, R51 ;  /* 0x000000ffff058224 */ /* 0x010fe400078e0033 */
[----:B------:R-:W-:-:S05]  /*18000*/  @!P0 IMAD.MOV.U32 R4, RZ, RZ, R46 ;  /* 0x000000ffff048224 */ /* 0x000fca00078e002e */
[----:B------:R1:W4:Y:S01]  /*18010*/  @!P0 LDG.E.U16 R42, desc[UR8][R4.64] ;  /* 0x00000008042a8981 */ /* 0x000322000c1e1500 */
[----:B------:R-:W-:Y:S01]  /*18020*/  PRMT R40, RZ, 0x7610, R40 ;  /* 0x00007610ff287816 */ /* 0x000fe20000000028 */
[----:B-1----:R-:W-:Y:S02]  /*18030*/  @!P0 IMAD.MOV.U32 R4, RZ, RZ, R2 ;  /* 0x000000ffff048224 */ /* 0x002fe400078e0002 */
[----:B------:R1:W-:Y:S04]  /*18040*/  STL [R1+0x1dd0], R44 ;  /* 0x001dd02c01007387 */ /* 0x0003e80000100800 */
[----:B------:R-:W4:Y:S04]  /*18050*/  LDL R47, [R1+0x14bc] ;  /* 0x0014bc00012f7983 */ /* 0x000f280000100800 */
[----:B------:R-:W4:Y:S01]  /*18060*/  LDL R3, [R1+0x14fc] ;  /* 0x0014fc0001037983 */ /* 0x000f220000100800 */
[----:B---3--:R-:W-:-:S05]  /*18070*/  @!P0 IMAD.MOV.U32 R5, RZ, RZ, R50 ;  /* 0x000000ffff058224 */ /* 0x008fca00078e0032 */
[----:B------:R3:W4:Y:S02]  /*18080*/  @!P0 LDG.E.U16 R41, desc[UR8][R4.64] ;  /* 0x0000000804298981 */ /* 0x000724000c1e1500 */
[----:B---3--:R-:W-:Y:S02]  /*18090*/  @!P0 IMAD.MOV.U32 R4, RZ, RZ, R48 ;  /* 0x000000ffff048224 */ /* 0x008fe400078e0030 */
[----:B------:R-:W-:-:S05]  /*180a0*/  @!P0 IMAD.MOV.U32 R5, RZ, RZ, R49 ;  /* 0x000000ffff058224 */ /* 0x000fca00078e0031 */
[----:B------:R3:W4:Y:S04]  /*180b0*/  @!P0 LDG.E.U16 R40, desc[UR8][R4.64] ;  /* 0x0000000804288981 */ /* 0x000728000c1e1500 */
[----:B--2---:R2:W-:Y:S04]  /*180c0*/  STL [R1+0x1dd4], R43 ;  /* 0x001dd42b01007387 */ /* 0x0045e80000100800 */
[----:B------:R-:W4:Y:S04]  /*180d0*/  LDL R46, [R1+0x14f8] ;  /* 0x0014f800012e7983 */ /* 0x000f280000100800 */
[----:B0-----:R-:W4:Y:S04]  /*180e0*/  LDL R45, [R1+0x1540] ;  /* 0x00154000012d7983 */ /* 0x001f280000100800 */
[----:B----4-:R0:W-:Y:S04]  /*180f0*/  STL [R1+0x1dd8], R42 ;  /* 0x001dd82a01007387 */ /* 0x0101e80000100800 */
[----:B-1----:R-:W4:Y:S04]  /*18100*/  LDL R44, [R1+0x1500] ;  /* 0x00150000012c7983 */ /* 0x002f280000100800 */
[----:B--2---:R-:W2:Y:S04]  /*18110*/  LDL R43, [R1+0x153c] ;  /* 0x00153c00012b7983 */ /* 0x004ea80000100800 */
[----:B------:R-:W2:Y:S01]  /*18120*/  LDL R2, [R1+0x1488] ;  /* 0x0014880001027983 */ /* 0x000ea20000100800 */
[----:B---3--:R-:W-:-:S03]  /*18130*/  @!P0 IMAD.MOV.U32 R5, RZ, RZ, R47 ;  /* 0x000000ffff058224 */ /* 0x008fc600078e002f */
[----:B------:R1:W-:Y:S04]  /*18140*/  STL [R1+0x1ddc], R41 ;  /* 0x001ddc2901007387 */ /* 0x0003e80000100800 */
[----:B0-----:R-:W3:Y:S04]  /*18150*/  LDL R42, [R1+0x1340] ;  /* 0x00134000012a7983 */ /* 0x001ee80000100800 */
[----:B------:R0:W-:Y:S04]  /*18160*/  STL [R1+0x1de0], R40 ;  /* 0x001de02801007387 */ /* 0x0001e80000100800 */
[----:B------:R-:W3:Y:S04]  /*18170*/  LDL R47, [R1+0x133c] ;  /* 0x00133c00012f7983 */ /* 0x000ee80000100800 */
[----:B-1----:R-:W3:Y:S01]  /*18180*/  LDL R41, [R1+0x1484] ;  /* 0x0014840001297983 */ /* 0x002ee20000100800 */
[----:B------:R-:W-:Y:S01]  /*18190*/  PRMT R39, RZ, 0x7610, R39 ;  /* 0x00007610ff277816 */ /* 0x000fe20000000027 */
[----:B------:R-:W-:Y:S01]  /*181a0*/  @!P0 IMAD.MOV.U32 R4, RZ, RZ, R3 ;  /* 0x000000ffff048224 */ /* 0x000fe200078e0003 */
[----:B------:R-:W-:-:S02]  /*181b0*/  PRMT R38, RZ, 0x7610, R38 ;  /* 0x00007610ff267816 */ /* 0x000fc40000000026 */
[----:B------:R-:W-:Y:S02]  /*181c0*/  PRMT R37, RZ, 0x7610, R37 ;  /* 0x00007610ff257816 */ /* 0x000fe40000000025 */
[----:B------:R-:W-:Y:S02]  /*181d0*/  PRMT R36, RZ, 0x7610, R36 ;  /* 0x00007610ff247816 */ /* 0x000fe40000000024 */
[----:B------:R-:W-:Y:S01]  /*181e0*/  PRMT R35, RZ, 0x7610, R35 ;  /* 0x00007610ff237816 */ /* 0x000fe20000000023 */
[----:B------:R1:W3:Y:S04]  /*181f0*/  @!P0 LDG.E.U16 R39, desc[UR8][R4.64] ;  /* 0x0000000804278981 */ /* 0x0002e8000c1e1500 */
[----:B------:R-:W3:Y:S01]  /*18200*/  LDL R3, [R1+0x144c] ;  /* 0x00144c0001037983 */ /* 0x000ee20000100800 */
[----:B-1----:R-:W-:-:S02]  /*18210*/  @!P0 IMAD.MOV.U32 R4, RZ, RZ, R45 ;  /* 0x000000ffff048224 */ /* 0x002fc400078e002d */
[----:B------:R-:W-:-:S05]  /*18220*/  @!P0 IMAD.MOV.U32 R5, RZ, RZ, R46 ;  /* 0x000000ffff058224 */ /* 0x000fca00078e002e */
[----:B------:R2:W3:Y:S02]  /*18230*/  @!P0 LDG.E.U16 R38, desc[UR8][R4.64] ;  /* 0x0000000804268981 */ /* 0x0004e4000c1e1500 */
[----:B--2---:R-:W-:Y:S02]  /*18240*/  @!P0 IMAD.MOV.U32 R4, RZ, RZ, R43 ;  /* 0x000000ffff048224 */ /* 0x004fe400078e002b */
[----:B----4-:R-:W-:-:S05]  /*18250*/  @!P0 IMAD.MOV.U32 R5, RZ, RZ, R44 ;  /* 0x000000ffff058224 */ /* 0x010fca00078e002c */
[----:B------:R1:W2:Y:S02]  /*18260*/  @!P0 LDG.E.U16 R37, desc[UR8][R4.64] ;  /* 0x0000000804258981 */ /* 0x0002a4000c1e1500 */
[----:B-1----:R-:W-:Y:S02]  /*18270*/  @!P0 IMAD.MOV.U32 R4, RZ, RZ, R2 ;  /* 0x000000ffff048224 */ /* 0x002fe400078e0002 */
[----:B---3--:R-:W-:-:S05]  /*18280*/  @!P0 IMAD.MOV.U32 R5, RZ, RZ, R42 ;  /* 0x000000ffff058224 */ /* 0x008fca00078e002a */
[----:B------:R1:W3:Y:S02]  /*18290*/  @!P0 LDG.E.U16 R36, desc[UR8][R4.64] ;  /* 0x0000000804248981 */ /* 0x0002e4000c1e1500 */
[----:B-1----:R-:W-:Y:S02]  /*182a0*/  @!P0 IMAD.MOV.U32 R5, RZ, RZ, R47 ;  /* 0x000000ffff058224 */ /* 0x002fe400078e002f */
[----:B------:R-:W-:-:S05]  /*182b0*/  @!P0 IMAD.MOV.U32 R4, RZ, RZ, R41 ;  /* 0x000000ffff048224 */ /* 0x000fca00078e0029 */
[----:B------:R1:W4:Y:S04]  /*182c0*/  @!P0 LDG.E.U16 R35, desc[UR8][R4.64] ;  /* 0x0000000804238981 */ /* 0x000328000c1e1500 */
[----:B------:R0:W-:Y:S04]  /*182d0*/  STL [R1+0x1de4], R39 ;  /* 0x001de42701007387 */ /* 0x0001e80000100800 */
[----:B------:R-:W4:Y:S04]  /*182e0*/  LDL R46, [R1+0x1448] ;  /* 0x00144800012e7983 */ /* 0x000f280000100800 */
[----:B------:R-:W4:Y:S04]  /*182f0*/  LDL R45, [R1+0x1440] ;  /* 0x00144000012d7983 */ /* 0x000f280000100800 */
[----:B0-----:R-:W4:Y:S04]  /*18300*/  LDL R40, [R1+0x1444] ;  /* 0x0014440001287983 */ /* 0x001f280000100800 */
[----:B------:R-:W-:Y:S04]  /*18310*/  STL [R1+0x1de8], R38 ;  /* 0x001de82601007387 */ /* 0x000fe80000100800 */
[----:B------:R-:W4:Y:S04]  /*18320*/  LDL R44, [R1+0x1408] ;  /* 0x00140800012c7983 */ /* 0x000f280000100800 */
[----:B------:R-:W4:Y:S04]  /*18330*/  LDL R39, [R1+0x140c] ;  /* 0x00140c0001277983 */ /* 0x000f280000100800 */
[----:B--2---:R0:W-:Y:S04]  /*18340*/  STL [R1+0x1dec], R37 ;  /* 0x001dec2501007387 */ /* 0x0041e80000100800 */
[----:B------:R-:W2:Y:S04]  /*18350*/  LDL R43, [R1+0x1400] ;  /* 0x00140000012b7983 */ /* 0x000ea80000100800 */
[----:B------:R-:W2:Y:S04]  /*18360*/  LDL R42, [R1+0x1404] ;  /* 0x00140400012a7983 */ /* 0x000ea80000100800 */
[----:B------:R-:W2:Y:S01]  /*18370*/  LDL R2, [R1+0x13cc] ;  /* 0x0013cc0001027983 */ /* 0x000ea20000100800 */
[----:B-1----:R-:W-:-:S03]  /*18380*/  @!P0 IMAD.MOV.U32 R4, RZ, RZ, R3 ;  /* 0x000000ffff048224 */ /* 0x002fc600078e0003 */
[----:B---3--:R-:W-:Y:S04]  /*18390*/  STL [R1+0x1df0], R36 ;  /* 0x001df02401007387 */ /* 0x008fe80000100800 */
[----:B0-----:R-:W3:Y:S04]  /*183a0*/  LDL R37, [R1+0x13c8] ;  /* 0x0013c80001257983 */ /* 0x001ee80000100800 */
[----:B------:R-:W3:Y:S04]  /*183b0*/  LDL R41, [R1+0x13c4] ;  /* 0x0013c40001297983 */ /* 0x000ee80000100800 */
[----:B----4-:R0:W-:Y:S04]  /*183c0*/  STL [R1+0x1df4], R35 ;  /* 0x001df42301007387 */ /* 0x0101e80000100800 */
[----:B------:R-:W4:Y:S01]  /*183d0*/  LDL R3, [R1+0x138c] ;  /* 0x00138c0001037983 */ /* 0x000f220000100800 */
[----:B------:R-:W-:Y:S01]  /*183e0*/  PRMT R34, RZ, 0x7610, R34 ;  /* 0x00007610ff227816 */ /* 0x000fe20000000022 */
[----:B------:R-:W-:Y:S01]  /*183f0*/  @!P0 IMAD.MOV.U32 R5, RZ, RZ, R46 ;  /* 0x000000ffff058224 */ /* 0x000fe200078e002e */
[----:B------:R-:W-:-:S02]  /*18400*/  PRMT R33, RZ, 0x7610, R33 ;  /* 0x00007610ff217816 */ /* 0x000fc40000000021 */
[----:B------:R-:W-:Y:S01]  /*18410*/  PRMT R32, RZ, 0x7610, R32 ;  /* 0x00007610ff207816 */ /* 0x000fe20000000020 */
[----:B------:R-:W4:Y:S04]  /*18420*/  LDL R38, [R1+0x1384] ;  /* 0x0013840001267983 */ /* 0x000f280000100800 */
[----:B------:R1:W4:Y:S04]  /*18430*/  @!P0 LDG.E.U16 R34, desc[UR8][R4.64] ;  /* 0x0000000804228981 */ /* 0x000328000c1e1500 */
[----:B0-----:R-:W4:Y:S01]  /*18440*/  LDL R35, [R1+0x13c0] ;  /* 0x0013c00001237983 */ /* 0x001f220000100800 */
[----:B------:R-:W-:-:S03]  /*18450*/  PRMT R31, RZ, 0x7610, R31 ;  /* 0x00007610ff1f7816 */ /* 0x000fc6000000001f */
[----:B------:R-:W4:Y:S01]  /*18460*/  LDL R36, [R1+0x14c0] ;  /* 0x0014c00001247983 */ /* 0x000f220000100800 */
[----:B------:R-:W-:Y:S02]  /*18470*/  PRMT R30, RZ, 0x7610, R30 ;  /* 0x00007610ff1e7816 */ /* 0x000fe4000000001e */
[----:B------:R-:W-:Y:S02]  /*18480*/  PRMT R29, RZ, 0x7610, R29 ;  /* 0x00007610ff1d7816 */ /* 0x000fe4000000001d */
[----:B------:R-:W-:Y:S02]  /*18490*/  PRMT R28, RZ, 0x7610, R28 ;  /* 0x00007610ff1c7816 */ /* 0x000fe4000000001c */
[----:B------:R-:W-:Y:S02]  /*184a0*/  PRMT R27, RZ, 0x7610, R27 ;  /* 0x00007610ff1b7816 */ /* 0x000fe4000000001b */
[----:B------:R-:W-:Y:S02]  /*184b0*/  PRMT R26, RZ, 0x7610, R26 ;  /* 0x00007610ff1a7816 */ /* 0x000fe4000000001a */
[----:B------:R-:W-:Y:S01]  /*184c0*/  PRMT R25, RZ, 0x7610, R25 ;  /* 0x00007610ff197816 */ /* 0x000fe20000000019 */
[----:B-1----:R-:W-:-:S02]  /*184d0*/  @!P0 IMAD.MOV.U32 R4, RZ, RZ, R40 ;  /* 0x000000ffff048224 */ /* 0x002fc400078e0028 */
[----:B------:R-:W-:Y:S01]  /*184e0*/  @!P0 IMAD.MOV.U32 R5, RZ, RZ, R45 ;  /* 0x000000ffff058224 */ /* 0x000fe200078e002d */
[----:B------:R-:W4:Y:S01]  /*184f0*/  LDL R40, [R1+0x1388] ;  /* 0x0013880001287983 */ /* 0x000f220000100800 */
[----:B------:R-:W-:Y:S02]  /*18500*/  PRMT R24, RZ, 0x7610, R24 ;  /* 0x00007610ff187816 */ /* 0x000fe40000000018 */
[----:B------:R-:W-:Y:S02]  /*18510*/  PRMT R23, RZ, 0x7610, R23 ;  /* 0x00007610ff177816 */ /* 0x000fe40000000017 */
[----:B------:R-:W-:Y:S01]  /*18520*/  PRMT R22, RZ, 0x7610, R22 ;  /* 0x00007610ff167816 */ /* 0x000fe20000000016 */
[----:B------:R0:W4:Y:S01]  /*18530*/  @!P0 LDG.E.U16 R33, desc[UR8][R4.64] ;  /* 0x0000000804218981 */ /* 0x000122000c1e1500 */
[----:B------:R-:W-:Y:S02]  /*18540*/  PRMT R21, RZ, 0x7610, R21 ;  /* 0x00007610ff157816 */ /* 0x000fe40000000015 */
[----:B------:R-:W-:-:S02]  /*18550*/  PRMT R20, RZ, 0x7610, R20 ;  /* 0x00007610ff147816 */ /* 0x000fc40000000014 */
[----:B------:R-:W-:Y:S02]  /*18560*/  PRMT R19, RZ, 0x7610, R19 ;  /* 0x00007610ff137816 */ /* 0x000fe40000000013 */
[----:B------:R-:W-:Y:S01]  /*18570*/  PRMT R18, RZ, 0x7610, R18 ;  /* 0x00007610ff127816 */ /* 0x000fe20000000012 */
[----:B------:R-:W4:Y:S04]  /*18580*/  LDL R47, [R1+0x13b0] ;  /* 0x0013b000012f7983 */ /* 0x000f280000100800 */
[----:B------:R-:W4:Y:S04]  /*18590*/  LDL R45, [R1+0x137c] ;  /* 0x00137c00012d7983 */ /* 0x000f280000100800 */
[----:B------:R-:W4:Y:S01]  /*185a0*/  LDL R46, [R1+0x1378] ;  /* 0x00137800012e7983 */ /* 0x000f220000100800 */
[----:B0-----:R-:W-:-:S02]  /*185b0*/  @!P0 IMAD.MOV.U32 R4, RZ, RZ, R39 ;  /* 0x000000ffff048224 */ /* 0x001fc400078e0027 */
[----:B------:R-:W-:Y:S01]  /*185c0*/  @!P0 IMAD.MOV.U32 R5, RZ, RZ, R44 ;  /* 0x000000ffff058224 */ /* 0x000fe200078e002c */
[----:B------:R-:W4:Y:S04]  /*185d0*/  LDL R39, [R1+0x1380] ;  /* 0x0013800001277983 */ /* 0x000f280000100800 */
[----:B------:R-:W4:Y:S04]  /*185e0*/  LDL R44, [R1+0x1514] ;  /* 0x00151400012c7983 */ /* 0x000f280000100800 */
[----:B------:R2:W4:Y:S02]  /*185f0*/  @!P0 LDG.E.U16 R32, desc[UR8][R4.64] ;  /* 0x0000000804208981 */ /* 0x000524000c1e1500 */
[----:B--2---:R-:W-:-:S02]  /*18600*/  @!P0 IMAD.MOV.U32 R4, RZ, RZ, R42 ;  /* 0x000000ffff048224 */ /* 0x004fc400078e002a */
[----:B------:R-:W-:Y:S01]  /*18610*/  @!P0 IMAD.MOV.U32 R5, RZ, RZ, R43 ;  /* 0x000000ffff058224 */ /* 0x000fe200078e002b */
[----:B------:R-:W2:Y:S04]  /*18620*/  LDL R42, [R1+0x135c] ;  /* 0x00135c00012a7983 */ /* 0x000ea80000100800 */
[----:B------:R-:W2:Y:S04]  /*18630*/  LDL R43, [R1+0x1534] ;  /* 0x00153400012b7983 */ /* 0x000ea80000100800 */
[----:B------:R0:W2:Y:S02]  /*18640*/  @!P0 LDG.E.U16 R31, desc[UR8][R4.64] ;  /* 0x00000008041f8981 */ /* 0x0000a4000c1e1500 */
[----:B0-----:R-:W-:-:S02]  /*18650*/  @!P0 IMAD.MOV.U32 R4, RZ, RZ, R2 ;  /* 0x000000ffff048224 */ /* 0x001fc400078e0002 */
[----:B------:R-:W2:Y:S01]  /*18660*/  LDL R2, [R1+0x14c8] ;  /* 0x0014c80001027983 */ /* 0x000ea20000100800 */
[----:B---3--:R-:W-:-:S03]  /*18670*/  @!P0 IMAD.MOV.U32 R5, RZ, RZ, R37 ;  /* 0x000000ffff058224 */ /* 0x008fc600078e0025 */
[----:B------:R-:W3:Y:S04]  /*18680*/  LDL R37, [R1+0x1358] ;  /* 0x0013580001257983 */ /* 0x000ee80000100800 */
[----:B------:R4:W3:Y:S02]  /*18690*/  @!P0 LDG.E.U16 R30, desc[UR8][R4.64] ;  /* 0x00000008041e8981 */ /* 0x0008e4000c1e1500 */
[----:B----4-:R-:W-:Y:S02]  /*186a0*/  @!P0 IMAD.MOV.U32 R5, RZ, RZ, R35 ;  /* 0x000000ffff058224 */ /* 0x010fe400078e0023 */
[----:B------:R-:W4:Y:S01]  /*186b0*/  LDL R35, [R1+0x1504] ;  /* 0x0015040001237983 */ /* 0x000f220000100800 */
[----:B------:R-:W-:-:S03]  /*186c0*/  @!P0 IMAD.MOV.U32 R4, RZ, RZ, R41 ;  /* 0x000000ffff048224 */ /* 0x000fc600078e0029 */
[----:B------:R-:W4:Y:S04]  /*186d0*/  LDL R41, [R1+0x14c4] ;  /* 0x0014c40001297983 */ /* 0x000f280000100800 */
[----:B------:R0:W4:Y:S02]  /*186e0*/  @!P0 LDG.E.U16 R29, desc[UR8][R4.64] ;  /* 0x00000008041d8981 */ /* 0x000124000c1e1500 */
[----:B0-----:R-:W-:Y:S02]  /*186f0*/  @!P0 IMAD.MOV.U32 R4, RZ, RZ, R3 ;  /* 0x000000ffff048224 */ /* 0x001fe400078e0003 */
[----:B------:R-:W4:Y:S01]  /*18700*/  LDL R3, [R1+0x150c] ;  /* 0x00150c0001037983 */ /* 0x000f220000100800 */
[----:B------:R-:W-:-:S03]  /*18710*/  @!P0 IMAD.MOV.U32 R5, RZ, RZ, R40 ;  /* 0x000000ffff058224 */ /* 0x000fc600078e0028 */
[----:B------:R-:W4:Y:S04]  /*18720*/  LDL R40, [R1+0x14cc] ;  /* 0x0014cc0001287983 */ /* 0x000f280000100800 */
[----:B------:R0:W4:Y:S02]  /*18730*/  @!P0 LDG.E.U16 R28, desc[UR8][R4.64] ;  /* 0x00000008041c8981 */ /* 0x000124000c1e1500 */
[----:B0-----:R-:W-:Y:S02]  /*18740*/  @!P0 IMAD.MOV.U32 R4, RZ, RZ, R38 ;  /* 0x000000ffff048224 */ /* 0x001fe400078e0026 */
[----:B------:R-:W-:Y:S01]  /*18750*/  @!P0 IMAD.MOV.U32 R5, RZ, RZ, R39 ;  /* 0x000000ffff058224 */ /* 0x000fe200078e0027 */
[----:B------:R-:W4:Y:S04]  /*18760*/  LDL R38, [R1+0x1538] ;  /* 0x0015380001267983 */ /* 0x000f280000100800 */
[----:B------:R-:W4:Y:S04]  /*18770*/  LDL R39, [R1+0x1508] ;  /* 0x0015080001277983 */ /* 0x000f280000100800 */
[----:B------:R0:W4:Y:S02]  /*18780*/  @!P0 LDG.E.U16 R27, desc[UR8][R4.64] ;  /* 0x00000008041b8981 */ /* 0x000124000c1e1500 */
[----:B0-----:R-:W-:-:S02]  /*18790*/  @!P0 IMAD.MOV.U32 R4, RZ, RZ, R36 ;  /* 0x000000ffff048224 */ /* 0x001fc400078e0024 */
[----:B--2---:R-:W-:Y:S01]  /*187a0*/  @!P0 IMAD.MOV.U32 R5, RZ, RZ, R42 ;  /* 0x000000ffff058224 */ /* 0x004fe200078e002a */
        /* <DEDUP_REMOVED lines=24> */
[----:B------:R-:W-:Y:S01]  /*18930*/  @!P0 IMAD.MOV.U32 R5, RZ, RZ, R44 ;  /* 0x000000ffff058224 */ /* 0x000fe200078e002c */
[----:B------:R-:W4:Y:S04]  /*18940*/  LDL R43, [R1+0x1374] ;  /* 0x00137400012b7983 */ /* 0x000f280000100800 */
[----:B------:R-:W4:Y:S04]  /*18950*/  LDL R44, [R1+0x1370] ;  /* 0x00137000012c7983 */ /* 0x000f280000100800 */
[----:B------:R2:W4:Y:S02]  /*18960*/  @!P0 LDG.E.U16 R21, desc[UR8][R4.64] ;  /* 0x0000000804158981 */ /* 0x000524000c1e1500 */
[----:B--2---:R-:W-:-:S02]  /*18970*/  @!P0 IMAD.MOV.U32 R4, RZ, RZ, R36 ;  /* 0x000000ffff048224 */ /* 0x004fc400078e0024 */
        /* <DEDUP_REMOVED lines=10> */
[----:B------:R-:W-:Y:S01]  /*18a20*/  @!P0 IMAD.MOV.U32 R5, RZ, RZ, R42 ;  /* 0x000000ffff058224 */ /* 0x000fe200078e002a */
[----:B------:R-:W-:Y:S01]  /*18a30*/  PRMT R17, RZ, 0x7610, R17 ;  /* 0x00007610ff117816 */ /* 0x000fe20000000011 */
[----:B------:R-:W4:Y:S04]  /*18a40*/  LDL R41, [R1+0x14d0] ;  /* 0x0014d00001297983 */ /* 0x000f280000100800 */
[----:B------:R0:W4:Y:S04]  /*18a50*/  @!P0 LDG.E.U16 R18, desc[UR8][R4.64] ;  /* 0x0000000804128981 */ /* 0x000128000c1e1500 */
[----:B------:R-:W4:Y:S01]  /*18a60*/  LDL R42, [R1+0x1354] ;  /* 0x00135400012a7983 */ /* 0x000f220000100800 */
[----:B0-----:R-:W-:-:S03]  /*18a70*/  @!P0 IMAD.MOV.U32 R4, RZ, RZ, R3 ;  /* 0x000000ffff048224 */ /* 0x001fc600078e0003 */
[----:B------:R-:W4:Y:S01]  /*18a80*/  LDL R3, [R1+0x13b4] ;  /* 0x0013b40001037983 */ /* 0x000f220000100800 */
[----:B------:R-:W-:Y:S01]  /*18a90*/  @!P0 IMAD.MOV.U32 R5, RZ, RZ, R40 ;  /* 0x000000ffff058224 */ /* 0x000fe200078e0028 */
[----:B------:R-:W-:Y:S02]  /*18aa0*/  PRMT R16, RZ, 0x7610, R16 ;  /* 0x00007610ff107816 */ /* 0x000fe40000000010 */
[----:B------:R-:W4:Y:S04]  /*18ab0*/  LDL R40, [R1+0x1498] ;  /* 0x0014980001287983 */ /* 0x000f280000100800 */
[----:B------:R0:W4:Y:S01]  /*18ac0*/  @!P0 LDG.E.U16 R17, desc[UR8][R4.64] ;  /* 0x0000000804118981 */ /* 0x000122000c1e1500 */
[----:B------:R-:W-:Y:S01]  /*18ad0*/  PRMT R15, RZ, 0x7610, R15 ;  /* 0x00007610ff0f7816 */ /* 0x000fe2000000000f */
[----:B0-----:R-:W-:-:S02]  /*18ae0*/  @!P0 IMAD.MOV.U32 R4, RZ, RZ, R38 ;  /* 0x000000ffff048224 */ /* 0x001fc400078e0026 */
[----:B------:R-:W-:Y:S01]  /*18af0*/  @!P0 IMAD.MOV.U32 R5, RZ, RZ, R39 ;  /* 0x000000ffff058224 */ /* 0x000fe200078e0027 */
[----:B------:R-:W4:Y:S04]  /*18b00*/  LDL R38, [R1+0x14d4] ;  /* 0x0014d40001267983 */ /* 0x000f280000100800 */
[----:B------:R-:W4:Y:S04]  /*18b10*/  LDL R39, [R1+0x14d8] ;  /* 0x0014d80001277983 */ /* 0x000f280000100800 */
[----:B------:R2:W4:Y:S02]  /*18b20*/  @!P0 LDG.E.U16 R16, desc[UR8][R4.64] ;  /* 0x0000000804108981 */ /* 0x000524000c1e1500 */
[----:B--2---:R-:W-:-:S02]  /*18b30*/  @!P0 IMAD.MOV.U32 R4, RZ, RZ, R36 ;  /* 0x000000ffff048224 */ /* 0x004fc400078e0024 */
[----:B------:R-:W2:Y:S01]  /*18b40*/  LDL R36, [R1+0x14dc] ;  /* 0x0014dc0001247983 */ /* 0x000ea20000100800 */
[----:B------:R-:W-:Y:S01]  /*18b50*/  PRMT R14, RZ, 0x7610, R14 ;  /* 0x00007610ff0e7816 */ /* 0x000fe2000000000e */
[----:B---3--:R-:W-:Y:S02]  /*18b60*/  @!P0 IMAD.MOV.U32 R5, RZ, RZ, R37 ;  /* 0x000000ffff058224 */ /* 0x008fe400078e0025 */
[----:B------:R-:W3:Y:S04]  /*18b70*/  LDL R37, [R1+0x1518] ;  /* 0x0015180001257983 */ /* 0x000ee80000100800 */
[----:B------:R4:W2:Y:S02]  /*18b80*/  @!P0 LDG.E.U16 R15, desc[UR8][R4.64] ;  /* 0x00000008040f8981 */ /* 0x0008a4000c1e1500 */
[----:B----4-:R-:W-:-:S02]  /*18b90*/  @!P0 IMAD.MOV.U32 R5, RZ, RZ, R35 ;  /* 0x000000ffff058224 */ /* 0x010fc400078e0023 */
[----:B------:R-:W4:Y:S01]  /*18ba0*/  LDL R35, [R1+0x1520] ;  /* 0x0015200001237983 */ /* 0x000f220000100800 */
[----:B------:R-:W-:-:S03]  /*18bb0*/  @!P0 IMAD.MOV.U32 R4, RZ, RZ, R2 ;  /* 0x000000ffff048224 */ /* 0x000fc600078e0002 */
[----:B------:R-:W4:Y:S04]  /*18bc0*/  LDL R2, [R1+0x1530] ;  /* 0x0015300001027983 */ /* 0x000f280000100800 */
[----:B------:R0:W4:Y:S02]  /*18bd0*/  @!P0 LDG.E.U16 R14, desc[UR8][R4.64] ;  /* 0x00000008040e8981 */ /* 0x000124000c1e1500 */
[----:B0-----:R-:W-:Y:S02]  /*18be0*/  @!P0 IMAD.MOV.U32 R4, RZ, RZ, R3 ;  /* 0x000000ffff048224 */ /* 0x001fe400078e0003 */
[----:B------:R-:W4:Y:S01]  /*18bf0*/  LDL R3, [R1+0x151c] ;  /* 0x00151c0001037983 */ /* 0x000f220000100800 */
[----:B------:R-:W-:Y:S01]  /*18c00*/  PRMT R13, RZ, 0x7610, R13 ;  /* 0x00007610ff0d7816 */ /* 0x000fe2000000000d */
[----:B------:R-:W-:Y:S01]  /*18c10*/  @!P0 IMAD.MOV.U32 R5, RZ, RZ, R47 ;  /* 0x000000ffff058224 */ /* 0x000fe200078e002f */
[----:B------:R-:W-:-:S04]  /*18c20*/  PRMT R12, RZ, 0x7610, R12 ;  /* 0x00007610ff0c7816 */ /* 0x000fc8000000000c */
[----:B------:R0:W4:Y:S01]  /*18c30*/  @!P0 LDG.E.U16 R13, desc[UR8][R4.64] ;  /* 0x00000008040d8981 */ /* 0x000122000c1e1500 */
[----:B------:R-:W-:Y:S01]  /*18c40*/  PRMT R11, RZ, 0x7610, R11 ;  /* 0x00007610ff0b7816 */ /* 0x000fe2000000000b */
[----:B0-----:R-:W-:Y:S02]  /*18c50*/  @!P0 IMAD.MOV.U32 R4, RZ, RZ, R45 ;  /* 0x000000ffff048224 */ /* 0x001fe400078e002d */
[----:B------:R-:W-:-:S05]  /*18c60*/  @!P0 IMAD.MOV.U32 R5, RZ, RZ, R46 ;  /* 0x000000ffff058224 */ /* 0x000fca00078e002e */
        /* <DEDUP_REMOVED lines=12> */
[----:B------:R0:W4:Y:S02]  /*18d30*/  @!P0 LDG.E.U16 R9, desc[UR8][R4.64] ;  /* 0x0000000804098981 */ /* 0x000124000c1e1500 */
[----:B0-----:R-:W-:Y:S01]  /*18d40*/  @!P0 IMAD.MOV.U32 R5, RZ, RZ, R38 ;  /* 0x000000ffff058224 */ /* 0x001fe200078e0026 */
[----:B------:R-:W-:Y:S02]  /*18d50*/  PRMT R7, RZ, 0x7610, R7 ;  /* 0x00007610ff077816 */ /* 0x000fe40000000007 */
[----:B------:R-:W-:Y:S01]  /*18d60*/  PRMT R6, RZ, 0x7610, R6 ;  /* 0x00007610ff067816 */ /* 0x000fe20000000006 */
[----:B---3--:R-:W-:-:S05]  /*18d70*/  @!P0 IMAD.MOV.U32 R4, RZ, RZ, R37 ;  /* 0x000000ffff048224 */ /* 0x008fca00078e0025 */
[----:B------:R2:W3:Y:S02]  /*18d80*/  @!P0 LDG.E.U16 R8, desc[UR8][R4.64] ;  /* 0x0000000804088981 */ /* 0x0004e4000c1e1500 */
[----:B--2---:R-:W-:Y:S02]  /*18d90*/  @!P0 IMAD.MOV.U32 R5, RZ, RZ, R36 ;  /* 0x000000ffff058224 */ /* 0x004fe400078e0024 */
[----:B----4-:R-:W-:Y:S02]  /*18da0*/  @!P0 IMAD.MOV.U32 R4, RZ, RZ, R35 ;  /* 0x000000ffff048224 */ /* 0x010fe400078e0023 */
[----:B------:R-:W2:Y:S04]  /*18db0*/  LDL.LU R35, [R1+0xb5c] ;  /* 0x000b5c0001237983 */ /* 0x000ea80000300800 */
[----:B------:R-:W4:Y:S04]  /*18dc0*/  LDL.LU R36, [R1+0xb58] ;  /* 0x000b580001247983 */ /* 0x000f280000300800 */
        /* <DEDUP_REMOVED lines=20> */
[----:B------:R0:W2:Y:S04]  /*18f10*/  @!P0 LDG.E.U16 R7, desc[UR8][R4.64] ;  /* 0x0000000804078981 */ /* 0x0000a8000c1e1500 */
[----:B------:R-:W2:Y:S04]  /*18f20*/  LDL.LU R58, [R1+0xa24] ;  /* 0x000a2400013a7983 */ /* 0x000ea80000300800 */
[----:B------:R-:W2:Y:S04]  /*18f30*/  LDL.LU R59, [R1+0xa20] ;  /* 0x000a2000013b7983 */ /* 0x000ea80000300800 */
[----:B------:R-:W2:Y:S04]  /*18f40*/  LDL.LU R60, [R1+0xa1c] ;  /* 0x000a1c00013c7983 */ /* 0x000ea80000300800 */
[----:B------:R-:W2:Y:S04]  /*18f50*/  LDL.LU R56, [R1+0xa18] ;  /* 0x000a180001387983 */ /* 0x000ea80000300800 */
[----:B------:R-:W2:Y:S01]  /*18f60*/  LDL.LU R57, [R1+0xa14] ;  /* 0x000a140001397983 */ /* 0x000ea20000300800 */
[----:B0-----:R-:W-:-:S02]  /*18f70*/  @!P0 IMAD.MOV.U32 R4, RZ, RZ, R2 ;  /* 0x000000ffff048224 */ /* 0x001fc400078e0002 */
[----:B------:R-:W-:Y:S02]  /*18f80*/  @!P0 IMAD.MOV.U32 R5, RZ, RZ, R3 ;  /* 0x000000ffff058224 */ /* 0x000fe400078e0003 */
[----:B------:R-:W2:Y:S04]  /*18f90*/  LDL.LU R3, [R1+0xa10] ;  /* 0x000a100001037983 */ /* 0x000ea80000300800 */
[----:B------:R-:W2:Y:S04]  /*18fa0*/  LDL.LU R2, [R1+0xa0c] ;  /* 0x000a0c0001027983 */ /* 0x000ea80000300800 */
[----:B------:R-:W2:Y:S04]  /*18fb0*/  @!P0 LDG.E.U16 R6, desc[UR8][R4.64] ;  /* 0x0000000804068981 */ /* 0x000ea8000c1e1500 */
[----:B------:R-:W2:Y:S04]  /*18fc0*/  LDL.LU R4, [R1+0xb64] ;  /* 0x000b640001047983 */ /* 0x000ea80000300800 */
[----:B------:R-:W3:Y:S04]  /*18fd0*/  LDL.LU R5, [R1+0xb60] ;  /* 0x000b600001057983 */ /* 0x000ee80000300800 */
[----:B--2---:R-:W-:Y:S04]  /*18fe0*/  STS.U16 [R0+UR5+0xe40], R4 ;  /* 0x000e400400007988 */ /* 0x004fe80008000405 */
[----:B---3--:R-:W-:Y:S04]  /*18ff0*/  STS.U16 [R0+UR5+0xe00], R5 ;  /* 0x000e000500007988 */ /* 0x008fe80008000405 */
[----:B------:R0:W-:Y:S04]  /*19000*/  STS.U16 [R0+UR5+0xec0], R35 ;  /* 0x000ec02300007988 */ /* 0x0001e80008000405 */
[----:B----4-:R1:W-:Y:S04]  /*19010*/  STS.U16 [R0+UR5+0xe80], R36 ;  /* 0x000e802400007988 */ /* 0x0103e80008000405 */
[----:B------:R2:W-:Y:S04]  /*19020*/  STS.U16 [R0+UR5+0xf40], R37 ;  /* 0x000f402500007988 */ /* 0x0005e80008000405 */
[----:B------:R3:W-:Y:S04]  /*19030*/  STS.U16 [R0+UR5+0xf00], R38 ;  /* 0x000f002600007988 */ /* 0x0007e80008000405 */
[----:B------:R4:W-:Y:S04]  /*19040*/  STS.U16 [R0+UR5+0xfc0], R39 ;  /* 0x000fc02700007988 */ /* 0x0009e80008000405 */
[----:B------:R0:W-:Y:S04]  /*19050*/  STS.U16 [R0+UR5+0xf80], R40 ;  /* 0x000f802800007988 */ /* 0x0001e80008000405 */
[----:B------:R1:W-:Y:S04]  /*19060*/  STS.U16 [R0+UR5+0x1600], R41 ;  /* 0x0016002900007988 */ /* 0x0003e80008000405 */
[----:B------:R2:W-:Y:S04]  /*19070*/  STS.U16 [R0+UR5+0x1640], R42 ;  /* 0x0016402a00007988 */ /* 0x0005e80008000405 */
[----:B0-----:R-:W4:Y:S04]  /*19080*/  LDL.LU R35, [R1+0xa08] ;  /* 0x000a080001237983 */ /* 0x001f280000300800 */
[----:B-1----:R-:W4:Y:S04]  /*19090*/  LDL.LU R36, [R1+0x9a4] ;  /* 0x0009a40001247983 */ /* 0x002f280000300800 */
[----:B--2---:R-:W2:Y:S04]  /*190a0*/  LDL.LU R37, [R1+0x9a0] ;  /* 0x0009a00001257983 */ /* 0x004ea80000300800 */
[----:B------:R0:W-:Y:S04]  /*190b0*/  STS.U16 [R0+UR5+0x1680], R43 ;  /* 0x0016802b00007988 */ /* 0x0001e80008000405 */
[----:B---3--:R-:W3:Y:S04]  /*190c0*/  LDL.LU R38, [R1+0x99c] ;  /* 0x00099c0001267983 */ /* 0x008ee80000300800 */
[----:B------:R1:W-:Y:S04]  /*190d0*/  STS.U16 [R0+UR5+0x16c0], R44 ;  /* 0x0016c02c00007988 */ /* 0x0003e80008000405 */
[----:B----4-:R-:W4:Y:S04]  /*190e0*/  LDL.LU R39, [R1+0x998] ;  /* 0x0009980001277983 */ /* 0x010f280000300800 */
[----:B------:R0:W-:Y:S04]  /*190f0*/  STS.U16 [R0+UR5+0x1700], R45 ;  /* 0x0017002d00007988 */ /* 0x0001e80008000405 */
[----:B------:R-:W4:Y:S04]  /*19100*/  LDL.LU R40, [R1+0x994] ;  /* 0x0009940001287983 */ /* 0x000f280000300800 */
[----:B------:R0:W-:Y:S04]  /*19110*/  STS.U16 [R0+UR5+0x1740], R46 ;  /* 0x0017402e00007988 */ /* 0x0001e80008000405 */
[----:B------:R-:W4:Y:S04]  /*19120*/  LDL.LU R41, [R1+0x990] ;  /* 0x0009900001297983 */ /* 0x000f280000300800 */
[----:B------:R0:W-:Y:S04]  /*19130*/  STS.U16 [R0+UR5+0x1780], R47 ;  /* 0x0017802f00007988 */ /* 0x0001e80008000405 */
[----:B------:R-:W4:Y:S04]  /*19140*/  LDL.LU R42, [R1+0x98c] ;  /* 0x00098c00012a7983 */ /* 0x000f280000300800 */
[----:B------:R1:W-:Y:S04]  /*19150*/  STS.U16 [R0+UR5+0x17c0], R48 ;  /* 0x0017c03000007988 */ /* 0x0003e80008000405 */
[----:B0-----:R-:W4:Y:S04]  /*19160*/  LDL.LU R43, [R1+0x8e4] ;  /* 0x0008e400012b7983 */ /* 0x001f280000300800 */
[----:B------:R0:W-:Y:S04]  /*19170*/  STS.U16 [R0+UR5+0x1e40], R49 ;  /* 0x001e403100007988 */ /* 0x0001e80008000405 */
[----:B-1----:R-:W4:Y:S04]  /*19180*/  LDL.LU R44, [R1+0x8dc] ;  /* 0x0008dc00012c7983 */ /* 0x002f280000300800 */
[----:B------:R1:W-:Y:S04]  /*19190*/  STS.U16 [R0+UR5+0x1e00], R50 ;  /* 0x001e003200007988 */ /* 0x0003e80008000405 */
[----:B------:R-:W4:Y:S04]  /*191a0*/  LDL.LU R45, [R1+0x8d4] ;  /* 0x0008d400012d7983 */ /* 0x000f280000300800 */
        /* <DEDUP_REMOVED lines=16> */
[----:B------:R-:W-:Y:S04]  /*192b0*/  STS.U16 [R0+UR5+0x2680], R60 ;  /* 0x0026803c00007988 */ /* 0x000fe80008000405 */
[----:B------:R-:W4:Y:S04]  /*192c0*/  LDL.LU R54, [R1+0x89c] ;  /* 0x00089c0001367983 */ /* 0x000f280000300800 */
[----:B------:R-:W-:Y:S04]  /*192d0*/  STS.U16 [R0+UR5+0x26c0], R56 ;  /* 0x0026c03800007988 */ /* 0x000fe80008000405 */
[----:B0-----:R-:W4:Y:S04]  /*192e0*/  LDL.LU R55, [R1+0x898] ;  /* 0x0008980001377983 */ /* 0x001f280000300800 */
[----:B------:R-:W-:Y:S04]  /*192f0*/  STS.U16 [R0+UR5+0x2700], R57 ;  /* 0x0027003900007988 */ /* 0x000fe80008000405 */
[----:B-1----:R-:W4:Y:S04]  /*19300*/  LDL.LU R61, [R1+0x894] ;  /* 0x00089400013d7983 */ /* 0x002f280000300800 */
[----:B------:R-:W-:Y:S04]  /*19310*/  STS.U16 [R0+UR5+0x2740], R3 ;  /* 0x0027400300007988 */ /* 0x000fe80008000405 */
[----:B------:R-:W4:Y:S04]  /*19320*/  LDL.LU R58, [R1+0x890] ;  /* 0x00089000013a7983 */ /* 0x000f280000300800 */
[----:B------:R0:W-:Y:S04]  /*19330*/  STS.U16 [R0+UR5+0x2780], R2 ;  /* 0x0027800200007988 */ /* 0x0001e80008000405 */
[----:B------:R-:W4:Y:S04]  /*19340*/  LDL.LU R59, [R1+0x88c] ;  /* 0x00088c00013b7983 */ /* 0x000f280000300800 */
[----:B0-----:R-:W4:Y:S04]  /*19350*/  LDL.LU R2, [R1+0x884] ;  /* 0x0008840001027983 */ /* 0x001f280000300800 */
[----:B------:R-:W4:Y:S04]  /*19360*/  LDL.LU R60, [R1+0x858] ;  /* 0x00085800013c7983 */ /* 0x000f280000300800 */
[----:B------:R-:W4:Y:S04]  /*19370*/  LDL.LU R56, [R1+0x854] ;  /* 0x0008540001387983 */ /* 0x000f280000300800 */
[----:B------:R-:W4:Y:S04]  /*19380*/  LDL.LU R57, [R1+0x84c] ;  /* 0x00084c0001397983 */ /* 0x000f280000300800 */
[----:B------:R-:W4:Y:S04]  /*19390*/  LDL.LU R3, [R1+0x848] ;  /* 0x0008480001037983 */ /* 0x000f280000300800 */
[----:B------:R-:W4:Y:S04]  /*193a0*/  LDL.LU R4, [R1+0x844] ;  /* 0x0008440001047983 */ /* 0x000f280000300800 */
[----:B------:R-:W4:Y:S04]  /*193b0*/  LDL.LU R5, [R1+0x840] ;  /* 0x0008400001057983 */ /* 0x000f280000300800 */
[----:B------:R0:W-:Y:S04]  /*193c0*/  STS.U16 [R0+UR5+0x27c0], R35 ;  /* 0x0027c02300007988 */ /* 0x0001e80008000405 */
[----:B------:R1:W-:Y:S04]  /*193d0*/  STS.U16 [R0+UR5+0x2e40], R36 ;  /* 0x002e402400007988 */ /* 0x0003e80008000405 */
[----:B--2---:R2:W-:Y:S04]  /*193e0*/  STS.U16 [R0+UR5+0x2e00], R37 ;  /* 0x002e002500007988 */ /* 0x0045e80008000405 */
[----:B---3--:R3:W-:Y:S04]  /*193f0*/  STS.U16 [R0+UR5+0x2ec0], R38 ;  /* 0x002ec02600007988 */ /* 0x0087e80008000405 */
[----:B----4-:R4:W-:Y:S04]  /*19400*/  STS.U16 [R0+UR5+0x2e80], R39 ;  /* 0x002e802700007988 */ /* 0x0109e80008000405 */
[----:B------:R0:W-:Y:S04]  /*19410*/  STS.U16 [R0+UR5+0x2f40], R40 ;  /* 0x002f402800007988 */ /* 0x0001e80008000405 */
[----:B------:R1:W-:Y:S04]  /*19420*/  STS.U16 [R0+UR5+0x2f00], R41 ;  /* 0x002f002900007988 */ /* 0x0003e80008000405 */
[----:B0-----:R-:W4:Y:S04]  /*19430*/  LDL.LU R35, [R1+0x1df4] ;  /* 0x001df40001237983 */ /* 0x001f280000300800 */
[----:B------:R0:W-:Y:S04]  /*19440*/  STS.U16 [R0+UR5+0x2fc0], R42 ;  /* 0x002fc02a00007988 */ /* 0x0001e80008000405 */
[----:B------:R0:W-:Y:S04]  /*19450*/  STS.U16 [R0+UR5+0x2f80], R43 ;  /* 0x002f802b00007988 */ /* 0x0001e80008000405 */
[----:B-1----:R-:W4:Y:S04]  /*19460*/  LDL.LU R36, [R1+0x1df0] ;  /* 0x001df00001247983 */ /* 0x002f280000300800 */
[----:B--2---:R-:W2:Y:S04]  /*19470*/  LDL.LU R37, [R1+0x1dec] ;  /* 0x001dec0001257983 */ /* 0x004ea80000300800 */
[----:B---3--:R-:W3:Y:S04]  /*19480*/  LDL.LU R38, [R1+0x1de8] ;  /* 0x001de80001267983 */ /* 0x008ee80000300800 */
[----:B------:R1:W-:Y:S04]  /*19490*/  STS.U16 [R0+UR5+0x3600], R44 ;  /* 0x0036002c00007988 */ /* 0x0003e80008000405 */
[----:B------:R0:W-:Y:S04]  /*194a0*/  STS.U16 [R0+UR5+0x3640], R45 ;  /* 0x0036402d00007988 */ /* 0x0001e80008000405 */
[----:B----4-:R-:W4:Y:S04]  /*194b0*/  LDL.LU R39, [R1+0x1de4] ;  /* 0x001de40001277983 */ /* 0x010f280000300800 */
[----:B------:R-:W2:Y:S04]  /*194c0*/  LDL.LU R40, [R1+0x1de0] ;  /* 0x001de00001287983 */ /* 0x000ea80000300800 */
[----:B------:R0:W-:Y:S04]  /*194d0*/  STS.U16 [R0+UR5+0x3680], R46 ;  /* 0x0036802e00007988 */ /* 0x0001e80008000405 */
[----:B------:R0:W-:Y:S04]  /*194e0*/  STS.U16 [R0+UR5+0x36c0], R47 ;  /* 0x0036c02f00007988 */ /* 0x0001e80008000405 */
[----:B------:R-:W2:Y:S04]  /*194f0*/  LDL.LU R41, [R1+0x1ddc] ;  /* 0x001ddc0001297983 */ /* 0x000ea80000300800 */
[----:B------:R1:W-:Y:S04]  /*19500*/  STS.U16 [R0+UR5+0x3700], R48 ;  /* 0x0037003000007988 */ /* 0x0003e80008000405 */
[----:B------:R1:W-:Y:S04]  /*19510*/  STS.U16 [R0+UR5+0x3740], R49 ;  /* 0x0037403100007988 */ /* 0x0003e80008000405 */
[----:B0-----:R-:W2:Y:S04]  /*19520*/  LDL.LU R42, [R1+0x1dd8] ;  /* 0x001dd800012a7983 */ /* 0x001ea80000300800 */
[----:B------:R-:W2:Y:S04]  /*19530*/  LDL.LU R43, [R1+0x1dd4] ;  /* 0x001dd400012b7983 */ /* 0x000ea80000300800 */
[----:B-1----:R-:W2:Y:S04]  /*19540*/  LDL.LU R44, [R1+0x1dd0] ;  /* 0x001dd000012c7983 */ /* 0x002ea80000300800 */
[----:B------:R0:W-:Y:S04]  /*19550*/  STS.U16 [R0+UR5+0x3780], R50 ;  /* 0x0037803200007988 */ /* 0x0001e80008000405 */
[----:B------:R1:W-:Y:S04]  /*19560*/  STS.U16 [R0+UR5+0x37c0], R51 ;  /* 0x0037c03300007988 */ /* 0x0003e80008000405 */
[----:B------:R-:W2:Y:S04]  /*19570*/  LDL.LU R45, [R1+0x1dcc] ;  /* 0x001dcc00012d7983 */ /* 0x000ea80000300800 */
[----:B------:R-:W2:Y:S04]  /*19580*/  LDL.LU R46, [R1+0x1dc8] ;  /* 0x001dc800012e7983 */ /* 0x000ea80000300800 */
[----:B------:R0:W-:Y:S04]  /*19590*/  STS.U16 [R0+UR5+0x3e40], R52 ;  /* 0x003e403400007988 */ /* 0x0001e80008000405 */
[----:B------:R0:W-:Y:S04]  /*195a0*/  STS.U16 [R0+UR5+0x3e00], R53 ;  /* 0x003e003500007988 */ /* 0x0001e80008000405 */
[----:B------:R-:W2:Y:S04]  /*195b0*/  LDL.LU R47, [R1+0x1dc4] ;  /* 0x001dc400012f7983 */ /* 0x000ea80000300800 */
[----:B------:R0:W-:Y:S04]  /*195c0*/  STS.U16 [R0+UR5+0x3ec0], R54 ;  /* 0x003ec03600007988 */ /* 0x0001e80008000405 */
[----:B------:R0:W-:Y:S04]  /*195d0*/  STS.U16 [R0+UR5+0x3e80], R55 ;  /* 0x003e803700007988 */ /* 0x0001e80008000405 */
[----:B------:R-:W2:Y:S04]  /*195e0*/  LDL.LU R48, [R1+0x1dc0] ;  /* 0x001dc00001307983 */ /* 0x000ea80000300800 */
[----:B------:R-:W2:Y:S04]  /*195f0*/  LDL.LU R49, [R1+0x1dbc] ;  /* 0x001dbc0001317983 */ /* 0x000ea80000300800 */
[----:B0-----:R-:W2:Y:S04]  /*19600*/  LDL.LU R50, [R1+0x1db8] ;  /* 0x001db80001327983 */ /* 0x001ea80000300800 */
[----:B------:R0:W-:Y:S04]  /*19610*/  STS.U16 [R0+UR5+0x3f40], R61 ;  /* 0x003f403d00007988 */ /* 0x0001e80008000405 */
[----:B------:R0:W-:Y:S04]  /*19620*/  STS.U16 [R0+UR5+0x3f00], R58 ;  /* 0x003f003a00007988 */ /* 0x0001e80008000405 */
[----:B-1----:R-:W2:Y:S04]  /*19630*/  LDL.LU R51, [R1+0x1db4] ;  /* 0x001db40001337983 */ /* 0x002ea80000300800 */
[----:B------:R-:W2:Y:S04]  /*19640*/  LDL.LU R52, [R1+0x1db0] ;  /* 0x001db00001347983 */ /* 0x000ea80000300800 */
[----:B------:R1:W-:Y:S04]  /*19650*/  STS.U16 [R0+UR5+0x3fc0], R59 ;  /* 0x003fc03b00007988 */ /* 0x0003e80008000405 */
[----:B------:R-:W2:Y:S04]  /*19660*/  LDL.LU R53, [R1+0x1dac] ;  /* 0x001dac0001357983 */ /* 0x000ea80000300800 */
[----:B------:R-:W2:Y:S04]  /*19670*/  LDL.LU R54, [R1+0x1da8] ;  /* 0x001da80001367983 */ /* 0x000ea80000300800 */
[----:B------:R-:W2:Y:S04]  /*19680*/  LDL.LU R55, [R1+0x1da4] ;  /* 0x001da40001377983 */ /* 0x000ea80000300800 */
[----:B0-----:R-:W2:Y:S04]  /*19690*/  LDL.LU R61, [R1+0x1da0] ;  /* 0x001da000013d7983 */ /* 0x001ea80000300800 */
[----:B------:R0:W-:Y:S04]  /*196a0*/  STS.U16 [R0+UR5+0x3f80], R2 ;  /* 0x003f800200007988 */ /* 0x0001e80008000405 */
[----:B------:R-:W2:Y:S04]  /*196b0*/  LDL.LU R58, [R1+0x1d9c] ;  /* 0x001d9c00013a7983 */ /* 0x000ea80000300800 */
[----:B-1----:R-:W2:Y:S01]  /*196c0*/  LDL.LU R59, [R1+0x1d98] ;  /* 0x001d9800013b7983 */ /* 0x002ea20000300800 */
[----:B0-----:R-:W0:Y:S02]  /*196d0*/  S2R R2, SR_TID.X ;  /* 0x0000000000027919 */ /* 0x001e240000002100 */
[----:B0-----:R-:W-:-:S05]  /*196e0*/  LOP3.LUT R2, R2, 0x1f, RZ, 0xc0, !PT ;  /* 0x0000001f02027812 */ /* 0x001fca00078ec0ff */
[----:B------:R-:W-:-:S05]  /*196f0*/  IMAD.SHL.U32 R2, R2, 0x2, RZ ;  /* 0x0000000202027824 */ /* 0x000fca00078e00ff */
[----:B------:R0:W-:Y:S04]  /*19700*/  STS.U16 [R2+UR5+0x4000], R60 ;  /* 0x0040003c02007988 */ /* 0x0001e80008000405 */
[----:B------:R1:W-:Y:S04]  /*19710*/  STS.U16 [R2+UR5+0x4040], R56 ;  /* 0x0040403802007988 */ /* 0x0003e80008000405 */
[----:B------:R1:W-:Y:S04]  /*19720*/  STS.U16 [R2+UR5+0x4200], R57 ;  /* 0x0042003902007988 */ /* 0x0003e80008000405 */
[----:B------:R1:W-:Y:S04]  /*19730*/  STS.U16 [R2+UR5+0x4240], R3 ;  /* 0x0042400302007988 */ /* 0x0003e80008000405 */
[----:B0-----:R-:W2:Y:S04]  /*19740*/  LDL.LU R60, [R1+0x1d94] ;  /* 0x001d9400013c7983 */ /* 0x001ea80000300800 */
[----:B-1----:R-:W2:Y:S04]  /*19750*/  LDL.LU R56, [R1+0x1d90] ;  /* 0x001d900001387983 */ /* 0x002ea80000300800 */
[----:B------:R-:W2:Y:S04]  /*19760*/  LDL.LU R57, [R1+0x1d8c] ;  /* 0x001d8c0001397983 */ /* 0x000ea80000300800 */
[----:B------:R-:W3:Y:S04]  /*19770*/  LDL.LU R3, [R1+0x1d88] ;  /* 0x001d880001037983 */ /* 0x000ee80000300800 */
[----:B--2---:R-:W-:Y:S04]  /*19780*/  STS.U16 [R2+UR5+0x4640], R57 ;  /* 0x0046403902007988 */ /* 0x004fe80008000405 */
[----:B---3--:R0:W-:Y:S04]  /*19790*/  STS.U16 [R2+UR5+0x4600], R3 ;  /* 0x0046000302007988 */ /* 0x0081e80008000405 */
[----:B0-----:R-:W2:Y:S04]  /*197a0*/  LDL.LU R3, [R1+0x1d84] ;  /* 0x001d840001037983 */ /* 0x001ea80000300800 */
[----:B------:R-:W3:Y:S04]  /*197b0*/  LDL.LU R57, [R1+0x1d80] ;  /* 0x001d800001397983 */ /* 0x000ee80000300800 */
[----:B------:R0:W-:Y:S04]  /*197c0*/  STS.U16 [R2+UR5+0x4800], R56 ;  /* 0x0048003802007988 */ /* 0x0001e80008000405 */
[----:B0-----:R-:W2:Y:S04]  /*197d0*/  LDL.LU R56, [R1+0x1d7c] ;  /* 0x001d7c0001387983 */ /* 0x001ea80000300800 */
[----:B------:R0:W-:Y:S04]  /*197e0*/  STS.U16 [R2+UR5+0x4840], R60 ;  /* 0x0048403c02007988 */ /* 0x0001e80008000405 */
        /* <DEDUP_REMOVED lines=9> */
[----:B---3--:R0:W-:Y:S04]  /*19880*/  STS.U16 [R57+UR5+0x4080], R52 ;  /* 0x0040803439007988 */ /* 0x0081e80008000405 */
        /* <DEDUP_REMOVED lines=8> */
[----:B0-----:R-:W3:Y:S04]  /*19910*/  LDL.LU.64 R52, [R1+0x1b0] ;  /* 0x0001b00001347983 */ /* 0x001ee80000300a00 */
[----:B------:R-:W3:Y:S04]  /*19920*/  LDL.LU.64 R54, [R1+0x1b8] ;  /* 0x0001b80001367983 */ /* 0x000ee80000300a00 */
[----:B-1----:R-:W3:Y:S04]  /*19930*/  LDL.LU.64 R44, [R1+0x1a0] ;  /* 0x0001a000012c7983 */ /* 0x002ee80000300a00 */
[----:B------:R-:W3:Y:S04]  /*19940*/  LDL.LU.64 R46, [R1+0x1a8] ;  /* 0x0001a800012e7983 */ /* 0x000ee80000300a00 */
[----:B------:R-:W3:Y:S04]  /*19950*/  LDL.LU.64 R48, [R1+0x190] ;  /* 0x0001900001307983 */ /* 0x000ee80000300a00 */
[----:B------:R-:W3:Y:S04]  /*19960*/  LDL.LU.64 R50, [R1+0x198] ;  /* 0x0001980001327983 */ /* 0x000ee80000300a00 */
[----:B------:R-:W-:Y:S04]  /*19970*/  STS.U16 [R57+UR5+0x48c0], R43 ;  /* 0x0048c02b39007988 */ /* 0x000fe80008000405 */
[----:B------:R-:W-:Y:S04]  /*19980*/  STS.U16 [R57+UR5+0x4a80], R42 ;  /* 0x004a802a39007988 */ /* 0x000fe80008000405 */
[----:B------:R-:W-:Y:S04]  /*19990*/  STS.U16 [R57+UR5+0x4ac0], R41 ;  /* 0x004ac02939007988 */ /* 0x000fe80008000405 */
[----:B------:R-:W-:Y:S04]  /*199a0*/  STS.U16 [R57+UR5+0x4c80], R40 ;  /* 0x004c802839007988 */ /* 0x000fe80008000405 */
[----:B----4-:R-:W-:Y:S04]  /*199b0*/  STS.U16 [R57+UR5+0x4cc0], R39 ;  /* 0x004cc02739007988 */ /* 0x010fe80008000405 */
[----:B------:R-:W-:Y:S04]  /*199c0*/  STS.U16 [R57+UR5+0x4e80], R38 ;  /* 0x004e802639007988 */ /* 0x000fe80008000405 */
[----:B------:R-:W-:Y:S04]  /*199d0*/  STS.U16 [R57+UR5+0x4ec0], R37 ;  /* 0x004ec02539007988 */ /* 0x000fe80008000405 */
        /* <DEDUP_REMOVED lines=16> */
[----:B------:R1:W-:Y:S01]  /*19ae0*/  STS.U16 [R0+UR5+0x4fc0], R3 ;  /* 0x004fc00300007988 */ /* 0x0003e20008000405 */
[----:B0-----:R-:W0:Y:S01]  /*19af0*/  S2R R56, SR_TID.X ;  /* 0x0000000000387919 */ /* 0x001e220000002100 */
[----:B-1----:R-:W1:Y:S02]  /*19b00*/  S2R R3, SR_TID.X ;  /* 0x0000000000037919 */ /* 0x002e640000002100 */
        /* <DEDUP_REMOVED lines=14> */
[----:B------:R2:W-:Y:S01]  /*19bf0*/  STS.U16 [R0+UR5+0x4f80], R6 ;  /* 0x004f800600007988 */ /* 0x0005e20008000405 */
[----:B------:R-:W-:Y:S01]  /*19c00*/  BAR.SYNC.DEFER_BLOCKING 0x0 ;  /* 0x0000000000007b1d */ /* 0x000fe20000010000 */
[----:B0-----:R-:W-:Y:S01]  /*19c10*/  IMAD.SHL.U32 R57, R56, 0x8, RZ ;  /* 0x0000000838397824 */ /* 0x001fe200078e00ff */
[----:B-1----:R-:W-:-:S04]  /*19c20*/  LOP3.LUT R56, R3, 0x7, RZ, 0xc0, !PT ;  /* 0x0000000703387812 */ /* 0x002fc800078ec0ff */
[----:B------:R-:W-:Y:S01]  /*19c30*/  LOP3.LUT R57, R57, 0x30, RZ, 0xc0, !PT ;  /* 0x0000003039397812 */ /* 0x000fe200078ec0ff */
[----:B------:R-:W-:Y:S01]  /*19c40*/  IMAD.SHL.U32 R3, R3, 0x2, RZ ;  /* 0x0000000203037824 */ /* 0x000fe200078e00ff */
[----:B------:R-:W-:Y:S03]  /*19c50*/  LDSM.16.MT88.4 R40, [R60+UR5] ;  /* 0x000000053c28783b */ /* 0x000fe60008004200 */
[----:B--2---:R-:W-:Y:S01]  /*19c60*/  IMAD R0, R56, 0x40, R57 ;  /* 0x0000004038007824 */ /* 0x004fe200078e0239 */
[----:B------:R-:W-:Y:S04]  /*19c70*/  LDSM.16.MT88.4 R36, [R60+UR5+0x80] ;  /* 0x000080053c24783b */ /* 0x000fe80008004200 */
[----:B------:R-:W-:-:S05]  /*19c80*/  LOP3.LUT R0, R0, 0x30, R3, 0x78, !PT ;  /* 0x0000003000007812 */ /* 0x000fca00078e7803 */
[----:B------:R-:W0:Y:S04]  /*19c90*/  LDSM.16.M88.4 R32, [R0+UR5+0x4000] ;  /* 0x004000050020783b */ /* 0x000e280008000200 */
[----:B------:R-:W-:Y:S04]  /*19ca0*/  LDSM.16.M88.4 R28, [R0+UR5+0x4200] ;  /* 0x00420005001c783b */ /* 0x000fe80008000200 */
[----:B------:R-:W1:Y:S04]  /*19cb0*/  LDSM.16.M88.4 R24, [R0+UR5+0x4400] ;  /* 0x004400050018783b */ /* 0x000e680008000200 */
[----:B------:R-:W2:Y:S04]  /*19cc0*/  LDSM.16.M88.4 R16, [R0+UR5+0x4800] ;  /* 0x004800050010783b */ /* 0x000ea80008000200 */
[----:B------:R-:W4:Y:S04]  /*19cd0*/  LDSM.16.M88.4 R12, [R0+UR5+0x4a00] ;  /* 0x004a0005000c783b */ /* 0x000f280008000200 */
[----:B------:R-:W4:Y:S04]  /*19ce0*/  LDSM.16.M88.4 R4, [R0+UR5+0x4c00] ;  /* 0x004c00050004783b */ /* 0x000f280008000200 */
[----:B------:R-:W4:Y:S04]  /*19cf0*/  LDSM.16.M88.4 R8, [R0+UR5+0x4e00] ;  /* 0x004e00050008783b */ /* 0x000f280008000200 */
[----:B------:R-:W3:Y:S04]  /*19d00*/  LDSM.16.M88.4 R20, [R0+UR5+0x4600] ;  /* 0x004600050014783b */ /* 0x000ee80008000200 */
[----:B0-----:R-:W-:Y:S04]  /*19d10*/  STL [R1+0x1a5c], R34 ;  /* 0x001a5c2201007387 */ /* 0x001fe80000100800 */
[----:B------:R-:W-:Y:S04]  /*19d20*/  STL [R1+0x1a58], R35 ;  /* 0x001a582301007387 */ /* 0x000fe80000100800 */
[----:B-1----:R0:W-:Y:S04]  /*19d30*/  STL [R1+0x1a54], R26 ;  /* 0x001a541a01007387 */ /* 0x0021e80000100800 */
[----:B------:R1:W-:Y:S04]  /*19d40*/  STL [R1+0x1a50], R27 ;  /* 0x001a501b01007387 */ /* 0x0003e80000100800 */
[----:B--2---:R-:W-:Y:S04]  /*19d50*/  STL [R1+0x1a3c], R18 ;  /* 0x001a3c1201007387 */ /* 0x004fe80000100800 */
[----:B------:R-:W-:Y:S04]  /*19d60*/  STL [R1+0x1a38], R19 ;  /* 0x001a381301007387 */ /* 0x000fe80000100800 */
[----:B----4-:R-:W-:Y:S04]  /*19d70*/  STL [R1+0x1a2c], R14 ;  /* 0x001a2c0e01007387 */ /* 0x010fe80000100800 */
[----:B------:R-:W-:Y:S04]  /*19d80*/  STL [R1+0x1a28], R15 ;  /* 0x001a280f01007387 */ /* 0x000fe80000100800 */
[----:B------:R-:W-:Y:S04]  /*19d90*/  STL [R1+0x1a24], R6 ;  /* 0x001a240601007387 */ /* 0x000fe80000100800 */
[----:B------:R-:W-:Y:S04]  /*19da0*/  STL [R1+0x1a20], R7 ;  /* 0x001a200701007387 */ /* 0x000fe80000100800 */
[----:B------:R-:W-:Y:S04]  /*19db0*/  STL [R1+0x1a1c], R10 ;  /* 0x001a1c0a01007387 */ /* 0x000fe80000100800 */
[----:B------:R-:W-:Y:S01]  /*19dc0*/  STL [R1+0x1a18], R11 ;  /* 0x001a180b01007387 */ /* 0x000fe20000100800 */
[C---:B---3--:R-:W-:Y:S08]  /*19dd0*/  HMMA.16816.F32.BF16 R52, R40.reuse, R32, R52 ;  /* 0x000000202834723c */ /* 0x048ff00000041834 */
[----:B------:R-:W-:Y:S11]  /*19de0*/  HMMA.16816.F32.BF16 R44, R40, R28, R44 ;  /* 0x0000001c282c723c */ /* 0x000ff6000004182c */
[----:B------:R-:W-:Y:S04]  /*19df0*/  STL.64 [R1+0x1b0], R52 ;  /* 0x0001b03401007387 */ /* 0x000fe80000100a00 */
[----:B------:R-:W-:Y:S04]  /*19e00*/  STL.64 [R1+0x1b8], R54 ;  /* 0x0001b83601007387 */ /* 0x000fe80000100a00 */
[----:B0-----:R-:W-:Y:S01]  /*19e10*/  IMAD.MOV.U32 R26, RZ, RZ, R45 ;  /* 0x000000ffff1a7224 */ /* 0x001fe200078e002d */
[----:B------:R0:W-:Y:S01]  /*19e20*/  STL [R1+0x1a0], R44 ;  /* 0x0001a02c01007387 */ /* 0x0001e20000100800 */
[----:B-1----:R-:W-:-:S02]  /*19e30*/  IMAD.MOV.U32 R27, RZ, RZ, R46 ;  /* 0x000000ffff1b7224 */ /* 0x002fc400078e002e */
[----:B------:R-:W-:Y:S01]  /*19e40*/  IMAD.MOV.U32 R61, RZ, RZ, R47 ;  /* 0x000000ffff3d7224 */ /* 0x000fe200078e002f */
[----:B0-----:R-:W2:Y:S04]  /*19e50*/  LDL.LU.64 R44, [R1+0x180] ;  /* 0x00018000012c7983 */ /* 0x001ea80000300a00 */
[----:B------:R-:W2:Y:S01]  /*19e60*/  LDL.LU.64 R46, [R1+0x188] ;  /* 0x00018800012e7983 */ /* 0x000ea20000300a00 */
[----:B------:R-:W-:Y:S03]  /*19e70*/  HMMA.16816.F32.BF16 R48, R40, R24, R48 ;  /* 0x000000182830723c */ /* 0x000fe60000041830 */
[----:B------:R-:W-:Y:S04]  /*19e80*/  STL [R1+0x1a68], R61 ;  /* 0x001a683d01007387 */ /* 0x000fe80000100800 */
[----:B------:R-:W-:Y:S04]  /*19e90*/  STL [R1+0x1a64], R27 ;  /* 0x001a641b01007387 */ /* 0x000fe80000100800 */
[----:B------:R-:W-:Y:S08]  /*19ea0*/  STL [R1+0x1a60], R26 ;  /* 0x001a601a01007387 */ /* 0x000ff00000100800 */
[----:B------:R0:W-:Y:S04]  /*19eb0*/  STL [R1+0x190], R48 ;  /* 0x0001903001007387 */ /* 0x0001e80000100800 */
[----:B------:R-:W3:Y:S04]  /*19ec0*/  LDL.LU.64 R52, [R1+0x360] ;  /* 0x0003600001347983 */ /* 0x000ee80000300a00 */
[----:B------:R-:W3:Y:S01]  /*19ed0*/  LDL.LU.64 R54, [R1+0x368] ;  /* 0x0003680001367983 */ /* 0x000ee20000300a00 */
[----:B------:R-:W-:-:S02]  /*19ee0*/  IMAD.MOV.U32 R56, RZ, RZ, R49 ;  /* 0x000000ffff387224 */ /* 0x000fc400078e0031 */
[----:B------:R-:W-:Y:S02]  /*19ef0*/  IMAD.MOV.U32 R3, RZ, RZ, R50 ;  /* 0x000000ffff037224 */ /* 0x000fe400078e0032 */
[----:B------:R-:W-:Y:S01]  /*19f00*/  IMAD.MOV.U32 R2, RZ, RZ, R51 ;  /* 0x000000ffff027224 */ /* 0x000fe200078e0033 */
[----:B0-----:R-:W4:Y:S04]  /*19f10*/  LDL.LU.64 R48, [R1+0x510] ;  /* 0x0005100001307983 */ /* 0x001f280000300a00 */
[----:B------:R-:W4:Y:S04]  /*19f20*/  LDL.LU.64 R50, [R1+0x518] ;  /* 0x0005180001327983 */ /* 0x000f280000300a00 */
[----:B------:R-:W-:Y:S04]  /*19f30*/  STL [R1+0x1a8c], R2 ;  /* 0x001a8c0201007387 */ /* 0x000fe80000100800 */
[----:B------:R-:W-:Y:S04]  /*19f40*/  STL [R1+0x1a88], R3 ;  /* 0x001a880301007387 */ /* 0x000fe80000100800 */
[----:B------:R-:W-:Y:S01]  /*19f50*/  STL [R1+0x1a84], R56 ;  /* 0x001a843801007387 */ /* 0x000fe20000100800 */
[----:B--2---:R-:W-:-:S15]  /*19f60*/  HMMA.16816.F32.BF16 R44, R40, R20, R44 ;  /* 0x00000014282c723c */ /* 0x004fde000004182c */
[----:B------:R-:W-:-:S04]  /*19f70*/  NOP ;  /* 0x0000000000007918 */ /* 0x000fc80000000000 */
[----:B------:R-:W-:Y:S02]  /*19f80*/  IMAD.MOV.U32 R26, RZ, RZ, R44 ;  /* 0x000000ffff1a7224 */ /* 0x000fe400078e002c */
[----:B------:R-:W-:Y:S01]  /*19f90*/  IMAD.MOV.U32 R34, RZ, RZ, R45 ;  /* 0x000000ffff227224 */ /* 0x000fe200078e002d */
[----:B------:R0:W-:Y:S01]  /*19fa0*/  STL [R1+0x18c], R47 ;  /* 0x00018c2f01007387 */ /* 0x0001e20000100800 */
[----:B------:R-:W-:-:S03]  /*19fb0*/  IMAD.MOV.U32 R35, RZ, RZ, R46 ;  /* 0x000000ffff237224 */ /* 0x000fc600078e002e */
[----:B------:R-:W2:Y:S04]  /*19fc0*/  LDL.LU.64 R44, [R1+0x6c0] ;  /* 0x0006c000012c7983 */ /* 0x000ea80000300a00 */
[----:B0-----:R-:W2:Y:S01]  /*19fd0*/  LDL.LU.64 R46, [R1+0x6c8] ;  /* 0x0006c800012e7983 */ /* 0x001ea20000300a00 */
[C---:B---3--:R-:W-:Y:S03]  /*19fe0*/  HMMA.16816.F32.BF16 R52, R40.reuse, R16, R52 ;  /* 0x000000102834723c */ /* 0x048fe60000041834 */
[----:B------:R-:W-:Y:S04]  /*19ff0*/  STL [R1+0x1a70], R34 ;  /* 0x001a702201007387 */ /* 0x000fe80000100800 */
[----:B------:R-:W-:Y:S01]  /*1a000*/  STL [R1+0x1a6c], R35 ;  /* 0x001a6c2301007387 */ /* 0x000fe20000100800 */
[----:B----4-:R-:W-:Y:S11]  /*1a010*/  HMMA.16816.F32.BF16 R48, R40, R12, R48 ;  /* 0x0000000c2830723c */ /* 0x010ff60000041830 */
[----:B------:R-:W-:Y:S01]  /*1a020*/  IMAD.MOV.U32 R2, RZ, RZ, R53 ;  /* 0x000000ffff027224 */ /* 0x000fe200078e0035 */
[----:B------:R0:W-:Y:S01]  /*1a030*/  STL [R1+0x360], R52 ;  /* 0x0003603401007387 */ /* 0x0001e20000100800 */
[----:B------:R-:W-:-:S02]  /*1a040*/  IMAD.MOV.U32 R3, RZ, RZ, R54 ;  /* 0x000000ffff037224 */ /* 0x000fc400078e0036 */
[----:B------:R-:W-:Y:S01]  /*1a050*/  IMAD.MOV.U32 R56, RZ, RZ, R55 ;  /* 0x000000ffff387224 */ /* 0x000fe200078e0037 */
[----:B0-----:R-:W3:Y:S04]  /*1a060*/  LDL.LU.64 R52, [R1+0x50] ;  /* 0x0000500001347983 */ /* 0x001ee80000300a00 */
[----:B------:R-:W3:Y:S01]  /*1a070*/  LDL.LU.64 R54, [R1+0x58] ;  /* 0x0000580001367983 */ /* 0x000ee20000300a00 */
[----:B------:R-:W-:-:S03]  /*1a080*/  IMAD.MOV.U32 R35, RZ, RZ, R48 ;  /* 0x000000ffff237224 */ /* 0x000fc600078e0030 */
[----:B------:R0:W-:Y:S01]  /*1a090*/  STL [R1+0x514], R49 ;  /* 0x0005143101007387 */ /* 0x0001e20000100800 */
[----:B------:R-:W-:Y:S02]  /*1a0a0*/  IMAD.MOV.U32 R61, RZ, RZ, R50 ;  /* 0x000000ffff3d7224 */ /* 0x000fe400078e0032 */
[----:B------:R-:W-:Y:S01]  /*1a0b0*/  IMAD.MOV.U32 R27, RZ, RZ, R51 ;  /* 0x000000ffff1b7224 */ /* 0x000fe200078e0033 */
[----:B0-----:R-:W4:Y:S04]  /*1a0c0*/  LDL.LU.64 R48, [R1+0x7e0] ;  /* 0x0007e00001307983 */ /* 0x001f280000300a00 */
[----:B------:R-:W4:Y:S01]  /*1a0d0*/  LDL.LU.64 R50, [R1+0x7e8] ;  /* 0x0007e80001327983 */ /* 0x000f220000300a00 */
[----:B--2---:R-:W-:-:S15]  /*1a0e0*/  HMMA.16816.F32.BF16 R44, R40, R4, R44 ;  /* 0x00000004282c723c */ /* 0x004fde000004182c */
[----:B------:R-:W-:-:S04]  /*1a0f0*/  NOP ;  /* 0x0000000000007918 */ /* 0x000fc80000000000 */
[----:B------:R-:W-:Y:S02]  /*1a100*/  IMAD.MOV.U32 R57, RZ, RZ, R44 ;  /* 0x000000ffff397224 */ /* 0x000fe400078e002c */
[----:B------:R-:W-:Y:S02]  /*1a110*/  IMAD.MOV.U32 R58, RZ, RZ, R45 ;  /* 0x000000ffff3a7224 */ /* 0x000fe400078e002d */
[----:B------:R-:W-:Y:S02]  /*1a120*/  IMAD.MOV.U32 R59, RZ, RZ, R46 ;  /* 0x000000ffff3b7224 */ /* 0x000fe400078e002e */
[----:B------:R-:W-:Y:S01]  /*1a130*/  IMAD.MOV.U32 R34, RZ, RZ, R47 ;  /* 0x000000ffff227224 */ /* 0x000fe200078e002f */
[----:B------:R-:W2:Y:S04]  /*1a140*/  LDL.LU.64 R44, [R1+0x7d0] ;  /* 0x0007d000012c7983 */ /* 0x000ea80000300a00 */
[----:B------:R-:W2:Y:S01]  /*1a150*/  LDL.LU.64 R46, [R1+0x7d8] ;  /* 0x0007d800012e7983 */ /* 0x000ea20000300a00 */
[----:B---3--:R-:W-:Y:S03]  /*1a160*/  HMMA.16816.F32.BF16 R40, R40, R8, R52 ;  /* 0x000000082828723c */ /* 0x008fe60000041834 */
[----:B------:R-:W-:Y:S04]  /*1a170*/  STL.64 [R1+0x1a98], R58 ;  /* 0x001a983a01007387 */ /* 0x000fe80000100a00 */
[----:B------:R0:W-:-:S12]  /*1a180*/  STL.64 [R1+0x1a90], R56 ;  /* 0x001a903801007387 */ /* 0x0001d80000100a00 */
[----:B------:R-:W-:Y:S02]  /*1a190*/  IMAD.MOV.U32 R6, RZ, RZ, R40 ;  /* 0x000000ffff067224 */ /* 0x000fe400078e0028 */
[----:B------:R-:W-:Y:S02]  /*1a1a0*/  IMAD.MOV.U32 R7, RZ, RZ, R41 ;  /* 0x000000ffff077224 */ /* 0x000fe400078e0029 */
[----:B------:R-:W-:Y:S02]  /*1a1b0*/  IMAD.MOV.U32 R10, RZ, RZ, R42 ;  /* 0x000000ffff0a7224 */ /* 0x000fe400078e002a */
[----:B------:R-:W-:Y:S02]  /*1a1c0*/  IMAD.MOV.U32 R11, RZ, RZ, R43 ;  /* 0x000000ffff0b7224 */ /* 0x000fe400078e002b */
[----:B----4-:R-:W-:Y:S01]  /*1a1d0*/  HMMA.16816.F32.BF16 R40, R36, R32, R48 ;  /* 0x000000202428723c */ /* 0x010fe20000041830 */
[----:B------:R-:W-:Y:S04]  /*1a1e0*/  STL [R1+0x1a44], R7 ;  /* 0x001a440701007387 */ /* 0x000fe80000100800 */
[----:B------:R-:W-:-:S14]  /*1a1f0*/  STL [R1+0x1a40], R6 ;  /* 0x001a400601007387 */ /* 0x000fdc0000100800 */
[----:B------:R1:W-:Y:S04]  /*1a200*/  STL.64 [R1+0x7e0], R40 ;  /* 0x0007e02801007387 */ /* 0x0003e80000100a00 */
[----:B0-----:R-:W3:Y:S04]  /*1a210*/  LDL.LU.64 R56, [R1+0x7c0] ;  /* 0x0007c00001387983 */ /* 0x001ee80000300a00 */
[----:B------:R-:W3:Y:S01]  /*1a220*/  LDL.LU.64 R58, [R1+0x7c8] ;  /* 0x0007c800013a7983 */ /* 0x000ee20000300a00 */
[----:B------:R-:W-:Y:S02]  /*1a230*/  IMAD.MOV.U32 R14, RZ, RZ, R42 ;  /* 0x000000ffff0e7224 */ /* 0x000fe400078e002a */
[----:B------:R-:W-:Y:S01]  /*1a240*/  IMAD.MOV.U32 R15, RZ, RZ, R43 ;  /* 0x000000ffff0f7224 */ /* 0x000fe200078e002b */
[----:B-1----:R-:W4:Y:S04]  /*1a250*/  LDL.LU.64 R40, [R1+0x40] ;  /* 0x0000400001287983 */ /* 0x002f280000300a00 */
[----:B------:R-:W4:Y:S04]  /*1a260*/  LDL.LU.64 R42, [R1+0x48] ;  /* 0x00004800012a7983 */ /* 0x000f280000300a00 */
[----:B------:R-:W-:Y:S04]  /*1a270*/  STL.64 [R1+0x1d70], R34 ;  /* 0x001d702201007387 */ /* 0x000fe80000100a00 */
[----:B------:R0:W-:Y:S01]  /*1a280*/  STL.64 [R1+0x1d68], R32 ;  /* 0x001d682001007387 */ /* 0x0001e20000100a00 */
[----:B--2---:R-:W-:-:S15]  /*1a290*/  HMMA.16816.F32.BF16 R44, R36, R28, R44 ;  /* 0x0000001c242c723c */ /* 0x004fde000004182c */
[----:B------:R-:W-:-:S04]  /*1a2a0*/  NOP ;  /* 0x0000000000007918 */ /* 0x000fc80000000000 */
[----:B------:R-:W-:Y:S02]  /*1a2b0*/  IMAD.MOV.U32 R7, RZ, RZ, R44 ;  /* 0x000000ffff077224 */ /* 0x000fe400078e002c */
[----:B------:R-:W-:Y:S02]  /*1a2c0*/  IMAD.MOV.U32 R6, RZ, RZ, R45 ;  /* 0x000000ffff067224 */ /* 0x000fe400078e002d */
[----:B------:R-:W-:Y:S02]  /*1a2d0*/  IMAD.MOV.U32 R18, RZ, RZ, R46 ;  /* 0x000000ffff127224 */ /* 0x000fe400078e002e */
[----:B------:R-:W-:Y:S01]  /*1a2e0*/  IMAD.MOV.U32 R19, RZ, RZ, R47 ;  /* 0x000000ffff137224 */ /* 0x000fe200078e002f */
[----:B------:R-:W2:Y:S04]  /*1a2f0*/  LDL.LU.64 R44, [R1+0x7b0] ;  /* 0x0007b000012c7983 */ /* 0x000ea80000300a00 */
[----:B------:R-:W2:Y:S04]  /*1a300*/  LDL.LU.64 R46, [R1+0x7b8] ;  /* 0x0007b800012e7983 */ /* 0x000ea80000300a00 */
[----:B------:R-:W2:Y:S04]  /*1a310*/  LDL.LU.64 R48, [R1+0x7a0] ;  /* 0x0007a00001307983 */ /* 0x000ea80000300a00 */
[----:B------:R-:W2:Y:S04]  /*1a320*/  LDL.LU.64 R50, [R1+0x7a8] ;  /* 0x0007a80001327983 */ /* 0x000ea80000300a00 */
[----:B------:R-:W2:Y:S04]  /*1a330*/  LDL.LU.64 R52, [R1+0x790] ;  /* 0x0007900001347983 */ /* 0x000ea80000300a00 */
[----:B------:R-:W2:Y:S04]  /*1a340*/  LDL.LU.64 R54, [R1+0x798] ;  /* 0x0007980001367983 */ /* 0x000ea80000300a00 */
[----:B------:R-:W-:Y:S04]  /*1a350*/  STL.64 [R1+0x1d60], R30 ;  /* 0x001d601e01007387 */ /* 0x000fe80000100a00 */
[----:B------:R4:W-:Y:S04]  /*1a360*/  STL.64 [R1+0x1d58], R28 ;  /* 0x001d581c01007387 */ /* 0x0009e80000100a00 */
[----:B0-----:R-:W2:Y:S01]  /*1a370*/  LDL.LU.64 R32, [R1+0x640] ;  /* 0x0006400001207983 */ /* 0x001ea20000300a00 */
[----:B---3--:R-:W-:-:S15]  /*1a380*/  HMMA.16816.F32.BF16 R56, R36, R24, R56 ;  /* 0x000000182438723c */ /* 0x008fde0000041838 */
[----:B------:R-:W-:-:S04]  /*1a390*/  NOP ;  /* 0x0000000000007918 */ /* 0x000fc80000000000 */
[----:B------:R0:W-:Y:S04]  /*1a3a0*/  STL.64 [R1+0x7c0], R56 ;  /* 0x0007c03801007387 */ /* 0x0001e80000100a00 */
[----:B------:R-:W-:Y:S04]  /*1a3b0*/  STL.64 [R1+0x7c8], R58 ;  /* 0x0007c83a01007387 */ /* 0x000fe80000100a00 */
[----:B------:R-:W3:Y:S01]  /*1a3c0*/  LDL.LU.64 R34, [R1+0x648] ;  /* 0x0006480001227983 */ /* 0x000ee20000300a00 */
[----:B----4-:R-:W-:Y:S03]  /*1a3d0*/  HMMA.16816.F32.BF16 R28, R36, R20, R40 ;  /* 0x00000014241c723c */ /* 0x010fe60000041828 */
[----:B------:R-:W-:-:S15]  /*1a3e0*/  LDSM.16.MT88.4 R40, [R60+UR5+0x100] ;  /* 0x000100053c28783b */ /* 0x000fde0008004200 */
[----:B------:R-:W-:Y:S01]  /*1a3f0*/  NOP ;  /* 0x0000000000007918 */ /* 0x000fe20000000000 */
[----:B------:R-:W-:Y:S04]  /*1a400*/  STL.64 [R1+0x40], R28 ;  /* 0x0000401c01007387 */ /* 0x000fe80000100a00 */
[----:B------:R2:W-:Y:S01]  /*1a410*/  STL.64 [R1+0x48], R30 ;  /* 0x0000481e01007387 */ /* 0x0005e20000100a00 */
[----:B0-----:R-:W-:Y:S01]  /*1a420*/  LOP3.LUT R56, R60, 0x20, RZ, 0x3c, !PT ;  /* 0x000000203c387812 */ /* 0x001fe200078e3cff */
[C---:B--2---:R-:W-:Y:S08]  /*1a430*/  HMMA.16816.F32.BF16 R28, R36.reuse, R16, R44 ;  /* 0x00000010241c723c */ /* 0x044ff0000004182c */
[C---:B------:R-:W-:Y:S08]  /*1a440*/  HMMA.16816.F32.BF16 R48, R36.reuse, R12, R48 ;  /* 0x0000000c2430723c */ /* 0x040ff00000041830 */
[C---:B------:R-:W-:Y:S01]  /*1a450*/  HMMA.16816.F32.BF16 R52, R36.reuse, R4, R52 ;  /* 0x000000042434723c */ /* 0x040fe20000041834 */
[----:B------:R-:W-:Y:S04]  /*1a460*/  LDSM.16.MT88.4 R44, [R60+UR5+0x180] ;  /* 0x000180053c2c783b */ /* 0x000fe80008004200 */
[----:B------:R0:W-:Y:S04]  /*1a470*/  STL.64 [R1+0x7b0], R28 ;  /* 0x0007b01c01007387 */ /* 0x0001e80000100a00 */
[----:B------:R1:W-:Y:S04]  /*1a480*/  STL.64 [R1+0x7b8], R30 ;  /* 0x0007b81e01007387 */ /* 0x0003e80000100a00 */
[----:B0-----:R-:W2:Y:S04]  /*1a490*/  LDL.LU.64 R28, [R1+0x620] ;  /* 0x00062000011c7983 */ /* 0x001ea80000300a00 */
[----:B-1----:R-:W2:Y:S04]  /*1a4a0*/  LDL.LU.64 R30, [R1+0x628] ;  /* 0x00062800011e7983 */ /* 0x002ea80000300a00 */
[----:B------:R-:W-:Y:S04]  /*1a4b0*/  STL.64 [R1+0x7a0], R48 ;  /* 0x0007a03001007387 */ /* 0x000fe80000100a00 */
[----:B------:R-:W-:Y:S04]  /*1a4c0*/  STL.64 [R1+0x7a8], R50 ;  /* 0x0007a83201007387 */ /* 0x000fe80000100a00 */
[----:B------:R-:W0:Y:S04]  /*1a4d0*/  LDSM.16.MT88.4 R48, [R56+UR5] ;  /* 0x000000053830783b */ /* 0x000e280008004200 */
[----:B0-----:R-:W-:Y:S04]  /*1a4e0*/  STL.64 [R1+0x1d20], R50 ;  /* 0x001d203201007387 */ /* 0x001fe80000100a00 */
[----:B------:R0:W-:Y:S04]  /*1a4f0*/  STL.64 [R1+0x1d18], R48 ;  /* 0x001d183001007387 */ /* 0x0001e80000100a00 */
[----:B0-----:R-:W4:Y:S04]  /*1a500*/  LDL.LU.64 R48, [R1+0x5f0] ;  /* 0x0005f00001307983 */ /* 0x001f280000300a00 */
[----:B------:R-:W4:Y:S04]  /*1a510*/  LDL.LU.64 R50, [R1+0x5f8] ;  /* 0x0005f80001327983 */ /* 0x000f280000300a00 */
[----:B------:R-:W-:Y:S04]  /*1a520*/  STL.64 [R1+0x790], R52 ;  /* 0x0007903401007387 */ /* 0x000fe80000100a00 */
[----:B------:R-:W-:Y:S04]  /*1a530*/  STL.64 [R1+0x798], R54 ;  /* 0x0007983601007387 */ /* 0x000fe80000100a00 */
[----:B------:R-:W0:Y:S01]  /*1a540*/  LDSM.16.MT88.4 R52, [R56+UR5+0x80] ;  /* 0x000080053834783b */ /* 0x000e220008004200 */
[----:B---3--:R-:W-:Y:S03]  /*1a550*/  HMMA.16816.F32.BF16 R36, R36, R8, R32 ;  /* 0x000000082424723c */ /* 0x008fe60000041820 */
[----:B0-----:R-:W-:Y:S04]  /*1a560*/  STL.64 [R1+0x1ce0], R54 ;  /* 0x001ce03601007387 */ /* 0x001fe80000100a00 */
[----:B------:R0:W-:Y:S04]  /*1a570*/  STL.64 [R1+0x1cd8], R52 ;  /* 0x001cd83401007387 */ /* 0x0001e80000100a00 */
[----:B0-----:R-:W3:Y:S04]  /*1a580*/  LDL.LU.64 R52, [R1+0x600] ;  /* 0x0006000001347983 */ /* 0x001ee80000300a00 */
[----:B------:R-:W3:Y:S04]  /*1a590*/  LDL.LU.64 R54, [R1+0x608] ;  /* 0x0006080001367983 */ /* 0x000ee80000300a00 */
[----:B------:R-:W2:Y:S04]  /*1a5a0*/  LDL.LU.64 R34, [R1+0x1d70] ;  /* 0x001d700001227983 */ /* 0x000ea80000300a00 */
[----:B------:R-:W2:Y:S04]  /*1a5b0*/  LDL.LU.64 R32, [R1+0x1d68] ;  /* 0x001d680001207983 */ /* 0x000ea80000300a00 */
[----:B------:R-:W-:Y:S04]  /*1a5c0*/  STL.64 [R1+0x640], R36 ;  /* 0x0006402401007387 */ /* 0x000fe80000100a00 */
[----:B------:R-:W-:Y:S04]  /*1a5d0*/  STL.64 [R1+0x648], R38 ;  /* 0x0006482601007387 */ /* 0x000fe80000100a00 */
[----:B------:R-:W0:Y:S04]  /*1a5e0*/  LDSM.16.MT88.4 R36, [R56+UR5+0x100] ;  /* 0x000100053824783b */ /* 0x000e280008004200 */
[----:B0-----:R-:W-:Y:S04]  /*1a5f0*/  STL.64 [R1+0x1c90], R38 ;  /* 0x001c902601007387 */ /* 0x001fe80000100a00 */
[----:B------:R0:W-:Y:S04]  /*1a600*/  STL.64 [R1+0x1c88], R36 ;  /* 0x001c882401007387 */ /* 0x0001e80000100a00 */
[----:B0-----:R-:W4:Y:S04]  /*1a610*/  LDL.LU.64 R36, [R1+0x5d0] ;  /* 0x0005d00001247983 */ /* 0x001f280000300a00 */
[----:B------:R-:W4:Y:S04]  /*1a620*/  LDL.LU.64 R38, [R1+0x5d8] ;  /* 0x0005d80001267983 */ /* 0x000f280000300a00 */
[----:B------:R0:W-:Y:S04]  /*1a630*/  STL [R1+0x1c80], R56 ;  /* 0x001c803801007387 */ /* 0x0001e80000100800 */
[----:B0-----:R-:W4:Y:S04]  /*1a640*/  LDL.LU.64 R56, [R1+0x610] ;  /* 0x0006100001387983 */ /* 0x001f280000300a00 */
[----:B------:R-:W4:Y:S01]  /*1a650*/  LDL.LU.64 R58, [R1+0x618] ;  /* 0x00061800013a7983 */ /* 0x000f220000300a00 */
[----:B--2---:R-:W-:-:S15]  /*1a660*/  HMMA.16816.F32.BF16 R28, R40, R32, R28 ;  /* 0x00000020281c723c */ /* 0x004fde000004181c */
[----:B------:R-:W-:-:S04]  /*1a670*/  NOP ;  /* 0x0000000000007918 */ /* 0x000fc80000000000 */
[----:B------:R-:W-:Y:S04]  /*1a680*/  STL.64 [R1+0x620], R28 ;  /* 0x0006201c01007387 */ /* 0x000fe80000100a00 */
[----:B------:R0:W-:Y:S04]  /*1a690*/  STL.64 [R1+0x628], R30 ;  /* 0x0006281e01007387 */ /* 0x0001e80000100a00 */
[----:B0-----:R-:W2:Y:S04]  /*1a6a0*/  LDL.LU.64 R30, [R1+0x1d60] ;  /* 0x001d6000011e7983 */ /* 0x001ea80000300a00 */
[----:B------:R-:W2:Y:S01]  /*1a6b0*/  LDL.LU.64 R28, [R1+0x1d58] ;  /* 0x001d5800011c7983 */ /* 0x000ea20000300a00 */
[C---:B---3--:R-:W-:Y:S08]  /*1a6c0*/  HMMA.16816.F32.BF16 R52, R40.reuse, R24, R52 ;  /* 0x000000182834723c */ /* 0x048ff00000041834 */
[C---:B----4-:R-:W-:Y:S08]  /*1a6d0*/  HMMA.16816.F32.BF16 R48, R40.reuse, R20, R48 ;  /* 0x000000142830723c */ /* 0x050ff00000041830 */
[----:B--2---:R-:W-:-:S15]  /*1a6e0*/  HMMA.16816.F32.BF16 R56, R40, R28, R56 ;  /* 0x0000001c2838723c */ /* 0x004fde0000041838 */
[----:B------:R-:W-:-:S04]  /*1a6f0*/  NOP ;  /* 0x0000000000007918 */ /* 0x000fc80000000000 */
[----:B------:R0:W-:Y:S04]  /*1a700*/  STL.64 [R1+0x610], R56 ;  /* 0x0006103801007387 */ /* 0x0001e80000100a00 */
[----:B------:R1:W-:Y:S04]  /*1a710*/  STL.64 [R1+0x618], R58 ;  /* 0x0006183a01007387 */ /* 0x0003e80000100a00 */
[----:B0-----:R-:W2:Y:S04]  /*1a720*/  LDL.LU.64 R56, [R1+0x5c0] ;  /* 0x0005c00001387983 */ /* 0x001ea80000300a00 */
[----:B------:R0:W-:Y:S04]  /*1a730*/  STL.64 [R1+0x600], R52 ;  /* 0x0006003401007387 */ /* 0x0001e80000100a00 */
[----:B------:R3:W-:Y:S04]  /*1a740*/  STL.64 [R1+0x608], R54 ;  /* 0x0006083601007387 */ /* 0x0007e80000100a00 */
[----:B-1----:R-:W2:Y:S04]  /*1a750*/  LDL.LU.64 R58, [R1+0x5c8] ;  /* 0x0005c800013a7983 */ /* 0x002ea80000300a00 */
[----:B------:R1:W-:Y:S04]  /*1a760*/  STL.64 [R1+0x5f0], R48 ;  /* 0x0005f03001007387 */ /* 0x0003e80000100a00 */
[----:B------:R4:W-:Y:S04]  /*1a770*/  STL.64 [R1+0x5f8], R50 ;  /* 0x0005f83201007387 */ /* 0x0009e80000100a00 */
[----:B0-----:R-:W2:Y:S04]  /*1a780*/  LDL.LU.64 R52, [R1+0x400] ;  /* 0x0004000001347983 */ /* 0x001ea80000300a00 */
[----:B---3--:R-:W3:Y:S04]  /*1a790*/  LDL.LU.64 R54, [R1+0x408] ;  /* 0x0004080001367983 */ /* 0x008ee80000300a00 */
[----:B-1----:R-:W2:Y:S04]  /*1a7a0*/  LDL.LU.64 R48, [R1+0x3e0] ;  /* 0x0003e00001307983 */ /* 0x002ea80000300a00 */
[----:B----4-:R-:W4:Y:S04]  /*1a7b0*/  LDL.LU.64 R50, [R1+0x3e8] ;  /* 0x0003e80001327983 */ /* 0x010f280000300a00 */
[----:B------:R-:W-:Y:S04]  /*1a7c0*/  STL.64 [R1+0x1d50], R22 ;  /* 0x001d501601007387 */ /* 0x000fe80000100a00 */
[----:B------:R0:W-:Y:S04]  /*1a7d0*/  STL.64 [R1+0x1d48], R20 ;  /* 0x001d481401007387 */ /* 0x0001e80000100a00 */
[----:B0-----:R-:W2:Y:S04]  /*1a7e0*/  LDL.LU.64 R20, [R1+0x5e0] ;  /* 0x0005e00001147983 */ /* 0x001ea80000300a00 */
[----:B------:R-:W2:Y:S04]  /*1a7f0*/  LDL.LU.64 R22, [R1+0x5e8] ;  /* 0x0005e80001167983 */ /* 0x000ea80000300a00 */
[----:B------:R-:W-:Y:S04]  /*1a800*/  STL.64 [R1+0x1d40], R18 ;  /* 0x001d401201007387 */ /* 0x000fe80000100a00 */
[----:B------:R0:W-:Y:S01]  /*1a810*/  STL.64 [R1+0x1d38], R16 ;  /* 0x001d381001007387 */ /* 0x0001e20000100a00 */
[C---:B--2---:R-:W-:Y:S08]  /*1a820*/  HMMA.16816.F32.BF16 R20, R40.reuse, R16, R20 ;  /* 0x000000102814723c */ /* 0x044ff00000041814 */
[C---:B0-----:R-:W-:Y:S11]  /*1a830*/  HMMA.16816.F32.BF16 R16, R40.reuse, R12, R36 ;  /* 0x0000000c2810723c */ /* 0x041ff60000041824 */
[----:B------:R0:W-:Y:S04]  /*1a840*/  STL.64 [R1+0x5e0], R20 ;  /* 0x0005e01401007387 */ /* 0x0001e80000100a00 */
[----:B------:R1:W-:Y:S04]  /*1a850*/  STL.64 [R1+0x5e8], R22 ;  /* 0x0005e81601007387 */ /* 0x0003e80000100a00 */
[----:B------:R-:W2:Y:S04]  /*1a860*/  LDL.LU.64 R36, [R1+0x3d0] ;  /* 0x0003d00001247983 */ /* 0x000ea80000300a00 */
[----:B------:R-:W2:Y:S04]  /*1a870*/  LDL.LU.64 R38, [R1+0x3d8] ;  /* 0x0003d80001267983 */ /* 0x000ea80000300a00 */
[----:B------:R1:W-:Y:S04]  /*1a880*/  STL.64 [R1+0x5d0], R16 ;  /* 0x0005d01001007387 */ /* 0x0003e80000100a00 */
[----:B------:R3:W-:Y:S04]  /*1a890*/  STL.64 [R1+0x5d8], R18 ;  /* 0x0005d81201007387 */ /* 0x0007e80000100a00 */
[----:B0-----:R-:W2:Y:S04]  /*1a8a0*/  LDL.LU.64 R20, [R1+0x3c0] ;  /* 0x0003c00001147983 */ /* 0x001ea80000300a00 */
[----:B-1----:R-:W2:Y:S01]  /*1a8b0*/  LDL.LU.64 R22, [R1+0x3c8] ;  /* 0x0003c80001167983 */ /* 0x002ea20000300a00 */
[C---:B------:R-:W-:Y:S08]  /*1a8c0*/  HMMA.16816.F32.BF16 R56, R40.reuse, R4, R56 ;  /* 0x000000042838723c */ /* 0x040ff00000041838 */
[----:B---3--:R-:W-:Y:S08]  /*1a8d0*/  HMMA.16816.F32.BF16 R52, R40, R8, R52 ;  /* 0x000000082834723c */ /* 0x008ff00000041834 */
[C---:B----4-:R-:W-:Y:S01]  /*1a8e0*/  HMMA.16816.F32.BF16 R40, R44.reuse, R32, R48 ;  /* 0x000000202c28723c */ /* 0x050fe20000041830 */
[----:B------:R-:W3:Y:S04]  /*1a8f0*/  LDL.LU.64 R16, [R1+0x3b0] ;  /* 0x0003b00001107983 */ /* 0x000ee80000300a00 */
[----:B------:R-:W3:Y:S04]  /*1a900*/  LDL.LU.64 R18, [R1+0x3b8] ;  /* 0x0003b80001127983 */ /* 0x000ee80000300a00 */
[----:B------:R-:W-:Y:S04]  /*1a910*/  STL.64 [R1+0x1d30], R14 ;  /* 0x001d300e01007387 */ /* 0x000fe80000100a00 */
[----:B------:R0:W-:Y:S04]  /*1a920*/  STL.64 [R1+0x1d28], R12 ;  /* 0x001d280c01007387 */ /* 0x0001e80000100a00 */
[----:B0-----:R-:W4:Y:S04]  /*1a930*/  LDL.LU.64 R12, [R1+0x3a0] ;  /* 0x0003a000010c7983 */ /* 0x001f280000300a00 */
[----:B------:R-:W4:Y:S04]  /*1a940*/  LDL.LU.64 R14, [R1+0x3a8] ;  /* 0x0003a800010e7983 */ /* 0x000f280000300a00 */
[----:B------:R0:W-:Y:S04]  /*1a950*/  STL.64 [R1+0x5c0], R56 ;  /* 0x0005c03801007387 */ /* 0x0001e80000100a00 */
[----:B------:R1:W-:Y:S04]  /*1a960*/  STL.64 [R1+0x5c8], R58 ;  /* 0x0005c83a01007387 */ /* 0x0003e80000100a00 */
[----:B------:R-:W3:Y:S04]  /*1a970*/  LDL.LU.64 R48, [R1+0x390] ;  /* 0x0003900001307983 */ /* 0x000ee80000300a00 */
[----:B------:R0:W-:Y:S04]  /*1a980*/  STL.64 [R1+0x400], R52 ;  /* 0x0004003401007387 */ /* 0x0001e80000100a00 */
[----:B------:R0:W-:Y:S04]  /*1a990*/  STL.64 [R1+0x408], R54 ;  /* 0x0004083601007387 */ /* 0x0001e80000100a00 */
[----:B------:R-:W3:Y:S04]  /*1a9a0*/  LDL.LU.64 R50, [R1+0x398] ;  /* 0x0003980001327983 */ /* 0x000ee80000300a00 */
[----:B------:R1:W-:Y:S04]  /*1a9b0*/  STL.64 [R1+0x3e0], R40 ;  /* 0x0003e02801007387 */ /* 0x0003e80000100a00 */
[----:B------:R1:W-:Y:S04]  /*1a9c0*/  STL.64 [R1+0x3e8], R42 ;  /* 0x0003e82a01007387 */ /* 0x0003e80000100a00 */
[----:B0-----:R-:W3:Y:S04]  /*1a9d0*/  LDL.LU.64 R56, [R1+0x1c0] ;  /* 0x0001c00001387983 */ /* 0x001ee80000300a00 */
[----:B-1----:R-:W3:Y:S04]  /*1a9e0*/  LDL.LU.64 R58, [R1+0x1c8] ;  /* 0x0001c800013a7983 */ /* 0x002ee80000300a00 */
[----:B------:R-:W3:Y:S04]  /*1a9f0*/  LDL.LU.64 R52, [R1+0x350] ;  /* 0x0003500001347983 */ /* 0x000ee80000300a00 */
[----:B------:R-:W3:Y:S04]  /*1aa00*/  LDL.LU.64 R54, [R1+0x358] ;  /* 0x0003580001367983 */ /* 0x000ee80000300a00 */
[----:B------:R-:W3:Y:S04]  /*1aa10*/  LDL.LU.64 R40, [R1+0x340] ;  /* 0x0003400001287983 */ /* 0x000ee80000300a00 */
[----:B------:R-:W3:Y:S01]  /*1aa20*/  LDL.LU.64 R42, [R1+0x348] ;  /* 0x00034800012a7983 */ /* 0x000ee20000300a00 */
[C---:B--2---:R-:W-:Y:S08]  /*1aa30*/  HMMA.16816.F32.BF16 R36, R44.reuse, R28, R36 ;  /* 0x0000001c2c24723c */ /* 0x044ff00000041824 */
[C---:B------:R-:W-:Y:S11]  /*1aa40*/  HMMA.16816.F32.BF16 R20, R44.reuse, R24, R20 ;  /* 0x000000182c14723c */ /* 0x040ff60000041814 */
[----:B------:R0:W-:Y:S04]  /*1aa50*/  STL.64 [R1+0x3d0], R36 ;  /* 0x0003d02401007387 */ /* 0x0001e80000100a00 */
[----:B------:R1:W-:Y:S04]  /*1aa60*/  STL.64 [R1+0x3d8], R38 ;  /* 0x0003d82601007387 */ /* 0x0003e80000100a00 */
[----:B0-----:R-:W2:Y:S04]  /*1aa70*/  LDL.LU.64 R36, [R1+0x330] ;  /* 0x0003300001247983 */ /* 0x001ea80000300a00 */
[----:B-1----:R-:W2:Y:S04]  /*1aa80*/  LDL.LU.64 R38, [R1+0x338] ;  /* 0x0003380001267983 */ /* 0x002ea80000300a00 */
[----:B------:R-:W-:Y:S04]  /*1aa90*/  STL.64 [R1+0x3c0], R20 ;  /* 0x0003c01401007387 */ /* 0x000fe80000100a00 */
[----:B------:R0:W-:Y:S04]  /*1aaa0*/  STL.64 [R1+0x3c8], R22 ;  /* 0x0003c81601007387 */ /* 0x0001e80000100a00 */
[----:B0-----:R-:W2:Y:S04]  /*1aab0*/  LDL.LU.64 R22, [R1+0x1d50] ;  /* 0x001d500001167983 */ /* 0x001ea80000300a00 */
[----:B------:R-:W3:Y:S02]  /*1aac0*/  LDL.LU.64 R20, [R1+0x1d48] ;  /* 0x001d480001147983 */ /* 0x000ee40000300a00 */
[----:B---3--:R-:W-:-:S15]  /*1aad0*/  HMMA.16816.F32.BF16 R16, R44, R20, R16 ;  /* 0x000000142c10723c */ /* 0x008fde0000041810 */
[----:B------:R-:W-:-:S04]  /*1aae0*/  NOP ;  /* 0x0000000000007918 */ /* 0x000fc80000000000 */
[----:B------:R-:W-:Y:S04]  /*1aaf0*/  STL.64 [R1+0x3b0], R16 ;  /* 0x0003b01001007387 */ /* 0x000fe80000100a00 */
[----:B------:R0:W-:Y:S04]  /*1ab00*/  STL.64 [R1+0x3b8], R18 ;  /* 0x0003b81201007387 */ /* 0x0001e80000100a00 */
[----:B0-----:R-:W3:Y:S04]  /*1ab10*/  LDL.LU.64 R18, [R1+0x1d40] ;  /* 0x001d400001127983 */ /* 0x001ee80000300a00 */
[----:B------:R-:W4:Y:S02]  /*1ab20*/  LDL.LU.64 R16, [R1+0x1d38] ;  /* 0x001d380001107983 */ /* 0x000f240000300a00 */
[----:B----4-:R-:W-:-:S15]  /*1ab30*/  HMMA.16816.F32.BF16 R12, R44, R16, R12 ;  /* 0x000000102c0c723c */ /* 0x010fde000004180c */
[----:B------:R-:W-:-:S04]  /*1ab40*/  NOP ;  /* 0x0000000000007918 */ /* 0x000fc80000000000 */
[----:B------:R-:W-:Y:S04]  /*1ab50*/  STL.64 [R1+0x3a0], R12 ;  /* 0x0003a00c01007387 */ /* 0x000fe80000100a00 */
[----:B------:R0:W-:Y:S04]  /*1ab60*/  STL.64 [R1+0x3a8], R14 ;  /* 0x0003a80e01007387 */ /* 0x0001e80000100a00 */
[----:B0-----:R-:W4:Y:S04]  /*1ab70*/  LDL.LU.64 R14, [R1+0x1d30] ;  /* 0x001d3000010e7983 */ /* 0x001f280000300a00 */
[----:B------:R-:W2:Y:S04]  /*1ab80*/  LDL.LU.64 R12, [R1+0x1d28] ;  /* 0x001d2800010c7983 */ /* 0x000ea80000300a00 */
[----:B---3--:R-:W-:Y:S04]  /*1ab90*/  STL.64 [R1+0x1d10], R18 ;  /* 0x001d101201007387 */ /* 0x008fe80000100a00 */
[----:B------:R0:W-:Y:S04]  /*1aba0*/  STL.64 [R1+0x1d08], R16 ;  /* 0x001d081001007387 */ /* 0x0001e80000100a00 */
[----:B0-----:R-:W3:Y:S04]  /*1abb0*/  LDL.LU.64 R16, [R1+0x380] ;  /* 0x0003800001107983 */ /* 0x001ee80000300a00 */
[----:B------:R-:W3:Y:S01]  /*1abc0*/  LDL.LU.64 R18, [R1+0x388] ;  /* 0x0003880001127983 */ /* 0x000ee20000300a00 */
[----:B--2---:R-:W-:-:S15]  /*1abd0*/  HMMA.16816.F32.BF16 R48, R44, R12, R48 ;  /* 0x0000000c2c30723c */ /* 0x004fde0000041830 */
[----:B------:R-:W-:-:S04]  /*1abe0*/  NOP ;  /* 0x0000000000007918 */ /* 0x000fc80000000000 */
[----:B------:R-:W-:Y:S04]  /*1abf0*/  STL.64 [R1+0x390], R48 ;  /* 0x0003903001007387 */ /* 0x000fe80000100a00 */
[----:B------:R0:W-:Y:S04]  /*1ac00*/  STL.64 [R1+0x398], R50 ;  /* 0x0003983201007387 */ /* 0x0001e80000100a00 */
[----:B0-----:R-:W2:Y:S04]  /*1ac10*/  LDL.LU.64 R50, [R1+0x1d20] ;  /* 0x001d200001327983 */ /* 0x001ea80000300a00 */
[----:B------:R-:W2:Y:S04]  /*1ac20*/  LDL.LU.64 R48, [R1+0x1d18] ;  /* 0x001d180001307983 */ /* 0x000ea80000300a00 */
[----:B----4-:R-:W-:Y:S04]  /*1ac30*/  STL.64 [R1+0x1d00], R14 ;  /* 0x001d000e01007387 */ /* 0x010fe80000100a00 */
[----:B------:R3:W-:Y:S02]  /*1ac40*/  STL.64 [R1+0x1cf8], R12 ;  /* 0x001cf80c01007387 */ /* 0x0007e40000100a00 */
[C---:B---3--:R-:W-:Y:S02]  /*1ac50*/  HMMA.16816.F32.BF16 R12, R44.reuse, R4, R16 ;  /* 0x000000042c0c723c */ /* 0x048fe40000041810 */
[----:B------:R-:W-:Y:S04]  /*1ac60*/  STL.64 [R1+0x1cf0], R6 ;  /* 0x001cf00601007387 */ /* 0x000fe80000100a00 */
[----:B------:R-:W-:Y:S02]  /*1ac70*/  STL.64 [R1+0x1ce8], R4 ;  /* 0x001ce80401007387 */ /* 0x000fe40000100a00 */
[----:B------:R-:W-:Y:S11]  /*1ac80*/  HMMA.16816.F32.BF16 R16, R44, R8, R56 ;  /* 0x000000082c10723c */ /* 0x000ff60000041838 */
[----:B------:R-:W-:Y:S04]  /*1ac90*/  STL.64 [R1+0x380], R12 ;  /* 0x0003800c01007387 */ /* 0x000fe80000100a00 */
[----:B------:R2:W-:Y:S04]  /*1aca0*/  STL.64 [R1+0x388], R14 ;  /* 0x0003880e01007387 */ /* 0x0005e80000100a00 */
[----:B------:R0:W-:Y:S04]  /*1acb0*/  STL.64 [R1+0x1c0], R16 ;  /* 0x0001c01001007387 */ /* 0x0001e80000100a00 */
[----:B------:R1:W-:Y:S04]  /*1acc0*/  STL.64 [R1+0x1c8], R18 ;  /* 0x0001c81201007387 */ /* 0x0003e80000100a00 */
[----:B------:R-:W-:Y:S01]  /*1acd0*/  STL.64 [R1+0x1cd0], R30 ;  /* 0x001cd01e01007387 */ /* 0x000fe20000100a00 */
[C---:B--2---:R-:W-:Y:S08]  /*1ace0*/  HMMA.16816.F32.BF16 R12, R48.reuse, R32, R52 ;  /* 0x00000020300c723c */ /* 0x044ff00000041834 */
[C---:B------:R-:W-:Y:S11]  /*1acf0*/  HMMA.16816.F32.BF16 R4, R48.reuse, R28, R40 ;  /* 0x0000001c3004723c */ /* 0x040ff60000041828 */
[----:B------:R-:W-:Y:S04]  /*1ad00*/  STL.64 [R1+0x350], R12 ;  /* 0x0003500c01007387 */ /* 0x000fe80000100a00 */
[----:B------:R-:W-:Y:S04]  /*1ad10*/  STL.64 [R1+0x358], R14 ;  /* 0x0003580e01007387 */ /* 0x000fe80000100a00 */
[----:B------:R-:W-:Y:S04]  /*1ad20*/  STL.64 [R1+0x1cc8], R28 ;  /* 0x001cc81c01007387 */ /* 0x000fe80000100a00 */
[----:B------:R-:W-:Y:S04]  /*1ad30*/  STL.64 [R1+0x340], R4 ;  /* 0x0003400401007387 */ /* 0x000fe80000100a00 */
[----:B------:R2:W-:Y:S04]  /*1ad40*/  STL.64 [R1+0x348], R6 ;  /* 0x0003480601007387 */ /* 0x0005e80000100a00 */
[----:B0-----:R-:W3:Y:S04]  /*1ad50*/  LDL.LU.64 R16, [R1+0x320] ;  /* 0x0003200001107983 */ /* 0x001ee80000300a00 */
[----:B-1----:R-:W3:Y:S01]  /*1ad60*/  LDL.LU.64 R18, [R1+0x328] ;  /* 0x0003280001127983 */ /* 0x002ee20000300a00 */
[----:B--2---:R-:W-:-:S15]  /*1ad70*/  HMMA.16816.F32.BF16 R4, R48, R24, R36 ;  /* 0x000000183004723c */ /* 0x004fde0000041824 */
[----:B------:R-:W-:-:S04]  /*1ad80*/  NOP ;  /* 0x0000000000007918 */ /* 0x000fc80000000000 */
[----:B------:R0:W-:Y:S04]  /*1ad90*/  STL.64 [R1+0x330], R4 ;  /* 0x0003300401007387 */ /* 0x0001e80000100a00 */
[----:B------:R1:W-:Y:S04]  /*1ada0*/  STL.64 [R1+0x338], R6 ;  /* 0x0003380601007387 */ /* 0x0003e80000100a00 */
[----:B------:R-:W2:Y:S04]  /*1adb0*/  LDL.LU.64 R12, [R1+0x310] ;  /* 0x00031000010c7983 */ /* 0x000ea80000300a00 */
[----:B------:R-:W2:Y:S04]  /*1adc0*/  LDL.LU.64 R14, [R1+0x318] ;  /* 0x00031800010e7983 */ /* 0x000ea80000300a00 */
[----:B0-----:R-:W4:Y:S04]  /*1add0*/  LDL.LU.64 R4, [R1+0x300] ;  /* 0x0003000001047983 */ /* 0x001f280000300a00 */
[----:B-1----:R-:W4:Y:S04]  /*1ade0*/  LDL.LU.64 R6, [R1+0x308] ;  /* 0x0003080001067983 */ /* 0x002f280000300a00 */
        /* <DEDUP_REMOVED lines=8> */
[----:B0-----:R-:W2:Y:S04]  /*1ae70*/  LDL.LU.64 R24, [R1+0x150] ;  /* 0x0001500001187983 */ /* 0x001ea80000300a00 */
[----:B------:R-:W2:Y:S04]  /*1ae80*/  LDL.LU.64 R26, [R1+0x158] ;  /* 0x00015800011a7983 */ /* 0x000ea80000300a00 */
[----:B------:R-:W2:Y:S04]  /*1ae90*/  LDL.LU.64 R40, [R1+0x140] ;  /* 0x0001400001287983 */ /* 0x000ea80000300a00 */
[----:B------:R-:W2:Y:S04]  /*1aea0*/  LDL.LU.64 R42, [R1+0x148] ;  /* 0x00014800012a7983 */ /* 0x000ea80000300a00 */
[----:B------:R-:W2:Y:S04]  /*1aeb0*/  LDL.LU.64 R36, [R1+0x480] ;  /* 0x0004800001247983 */ /* 0x000ea80000300a00 */
[----:B------:R-:W2:Y:S04]  /*1aec0*/  LDL.LU.64 R38, [R1+0x488] ;  /* 0x0004880001267983 */ /* 0x000ea80000300a00 */
[----:B--2---:R-:W-:Y:S04]  /*1aed0*/  STL.64 [R1+0x1ca0], R38 ;  /* 0x001ca02601007387 */ /* 0x004fe80000100a00 */
[----:B------:R0:W-:Y:S04]  /*1aee0*/  STL.64 [R1+0x1c98], R36 ;  /* 0x001c982401007387 */ /* 0x0001e80000100a00 */
[----:B0-----:R-:W2:Y:S04]  /*1aef0*/  LDL.LU.64 R36, [R1+0x2d0] ;  /* 0x0002d00001247983 */ /* 0x001ea80000300a00 */
[----:B------:R-:W2:Y:S01]  /*1af00*/  LDL.LU.64 R38, [R1+0x2d8] ;  /* 0x0002d80001267983 */ /* 0x000ea20000300a00 */
[C---:B---3--:R-:W-:Y:S03]  /*1af10*/  HMMA.16816.F32.BF16 R16, R48.reuse, R20, R16 ;  /* 0x000000143010723c */ /* 0x048fe60000041810 */
[----:B--2---:R-:W-:Y:S04]  /*1af20*/  STL.64 [R1+0x1cb0], R38 ;  /* 0x001cb02601007387 */ /* 0x004fe80000100a00 */
[----:B------:R0:W-:Y:S04]  /*1af30*/  STL.64 [R1+0x1ca8], R36 ;  /* 0x001ca82401007387 */ /* 0x0001e80000100a00 */
[----:B0-----:R-:W2:Y:S04]  /*1af40*/  LDL.LU.64 R36, [R1+0x130] ;  /* 0x0001300001247983 */ /* 0x001ea80000300a00 */
[----:B------:R-:W2:Y:S04]  /*1af50*/  LDL.LU.64 R38, [R1+0x138] ;  /* 0x0001380001267983 */ /* 0x000ea80000300a00 */
[----:B------:R-:W3:Y:S04]  /*1af60*/  LDL.LU.64 R44, [R1+0x30] ;  /* 0x00003000012c7983 */ /* 0x000ee80000300a00 */
[----:B------:R-:W3:Y:S04]  /*1af70*/  LDL.LU.64 R46, [R1+0x38] ;  /* 0x00003800012e7983 */ /* 0x000ee80000300a00 */
[----:B------:R-:W-:Y:S04]  /*1af80*/  STL.64 [R1+0x320], R16 ;  /* 0x0003201001007387 */ /* 0x000fe80000100a00 */
[----:B------:R0:W-:Y:S04]  /*1af90*/  STL.64 [R1+0x328], R18 ;  /* 0x0003281201007387 */ /* 0x0001e80000100a00 */
[----:B0-----:R-:W2:Y:S04]  /*1afa0*/  LDL.LU.64 R18, [R1+0x1d10] ;  /* 0x001d100001127983 */ /* 0x001ea80000300a00 */
[----:B------:R-:W2:Y:S02]  /*1afb0*/  LDL.LU.64 R16, [R1+0x1d08] ;  /* 0x001d080001107983 */ /* 0x000ea40000300a00 */
[----:B--2---:R-:W-:-:S15]  /*1afc0*/  HMMA.16816.F32.BF16 R12, R48, R16, R12 ;  /* 0x00000010300c723c */ /* 0x004fde000004180c */
[----:B------:R-:W-:-:S04]  /*1afd0*/  NOP ;  /* 0x0000000000007918 */ /* 0x000fc80000000000 */
[----:B------:R-:W-:Y:S04]  /*1afe0*/  STL.64 [R1+0x310], R12 ;  /* 0x0003100c01007387 */ /* 0x000fe80000100a00 */
[----:B------:R0:W-:Y:S04]  /*1aff0*/  STL.64 [R1+0x318], R14 ;  /* 0x0003180e01007387 */ /* 0x0001e80000100a00 */
[----:B0-----:R-:W2:Y:S04]  /*1b000*/  LDL.LU.64 R14, [R1+0x1d00] ;  /* 0x001d0000010e7983 */ /* 0x001ea80000300a00 */
[----:B------:R-:W4:Y:S02]  /*1b010*/  LDL.LU.64 R12, [R1+0x1cf8] ;  /* 0x001cf800010c7983 */ /* 0x000f240000300a00 */
[----:B----4-:R-:W-:-:S15]  /*1b020*/  HMMA.16816.F32.BF16 R4, R48, R12, R4 ;  /* 0x0000000c3004723c */ /* 0x010fde0000041804 */
[----:B------:R-:W-:-:S04]  /*1b030*/  NOP ;  /* 0x0000000000007918 */ /* 0x000fc80000000000 */
[----:B------:R-:W-:Y:S04]  /*1b040*/  STL.64 [R1+0x300], R4 ;  /* 0x0003000401007387 */ /* 0x000fe80000100a00 */
[----:B------:R0:W-:Y:S04]  /*1b050*/  STL.64 [R1+0x308], R6 ;  /* 0x0003080601007387 */ /* 0x0001e80000100a00 */
[----:B0-----:R-:W4:Y:S04]  /*1b060*/  LDL.LU.64 R6, [R1+0x1cf0] ;  /* 0x001cf00001067983 */ /* 0x001f280000300a00 */
[----:B------:R-:W2:Y:S02]  /*1b070*/  LDL.LU.64 R4, [R1+0x1ce8] ;  /* 0x001ce80001047983 */ /* 0x000ea40000300a00 */
[----:B--2---:R-:W-:-:S15]  /*1b080*/  HMMA.16816.F32.BF16 R52, R48, R4, R52 ;  /* 0x000000043034723c */ /* 0x004fde0000041834 */
[----:B------:R-:W-:-:S04]  /*1b090*/  NOP ;  /* 0x0000000000007918 */ /* 0x000fc80000000000 */
[----:B------:R-:W-:Y:S04]  /*1b0a0*/  STL.64 [R1+0x2f0], R52 ;  /* 0x0002f03401007387 */ /* 0x000fe80000100a00 */
[----:B------:R0:W-:Y:S04]  /*1b0b0*/  STL.64 [R1+0x2f8], R54 ;  /* 0x0002f83601007387 */ /* 0x0001e80000100a00 */
[----:B0-----:R-:W2:Y:S04]  /*1b0c0*/  LDL.LU.64 R54, [R1+0x1ce0] ;  /* 0x001ce00001367983 */ /* 0x001ea80000300a00 */
[----:B------:R-:W2:Y:S01]  /*1b0d0*/  LDL.LU.64 R52, [R1+0x1cd8] ;  /* 0x001cd80001347983 */ /* 0x000ea20000300a00 */
[----:B------:R-:W-:Y:S03]  /*1b0e0*/  HMMA.16816.F32.BF16 R56, R48, R8, R56 ;  /* 0x000000083038723c */ /* 0x000fe60000041838 */
[----:B------:R-:W3:Y:S04]  /*1b0f0*/  LDL.LU.64 R48, [R1+0x630] ;  /* 0x0006300001307983 */ /* 0x000ee80000300a00 */
[----:B------:R-:W3:-:S12]  /*1b100*/  LDL.LU.64 R50, [R1+0x638] ;  /* 0x0006380001327983 */ /* 0x000ed80000300a00 */
[----:B------:R0:W-:Y:S04]  /*1b110*/  STL.64 [R1+0x170], R56 ;  /* 0x0001703801007387 */ /* 0x0001e80000100a00 */
[----:B------:R1:W-:Y:S04]  /*1b120*/  STL.64 [R1+0x178], R58 ;  /* 0x0001783a01007387 */ /* 0x0003e80000100a00 */
[----:B0-----:R-:W3:Y:S04]  /*1b130*/  LDL.LU.64 R56, [R1+0x780] ;  /* 0x0007800001387983 */ /* 0x001ee80000300a00 */
[----:B-1----:R-:W3:Y:S01]  /*1b140*/  LDL.LU.64 R58, [R1+0x788] ;  /* 0x00078800013a7983 */ /* 0x002ee20000300a00 */
[----:B--2---:R-:W-:-:S15]  /*1b150*/  HMMA.16816.F32.BF16 R28, R52, R32, R28 ;  /* 0x00000020341c723c */ /* 0x004fde000004181c */
[----:B------:R-:W-:-:S04]  /*1b160*/  NOP ;  /* 0x0000000000007918 */ /* 0x000fc80000000000 */
        /* <DEDUP_REMOVED lines=9> */
[----:B------:R-:W2:Y:S01]  /*1b200*/  LDL.LU.64 R24, [R1+0x1cb8] ;  /* 0x001cb80001187983 */ /* 0x000ea20000300a00 */
[C---:B------:R-:W-:Y:S08]  /*1b210*/  HMMA.16816.F32.BF16 R36, R52.reuse, R20, R36 ;  /* 0x000000143424723c */ /* 0x040ff00000041824 */
[----:B--2---:R-:W-:-:S15]  /*1b220*/  HMMA.16816.F32.BF16 R40, R52, R24, R40 ;  /* 0x000000183428723c */ /* 0x004fde0000041828 */
[----:B------:R-:W-:-:S04]  /*1b230*/  NOP ;  /* 0x0000000000007918 */ /* 0x000fc80000000000 */
[----:B------:R0:W-:Y:S04]  /*1b240*/  STL.64 [R1+0x140], R40 ;  /* 0x0001402801007387 */ /* 0x0001e80000100a00 */
[----:B------:R1:W-:Y:S04]  /*1b250*/  STL.64 [R1+0x148], R42 ;  /* 0x0001482a01007387 */ /* 0x0003e80000100a00 */
[----:B0-----:R-:W2:Y:S04]  /*1b260*/  LDL.LU.64 R40, [R1+0x20] ;  /* 0x0000200001287983 */ /* 0x001ea80000300a00 */
[----:B-1----:R-:W2:Y:S04]  /*1b270*/  LDL.LU.64 R42, [R1+0x28] ;  /* 0x00002800012a7983 */ /* 0x002ea80000300a00 */
        /* <DEDUP_REMOVED lines=16> */
[C---:B---3--:R-:W-:Y:S08]  /*1b380*/  HMMA.16816.F32.BF16 R48, R52.reuse, R4, R48 ;  /* 0x000000043430723c */ /* 0x048ff00000041830 */
[----:B------:R-:W-:Y:S01]  /*1b390*/  HMMA.16816.F32.BF16 R44, R52, R8, R44 ;  /* 0x00000008342c723c */ /* 0x000fe2000004182c */
[----:B------:R-:W3:Y:S10]  /*1b3a0*/  LDL.LU.64 R52, [R1+0x760] ;  /* 0x0007600001347983 */ /* 0x000ef40000300a00 */
[----:B------:R-:W-:Y:S04]  /*1b3b0*/  STL.64 [R1+0x630], R48 ;  /* 0x0006303001007387 */ /* 0x000fe80000100a00 */
[----:B------:R-:W-:Y:S04]  /*1b3c0*/  STL.64 [R1+0x638], R50 ;  /* 0x0006383201007387 */ /* 0x000fe80000100a00 */
[----:B------:R-:W3:Y:S04]  /*1b3d0*/  LDL.LU.64 R54, [R1+0x768] ;  /* 0x0007680001367983 */ /* 0x000ee80000300a00 */
[----:B------:R0:W-:Y:S04]  /*1b3e0*/  STL.64 [R1+0x30], R44 ;  /* 0x0000302c01007387 */ /* 0x0001e80000100a00 */
[----:B------:R1:W-:Y:S04]  /*1b3f0*/  STL.64 [R1+0x38], R46 ;  /* 0x0000382e01007387 */ /* 0x0003e80000100a00 */
[----:B0-----:R-:W3:Y:S04]  /*1b400*/  LDL.LU.64 R44, [R1+0x750] ;  /* 0x00075000012c7983 */ /* 0x001ee80000300a00 */
[----:B-1----:R-:W3:Y:S04]  /*1b410*/  LDL.LU.64 R46, [R1+0x758] ;  /* 0x00075800012e7983 */ /* 0x002ee80000300a00 */
[----:B------:R-:W3:Y:S04]  /*1b420*/  LDL.LU.64 R48, [R1+0x740] ;  /* 0x0007400001307983 */ /* 0x000ee80000300a00 */
[----:B------:R-:W3:Y:S01]  /*1b430*/  LDL.LU.64 R50, [R1+0x748] ;  /* 0x0007480001327983 */ /* 0x000ee20000300a00 */
[----:B--2---:R-:W-:-:S15]  /*1b440*/  HMMA.16816.F32.BF16 R56, R36, R32, R56 ;  /* 0x000000202438723c */ /* 0x004fde0000041838 */
[----:B------:R-:W-:-:S04]  /*1b450*/  NOP ;  /* 0x0000000000007918 */ /* 0x000fc80000000000 */
[----:B------:R0:W-:Y:S04]  /*1b460*/  STL.64 [R1+0x780], R56 ;  /* 0x0007803801007387 */ /* 0x0001e80000100a00 */
[----:B------:R-:W-:Y:S04]  /*1b470*/  STL.64 [R1+0x788], R58 ;  /* 0x0007883a01007387 */ /* 0x000fe80000100a00 */
[----:B0-----:R-:W2:Y:S04]  /*1b480*/  LDL.LU R56, [R1+0x1c80] ;  /* 0x001c800001387983 */ /* 0x001ea80000300800 */
        /* <DEDUP_REMOVED lines=8> */
[----:B------:R-:W-:Y:S04]  /*1b510*/  STL.64 [R1+0x1c68], R26 ;  /* 0x001c681a01007387 */ /* 0x000fe80000100a00 */
[----:B------:R0:W-:Y:S01]  /*1b520*/  STL.64 [R1+0x1c60], R24 ;  /* 0x001c601801007387 */ /* 0x0001e20000100a00 */
[C---:B---3--:R-:W-:Y:S08]  /*1b530*/  HMMA.16816.F32.BF16 R32, R36.reuse, R24, R52 ;  /* 0x000000182420723c */ /* 0x048ff00000041834 */
[C---:B0-----:R-:W-:Y:S01]  /*1b540*/  HMMA.16816.F32.BF16 R24, R36.reuse, R20, R40 ;  /* 0x000000142418723c */ /* 0x041fe20000041828 */
[----:B------:R-:W-:Y:S01]  /*1b550*/  LOP3.LUT R0, R60, 0x40, RZ, 0x3c, !PT ;  /* 0x000000403c007812 */ /* 0x000fe200078e3cff */
[----:B------:R-:W-:Y:S09]  /*1b560*/  LDSM.16.MT88.4 R40, [R56+UR5+0x180] ;  /* 0x000180053828783b */ /* 0x000ff20008004200 */
[----:B------:R-:W-:Y:S04]  /*1b570*/  STL.64 [R1+0x760], R32 ;  /* 0x0007602001007387 */ /* 0x000fe80000100a00 */
[----:B------:R-:W-:Y:S04]  /*1b580*/  STL.64 [R1+0x768], R34 ;  /* 0x0007682201007387 */ /* 0x000fe80000100a00 */
[----:B------:R-:W-:Y:S04]  /*1b590*/  STL.64 [R1+0x1c58], R22 ;  /* 0x001c581601007387 */ /* 0x000fe80000100a00 */
[----:B------:R-:W-:Y:S04]  /*1b5a0*/  STL.64 [R1+0x20], R24 ;  /* 0x0000201801007387 */ /* 0x000fe80000100a00 */
[----:B------:R0:W-:Y:S04]  /*1b5b0*/  STL.64 [R1+0x28], R26 ;  /* 0x0000281a01007387 */ /* 0x0001e80000100a00 */
[----:B------:R1:W-:Y:S04]  /*1b5c0*/  STL.64 [R1+0x1c50], R20 ;  /* 0x001c501401007387 */ /* 0x0003e80000100a00 */
[----:B------:R-:W2:Y:S04]  /*1b5d0*/  LDL.LU.64 R52, [R1+0x730] ;  /* 0x0007300001347983 */ /* 0x000ea80000300a00 */
[----:B------:R-:W2:Y:S01]  /*1b5e0*/  LDL.LU.64 R54, [R1+0x738] ;  /* 0x0007380001367983 */ /* 0x000ea20000300a00 */
[C---:B0-----:R-:W-:Y:S08]  /*1b5f0*/  HMMA.16816.F32.BF16 R24, R36.reuse, R16, R44 ;  /* 0x000000102418723c */ /* 0x041ff0000004182c */
[C---:B-1----:R-:W-:Y:S01]  /*1b600*/  HMMA.16816.F32.BF16 R20, R36.reuse, R12, R48 ;  /* 0x0000000c2414723c */ /* 0x042fe20000041830 */
[----:B------:R-:W0:Y:S04]  /*1b610*/  LDSM.16.MT88.4 R48, [R0+UR5+0x80] ;  /* 0x000080050030783b */ /* 0x000e280008004200 */
[----:B------:R-:W-:Y:S06]  /*1b620*/  LDSM.16.MT88.4 R44, [R0+UR5] ;  /* 0x00000005002c783b */ /* 0x000fec0008004200 */
[----:B------:R1:W-:Y:S04]  /*1b630*/  STL.64 [R1+0x750], R24 ;  /* 0x0007501801007387 */ /* 0x0003e80000100a00 */
[----:B------:R3:W-:Y:S04]  /*1b640*/  STL.64 [R1+0x758], R26 ;  /* 0x0007581a01007387 */ /* 0x0007e80000100a00 */
[----:B------:R-:W4:Y:S04]  /*1b650*/  LDL.LU.64 R32, [R1+0x5b0] ;  /* 0x0005b00001207983 */ /* 0x000f280000300a00 */
[----:B------:R-:W4:Y:S04]  /*1b660*/  LDL.LU.64 R34, [R1+0x5b8] ;  /* 0x0005b80001227983 */ /* 0x000f280000300a00 */
[----:B------:R0:W-:Y:S04]  /*1b670*/  STL.64 [R1+0x740], R20 ;  /* 0x0007401401007387 */ /* 0x0001e80000100a00 */
[----:B------:R0:W-:Y:S04]  /*1b680*/  STL.64 [R1+0x748], R22 ;  /* 0x0007481601007387 */ /* 0x0001e80000100a00 */
[----:B-1----:R-:W4:Y:S04]  /*1b690*/  LDL.LU.64 R24, [R1+0x580] ;  /* 0x0005800001187983 */ /* 0x002f280000300a00 */
[----:B---3--:R-:W3:Y:S04]  /*1b6a0*/  LDL.LU.64 R26, [R1+0x588] ;  /* 0x00058800011a7983 */ /* 0x008ee80000300a00 */
[----:B0-----:R-:W3:Y:S04]  /*1b6b0*/  LDL.LU.64 R20, [R1+0x570] ;  /* 0x0005700001147983 */ /* 0x001ee80000300a00 */
[----:B------:R-:W3:Y:S04]  /*1b6c0*/  LDL.LU.64 R22, [R1+0x578] ;  /* 0x0005780001167983 */ /* 0x000ee80000300a00 */
[----:B------:R-:W3:Y:S04]  /*1b6d0*/  LDL.LU.64 R56, [R1+0x540] ;  /* 0x0005400001387983 */ /* 0x000ee80000300a00 */
[----:B------:R-:W3:Y:S04]  /*1b6e0*/  LDL.LU.64 R58, [R1+0x548] ;  /* 0x00054800013a7983 */ /* 0x000ee80000300a00 */
[----:B------:R-:W-:Y:S04]  /*1b6f0*/  STL.64 [R1+0x1c18], R50 ;  /* 0x001c183201007387 */ /* 0x000fe80000100a00 */
[----:B------:R0:W-:Y:S04]  /*1b700*/  STL.64 [R1+0x1c10], R48 ;  /* 0x001c103001007387 */ /* 0x0001e80000100a00 */
[----:B0-----:R-:W3:Y:S04]  /*1b710*/  LDL.LU.64 R48, [R1+0x550] ;  /* 0x0005500001307983 */ /* 0x001ee80000300a00 */
[----:B------:R-:W3:Y:S01]  /*1b720*/  LDL.LU.64 R50, [R1+0x558] ;  /* 0x0005580001327983 */ /* 0x000ee20000300a00 */
[----:B--2---:R-:W-:-:S15]  /*1b730*/  HMMA.16816.F32.BF16 R52, R36, R4, R52 ;  /* 0x000000042434723c */ /* 0x004fde0000041834 */
[----:B------:R-:W-:-:S04]  /*1b740*/  NOP ;  /* 0x0000000000007918 */ /* 0x000fc80000000000 */
[----:B------:R-:W-:Y:S04]  /*1b750*/  STL.64 [R1+0x730], R52 ;  /* 0x0007303401007387 */ /* 0x000fe80000100a00 */
[----:B------:R-:W-:Y:S04]  /*1b760*/  STL.64 [R1+0x738], R54 ;  /* 0x0007383601007387 */ /* 0x000fe80000100a00 */
[----:B------:R-:W0:Y:S01]  /*1b770*/  LDSM.16.MT88.4 R52, [R0+UR5+0x100] ;  /* 0x000100050034783b */ /* 0x000e220008004200 */
[----:B----4-:R-:W-:Y:S03]  /*1b780*/  HMMA.16816.F32.BF16 R36, R36, R8, R32 ;  /* 0x000000082424723c */ /* 0x010fe60000041820 */
[----:B0-----:R-:W-:Y:S04]  /*1b790*/  STL.64 [R1+0x1be8], R54 ;  /* 0x001be83601007387 */ /* 0x001fe80000100a00 */
[----:B------:R0:W-:Y:S04]  /*1b7a0*/  STL.64 [R1+0x1be0], R52 ;  /* 0x001be03401007387 */ /* 0x0001e80000100a00 */
[----:B0-----:R-:W2:Y:S04]  /*1b7b0*/  LDL.LU.64 R52, [R1+0x560] ;  /* 0x0005600001347983 */ /* 0x001ea80000300a00 */
[----:B------:R-:W2:Y:S04]  /*1b7c0*/  LDL.LU.64 R54, [R1+0x568] ;  /* 0x0005680001367983 */ /* 0x000ea80000300a00 */
[----:B------:R-:W4:Y:S04]  /*1b7d0*/  LDL.LU.64 R34, [R1+0x1c78] ;  /* 0x001c780001227983 */ /* 0x000f280000300a00 */
[----:B------:R-:W2:Y:S04]  /*1b7e0*/  LDL.LU.64 R32, [R1+0x1c70] ;  /* 0x001c700001207983 */ /* 0x000ea80000300a00 */
[----:B------:R-:W-:Y:S04]  /*1b7f0*/  STL.64 [R1+0x5b0], R36 ;  /* 0x0005b02401007387 */ /* 0x000fe80000100a00 */
[----:B------:R-:W-:Y:S04]  /*1b800*/  STL.64 [R1+0x5b8], R38 ;  /* 0x0005b82601007387 */ /* 0x000fe80000100a00 */
[----:B------:R-:W0:Y:S04]  /*1b810*/  LDSM.16.MT88.4 R36, [R0+UR5+0x180] ;  /* 0x000180050024783b */ /* 0x000e280008004200 */
[----:B0-----:R-:W-:Y:S04]  /*1b820*/  STL.64 [R1+0x1b98], R38 ;  /* 0x001b982601007387 */ /* 0x001fe80000100a00 */
[----:B------:R0:W-:Y:S04]  /*1b830*/  STL.64 [R1+0x1b90], R36 ;  /* 0x001b902401007387 */ /* 0x0001e80000100a00 */
[----:B0-----:R-:W2:Y:S04]  /*1b840*/  LDL.LU.64 R36, [R1+0x590] ;  /* 0x0005900001247983 */ /* 0x001ea80000300a00 */
[----:B------:R-:W2:Y:S01]  /*1b850*/  LDL.LU.64 R38, [R1+0x598] ;  /* 0x0005980001267983 */ /* 0x000ea20000300a00 */
[C---:B---3--:R-:W-:Y:S08]  /*1b860*/  HMMA.16816.F32.BF16 R24, R40.reuse, R28, R24 ;  /* 0x0000001c2818723c */ /* 0x048ff00000041818 */
        /* <DEDUP_REMOVED lines=8> */
[----:B0-----:R-:W3:Y:S04]  /*1b8f0*/  LDL.LU.64 R26, [R1+0x1c68] ;  /* 0x001c6800011a7983 */ /* 0x001ee80000300a00 */
        /* <DEDUP_REMOVED lines=10> */
[----:B------:R0:W-:Y:S02]  /*1b9a0*/  STL.64 [R1+0x568], R54 ;  /* 0x0005683601007387 */ /* 0x0001e40000100a00 */
[C---:B0-----:R-:W-:Y:S08]  /*1b9b0*/  HMMA.16816.F32.BF16 R52, R40.reuse, R16, R48 ;  /* 0x000000102834723c */ /* 0x041ff00000041830 */
[C---:B------:R-:W-:Y:S01]  /*1b9c0*/  HMMA.16816.F32.BF16 R48, R40.reuse, R12, R56 ;  /* 0x0000000c2830723c */ /* 0x040fe20000041838 */
[----:B------:R-:W2:Y:S10]  /*1b9d0*/  LDL.LU.64 R56, [R1+0x500] ;  /* 0x0005000001387983 */ /* 0x000eb40000300a00 */
[----:B------:R0:W-:Y:S04]  /*1b9e0*/  STL.64 [R1+0x550], R52 ;  /* 0x0005503401007387 */ /* 0x0001e80000100a00 */
[----:B------:R1:W-:Y:S04]  /*1b9f0*/  STL.64 [R1+0x558], R54 ;  /* 0x0005583601007387 */ /* 0x0003e80000100a00 */
[----:B------:R-:W2:Y:S04]  /*1ba00*/  LDL.LU.64 R58, [R1+0x508] ;  /* 0x00050800013a7983 */ /* 0x000ea80000300a00 */
[----:B------:R1:W-:Y:S04]  /*1ba10*/  STL.64 [R1+0x540], R48 ;  /* 0x0005403001007387 */ /* 0x0003e80000100a00 */
[----:B------:R3:W-:Y:S04]  /*1ba20*/  STL.64 [R1+0x548], R50 ;  /* 0x0005483201007387 */ /* 0x0007e80000100a00 */
[----:B0-----:R-:W2:Y:S04]  /*1ba30*/  LDL.LU.64 R52, [R1+0x4f0] ;  /* 0x0004f00001347983 */ /* 0x001ea80000300a00 */
[----:B-1----:R-:W2:Y:S04]  /*1ba40*/  LDL.LU.64 R54, [R1+0x4f8] ;  /* 0x0004f80001367983 */ /* 0x002ea80000300a00 */
[----:B------:R-:W2:Y:S04]  /*1ba50*/  LDL.LU.64 R48, [R1+0x4e0] ;  /* 0x0004e00001307983 */ /* 0x000ea80000300a00 */
[----:B---3--:R-:W3:Y:S04]  /*1ba60*/  LDL.LU.64 R50, [R1+0x4e8] ;  /* 0x0004e80001327983 */ /* 0x008ee80000300a00 */
[----:B------:R-:W-:Y:S04]  /*1ba70*/  STL.64 [R1+0x1c48], R14 ;  /* 0x001c480e01007387 */ /* 0x000fe80000100a00 */
[----:B------:R0:W-:Y:S04]  /*1ba80*/  STL.64 [R1+0x1c40], R12 ;  /* 0x001c400c01007387 */ /* 0x0001e80000100a00 */
[----:B0-----:R-:W2:Y:S04]  /*1ba90*/  LDL.LU.64 R12, [R1+0x530] ;  /* 0x00053000010c7983 */ /* 0x001ea80000300a00 */
[----:B------:R-:W2:Y:S04]  /*1baa0*/  LDL.LU.64 R14, [R1+0x538] ;  /* 0x00053800010e7983 */ /* 0x000ea80000300a00 */
[----:B------:R-:W-:Y:S04]  /*1bab0*/  STL.64 [R1+0x1c38], R6 ;  /* 0x001c380601007387 */ /* 0x000fe80000100a00 */
[----:B------:R0:W-:Y:S01]  /*1bac0*/  STL.64 [R1+0x1c30], R4 ;  /* 0x001c300401007387 */ /* 0x0001e20000100a00 */
[C---:B--2---:R-:W-:Y:S08]  /*1bad0*/  HMMA.16816.F32.BF16 R12, R40.reuse, R4, R12 ;  /* 0x00000004280c723c */ /* 0x044ff0000004180c */
[----:B0-----:R-:W-:Y:S11]  /*1bae0*/  HMMA.16816.F32.BF16 R4, R40, R8, R36 ;  /* 0x000000082804723c */ /* 0x001ff60000041824 */
[----:B------:R0:W-:Y:S04]  /*1baf0*/  STL.64 [R1+0x530], R12 ;  /* 0x0005300c01007387 */ /* 0x0001e80000100a00 */
[----:B------:R1:W-:Y:S04]  /*1bb00*/  STL.64 [R1+0x538], R14 ;  /* 0x0005380e01007387 */ /* 0x0003e80000100a00 */
[----:B------:R-:W2:Y:S04]  /*1bb10*/  LDL.LU.64 R36, [R1+0x4d0] ;  /* 0x0004d00001247983 */ /* 0x000ea80000300a00 */
[----:B------:R-:W2:Y:S04]  /*1bb20*/  LDL.LU.64 R38, [R1+0x4d8] ;  /* 0x0004d80001267983 */ /* 0x000ea80000300a00 */
[----:B------:R1:W-:Y:S04]  /*1bb30*/  STL.64 [R1+0x370], R4 ;  /* 0x0003700401007387 */ /* 0x0003e80000100a00 */
[----:B------:R3:W-:Y:S04]  /*1bb40*/  STL.64 [R1+0x378], R6 ;  /* 0x0003780601007387 */ /* 0x0007e80000100a00 */
[----:B0-----:R-:W4:Y:S04]  /*1bb50*/  LDL.LU.64 R12, [R1+0x4c0] ;  /* 0x0004c000010c7983 */ /* 0x001f280000300a00 */
[----:B-1----:R-:W4:Y:S01]  /*1bb60*/  LDL.LU.64 R14, [R1+0x4c8] ;  /* 0x0004c800010e7983 */ /* 0x002f220000300a00 */
[C---:B------:R-:W-:Y:S08]  /*1bb70*/  HMMA.16816.F32.BF16 R56, R44.reuse, R32, R56 ;  /* 0x000000202c38723c */ /* 0x040ff00000041838 */
[C---:B------:R-:W-:Y:S08]  /*1bb80*/  HMMA.16816.F32.BF16 R52, R44.reuse, R28, R52 ;  /* 0x0000001c2c34723c */ /* 0x040ff00000041834 */
[C---:B---3--:R-:W-:Y:S01]  /*1bb90*/  HMMA.16816.F32.BF16 R40, R44.reuse, R24, R48 ;  /* 0x000000182c28723c */ /* 0x048fe20000041830 */
[----:B------:R-:W3:Y:S04]  /*1bba0*/  LDL.LU.64 R4, [R1+0x4b0] ;  /* 0x0004b00001047983 */ /* 0x000ee80000300a00 */
[----:B------:R-:W3:Y:S04]  /*1bbb0*/  LDL.LU.64 R6, [R1+0x4b8] ;  /* 0x0004b80001067983 */ /* 0x000ee80000300a00 */
[----:B------:R-:W-:Y:S04]  /*1bbc0*/  STL.64 [R1+0x1c28], R10 ;  /* 0x001c280a01007387 */ /* 0x000fe80000100a00 */
[----:B------:R0:W-:Y:S04]  /*1bbd0*/  STL.64 [R1+0x1c20], R8 ;  /* 0x001c200801007387 */ /* 0x0001e80000100a00 */
[----:B0-----:R-:W3:Y:S04]  /*1bbe0*/  LDL.LU.64 R8, [R1+0x4a0] ;  /* 0x0004a00001087983 */ /* 0x001ee80000300a00 */
[----:B------:R-:W3:Y:S04]  /*1bbf0*/  LDL.LU.64 R10, [R1+0x4a8] ;  /* 0x0004a800010a7983 */ /* 0x000ee80000300a00 */
        /* <DEDUP_REMOVED lines=15> */
[C---:B----4-:R-:W-:Y:S11]  /*1bcf0*/  HMMA.16816.F32.BF16 R12, R44.reuse, R16, R12 ;  /* 0x000000102c0c723c */ /* 0x050ff6000004180c */
[----:B------:R0:W-:Y:S04]  /*1bd00*/  STL.64 [R1+0x4d0], R36 ;  /* 0x0004d02401007387 */ /* 0x0001e80000100a00 */
[----:B------:R1:W-:Y:S04]  /*1bd10*/  STL.64 [R1+0x4d8], R38 ;  /* 0x0004d82601007387 */ /* 0x0003e80000100a00 */
[----:B0-----:R-:W2:Y:S04]  /*1bd20*/  LDL.LU.64 R36, [R1+0x280] ;  /* 0x0002800001247983 */ /* 0x001ea80000300a00 */
[----:B-1----:R-:W2:Y:S04]  /*1bd30*/  LDL.LU.64 R38, [R1+0x288] ;  /* 0x0002880001267983 */ /* 0x002ea80000300a00 */
[----:B------:R-:W-:Y:S04]  /*1bd40*/  STL.64 [R1+0x4c0], R12 ;  /* 0x0004c00c01007387 */ /* 0x000fe80000100a00 */
[----:B------:R0:W-:Y:S04]  /*1bd50*/  STL.64 [R1+0x4c8], R14 ;  /* 0x0004c80e01007387 */ /* 0x0001e80000100a00 */
[----:B0-----:R-:W4:Y:S04]  /*1bd60*/  LDL.LU.64 R14, [R1+0x1c48] ;  /* 0x001c4800010e7983 */ /* 0x001f280000300a00 */
[----:B------:R-:W3:Y:S02]  /*1bd70*/  LDL.LU.64 R12, [R1+0x1c40] ;  /* 0x001c4000010c7983 */ /* 0x000ee40000300a00 */
[----:B---3--:R-:W-:-:S15]  /*1bd80*/  HMMA.16816.F32.BF16 R4, R44, R12, R4 ;  /* 0x0000000c2c04723c */ /* 0x008fde0000041804 */
[----:B------:R-:W-:-:S04]  /*1bd90*/  NOP ;  /* 0x0000000000007918 */ /* 0x000fc80000000000 */
        /* <DEDUP_REMOVED lines=9> */
[----:B------:R-:W2:Y:S04]  /*1be30*/  LDL.LU.64 R8, [R1+0x1c20] ;  /* 0x001c200001087983 */ /* 0x000ea80000300a00 */
[----:B---3--:R-:W-:Y:S04]  /*1be40*/  STL.64 [R1+0x1c08], R6 ;  /* 0x001c080601007387 */ /* 0x008fe80000100a00 */
[----:B------:R0:W-:Y:S04]  /*1be50*/  STL.64 [R1+0x1c00], R4 ;  /* 0x001c000401007387 */ /* 0x0001e80000100a00 */
[----:B0-----:R-:W3:Y:S04]  /*1be60*/  LDL.LU.64 R4, [R1+0x2c0] ;  /* 0x0002c00001047983 */ /* 0x001ee80000300a00 */
[----:B------:R-:W3:Y:S01]  /*1be70*/  LDL.LU.64 R6, [R1+0x2c8] ;  /* 0x0002c80001067983 */ /* 0x000ee20000300a00 */
[----:B--2---:R-:W-:Y:S03]  /*1be80*/  HMMA.16816.F32.BF16 R44, R44, R8, R48 ;  /* 0x000000082c2c723c */ /* 0x004fe60000041830 */
[----:B------:R-:W3:Y:S04]  /*1be90*/  LDL.LU.64 R50, [R1+0x1c18] ;  /* 0x001c180001327983 */ /* 0x000ee80000300a00 */
[----:B------:R-:W3:Y:S04]  /*1bea0*/  LDL.LU.64 R48, [R1+0x1c10] ;  /* 0x001c100001307983 */ /* 0x000ee80000300a00 */
[----:B------:R-:W-:Y:S04]  /*1beb0*/  STL.64 [R1+0x1bf8], R10 ;  /* 0x001bf80a01007387 */ /* 0x000fe80000100a00 */
[----:B------:R3:W-:Y:S04]  /*1bec0*/  STL.64 [R1+0x1bf0], R8 ;  /* 0x001bf00801007387 */ /* 0x0007e80000100a00 */
[----:B------:R-:W-:Y:S04]  /*1bed0*/  STL.64 [R1+0x2e0], R44 ;  /* 0x0002e02c01007387 */ /* 0x000fe80000100a00 */
[----:B------:R-:W-:Y:S04]  /*1bee0*/  STL.64 [R1+0x2e8], R46 ;  /* 0x0002e82e01007387 */ /* 0x000fe80000100a00 */
[----:B------:R-:W-:Y:S01]  /*1bef0*/  STL.64 [R1+0x1bd8], R30 ;  /* 0x001bd81e01007387 */ /* 0x000fe20000100a00 */
[C---:B---3--:R-:W-:Y:S08]  /*1bf00*/  HMMA.16816.F32.BF16 R8, R48.reuse, R32, R4 ;  /* 0x000000203008723c */ /* 0x048ff00000041804 */
[C---:B------:R-:W-:Y:S11]  /*1bf10*/  HMMA.16816.F32.BF16 R4, R48.reuse, R28, R56 ;  /* 0x0000001c3004723c */ /* 0x040ff60000041838 */
[----:B------:R-:W-:Y:S04]  /*1bf20*/  STL.64 [R1+0x2c0], R8 ;  /* 0x0002c00801007387 */ /* 0x000fe80000100a00 */
[----:B------:R0:W-:Y:S02]  /*1bf30*/  STL.64 [R1+0x2c8], R10 ;  /* 0x0002c80a01007387 */ /* 0x0001e40000100a00 */
[C---:B0-----:R-:W-:Y:S02]  /*1bf40*/  HMMA.16816.F32.BF16 R8, R48.reuse, R24, R52 ;  /* 0x000000183008723c */ /* 0x041fe40000041834 */
[----:B------:R-:W-:Y:S04]  /*1bf50*/  STL.64 [R1+0x1bd0], R28 ;  /* 0x001bd01c01007387 */ /* 0x000fe80000100a00 */
[----:B------:R-:W-:Y:S04]  /*1bf60*/  STL.64 [R1+0x2b0], R4 ;  /* 0x0002b00401007387 */ /* 0x000fe80000100a00 */
[----:B------:R0:W-:Y:S04]  /*1bf70*/  STL.64 [R1+0x2b8], R6 ;  /* 0x0002b80601007387 */ /* 0x0001e80000100a00 */
[----:B------:R-:W-:Y:S01]  /*1bf80*/  STL.64 [R1+0x1bc8], R22 ;  /* 0x001bc81601007387 */ /* 0x000fe20000100a00 */
[C---:B0-----:R-:W-:Y:S04]  /*1bf90*/  HMMA.16816.F32.BF16 R4, R48.reuse, R20, R40 ;  /* 0x000000143004723c */ /* 0x041fe80000041828 */
[----:B------:R-:W-:Y:S04]  /*1bfa0*/  STL.64 [R1+0x2a0], R8 ;  /* 0x0002a00801007387 */ /* 0x000fe80000100a00 */
[----:B------:R0:W-:Y:S02]  /*1bfb0*/  STL.64 [R1+0x2a8], R10 ;  /* 0x0002a80a01007387 */ /* 0x0001e40000100a00 */
[C---:B0-----:R-:W-:Y:S02]  /*1bfc0*/  HMMA.16816.F32.BF16 R8, R48.reuse, R16, R36 ;  /* 0x000000103008723c */ /* 0x041fe40000041824 */
[----:B------:R-:W-:Y:S07]  /*1bfd0*/  STL.64 [R1+0x1bc0], R20 ;  /* 0x001bc01401007387 */ /* 0x000fee0000100a00 */
[----:B------:R0:W-:Y:S04]  /*1bfe0*/  STL.64 [R1+0x290], R4 ;  /* 0x0002900401007387 */ /* 0x0001e80000100a00 */
[----:B------:R1:W-:Y:S04]  /*1bff0*/  STL.64 [R1+0x298], R6 ;  /* 0x0002980601007387 */ /* 0x0003e80000100a00 */
[----:B0-----:R-:W2:Y:S04]  /*1c000*/  LDL.LU.64 R4, [R1+0x270] ;  /* 0x0002700001047983 */ /* 0x001ea80000300a00 */
[----:B-1----:R-:W2:Y:S04]  /*1c010*/  LDL.LU.64 R6, [R1+0x278] ;  /* 0x0002780001067983 */ /* 0x002ea80000300a00 */
[----:B------:R0:W-:Y:S04]  /*1c020*/  STL.64 [R1+0x280], R8 ;  /* 0x0002800801007387 */ /* 0x0001e80000100a00 */
[----:B------:R1:W-:Y:S04]  /*1c030*/  STL.64 [R1+0x288], R10 ;  /* 0x0002880a01007387 */ /* 0x0003e80000100a00 */
[----:B0-----:R-:W3:Y:S04]  /*1c040*/  LDL.LU.64 R8, [R1+0x260] ;  /* 0x0002600001087983 */ /* 0x001ee80000300a00 */
[----:B-1----:R-:W3:Y:S04]  /*1c050*/  LDL.LU.64 R10, [R1+0x268] ;  /* 0x00026800010a7983 */ /* 0x002ee80000300a00 */
[----:B------:R-:W3:Y:S04]  /*1c060*/  LDL.LU.64 R52, [R1+0x120] ;  /* 0x0001200001347983 */ /* 0x000ee80000300a00 */
[----:B------:R-:W3:Y:S04]  /*1c070*/  LDL.LU.64 R54, [R1+0x128] ;  /* 0x0001280001367983 */ /* 0x000ee80000300a00 */
[----:B------:R-:W3:Y:S04]  /*1c080*/  LDL.LU.64 R28, [R1+0x110] ;  /* 0x00011000011c7983 */ /* 0x000ee80000300a00 */
[----:B------:R-:W3:Y:S04]  /*1c090*/  LDL.LU.64 R30, [R1+0x118] ;  /* 0x00011800011e7983 */ /* 0x000ee80000300a00 */
[----:B------:R-:W3:Y:S04]  /*1c0a0*/  LDL.LU.64 R56, [R1+0x100] ;  /* 0x0001000001387983 */ /* 0x000ee80000300a00 */
[----:B------:R-:W3:Y:S04]  /*1c0b0*/  LDL.LU.64 R58, [R1+0x108] ;  /* 0x00010800013a7983 */ /* 0x000ee80000300a00 */
[----:B------:R-:W3:Y:S04]  /*1c0c0*/  LDL.LU.64 R20, [R1+0xf0] ;  /* 0x0000f00001147983 */ /* 0x000ee80000300a00 */
[----:B------:R-:W3:Y:S04]  /*1c0d0*/  LDL.LU.64 R22, [R1+0xf8] ;  /* 0x0000f80001167983 */ /* 0x000ee80000300a00 */
[----:B------:R-:W-:Y:S04]  /*1c0e0*/  STL.64 [R1+0x1bb8], R18 ;  /* 0x001bb81201007387 */ /* 0x000fe80000100a00 */
[----:B------:R0:W-:Y:S04]  /*1c0f0*/  STL.64 [R1+0x1bb0], R16 ;  /* 0x001bb01001007387 */ /* 0x0001e80000100a00 */
[----:B0-----:R-:W3:Y:S04]  /*1c100*/  LDL.LU.64 R16, [R1+0xe0] ;  /* 0x0000e00001107983 */ /* 0x001ee80000300a00 */
[----:B------:R-:W3:Y:S04]  /*1c110*/  LDL.LU.64 R18, [R1+0xe8] ;  /* 0x0000e80001127983 */ /* 0x000ee80000300a00 */
[----:B------:R-:W3:Y:S04]  /*1c120*/  LDL.LU.64 R40, [R1+0x3f0] ;  /* 0x0003f00001287983 */ /* 0x000ee80000300a00 */
[----:B------:R-:W3:Y:S01]  /*1c130*/  LDL.LU.64 R42, [R1+0x3f8] ;  /* 0x0003f800012a7983 */ /* 0x000ee20000300a00 */
[C---:B--2---:R-:W-:Y:S03]  /*1c140*/  HMMA.16816.F32.BF16 R4, R48.reuse, R12, R4 ;  /* 0x0000000c3004723c */ /* 0x044fe60000041804 */
[----:B---3--:R-:W-:Y:S04]  /*1c150*/  STL.64 [R1+0x1ba8], R42 ;  /* 0x001ba82a01007387 */ /* 0x008fe80000100a00 */
[----:B------:R0:W-:Y:S04]  /*1c160*/  STL.64 [R1+0x1ba0], R40 ;  /* 0x001ba02801007387 */ /* 0x0001e80000100a00 */
[----:B0-----:R-:W2:Y:S04]  /*1c170*/  LDL.LU.64 R40, [R1+0x240] ;  /* 0x0002400001287983 */ /* 0x001ea80000300a00 */
[----:B------:R-:W2:Y:S04]  /*1c180*/  LDL.LU.64 R42, [R1+0x248] ;  /* 0x00024800012a7983 */ /* 0x000ea80000300a00 */
[----:B------:R-:W3:Y:S04]  /*1c190*/  LDL.LU.64 R36, [R1+0x5a0] ;  /* 0x0005a00001247983 */ /* 0x000ee80000300a00 */
[----:B------:R-:W3:Y:S04]  /*1c1a0*/  LDL.LU.64 R38, [R1+0x5a8] ;  /* 0x0005a80001267983 */ /* 0x000ee80000300a00 */
[----:B------:R-:W2:Y:S04]  /*1c1b0*/  LDL.LU.64 R44, [R1+0x10] ;  /* 0x00001000012c7983 */ /* 0x000ea80000300a00 */
[----:B------:R-:W2:Y:S04]  /*1c1c0*/  LDL.LU.64 R46, [R1+0x18] ;  /* 0x00001800012e7983 */ /* 0x000ea80000300a00 */
        /* <DEDUP_REMOVED lines=10> */
[----:B--2---:R-:W-:Y:S02]  /*1c270*/  HMMA.16816.F32.BF16 R48, R48, R8, R52 ;  /* 0x000000083030723c */ /* 0x004fe40000041834 */
[----:B------:R-:W2:Y:S04]  /*1c280*/  LDL.LU.64 R54, [R1+0x1be8] ;  /* 0x001be80001367983 */ /* 0x000ea80000300a00 */
[----:B------:R-:W2:-:S13]  /*1c290*/  LDL.LU.64 R52, [R1+0x1be0] ;  /* 0x001be00001347983 */ /* 0x000e9a0000300a00 */
        /* <DEDUP_REMOVED lines=34> */
[C---:B------:R-:W-:Y:S08]  /*1c4c0*/  HMMA.16816.F32.BF16 R44, R52.reuse, R8, R44 ;  /* 0x00000008342c723c */ /* 0x040ff0000004182c */
[----:B--2---:R-:W-:-:S15]  /*1c4d0*/  HMMA.16816.F32.BF16 R40, R52, R12, R40 ;  /* 0x0000000c3428723c */ /* 0x004fde0000041828 */
[----:B------:R-:W-:-:S04]  /*1c4e0*/  NOP ;  /* 0x0000000000007918 */ /* 0x000fc80000000000 */
[----:B------:R0:W-:Y:S04]  /*1c4f0*/  STL.64 [R1+0x3f0], R40 ;  /* 0x0003f02801007387 */ /* 0x0001e80000100a00 */
[----:B------:R1:W-:Y:S04]  /*1c500*/  STL.64 [R1+0x3f8], R42 ;  /* 0x0003f82a01007387 */ /* 0x0003e80000100a00 */
[----:B0-----:R-:W2:Y:S04]  /*1c510*/  LDL.LU.64 R40, [R1] ;  /* 0x0000000001287983 */ /* 0x001ea80000300a00 */
[----:B-1----:R-:W2:Y:S04]  /*1c520*/  LDL.LU.64 R42, [R1+0x8] ;  /* 0x00000800012a7983 */ /* 0x002ea80000300a00 */
[----:B------:R-:W-:Y:S04]  /*1c530*/  STL.64 [R1+0x5a0], R36 ;  /* 0x0005a02401007387 */ /* 0x000fe80000100a00 */
[----:B------:R0:W-:Y:S04]  /*1c540*/  STL.64 [R1+0x5a8], R38 ;  /* 0x0005a82601007387 */ /* 0x0001e80000100a00 */
[----:B0-----:R-:W3:Y:S04]  /*1c550*/  LDL.LU.64 R38, [R1+0x1b98] ;  /* 0x001b980001267983 */ /* 0x001ee80000300a00 */
[----:B------:R-:W3:Y:S04]  /*1c560*/  LDL.LU.64 R36, [R1+0x1b90] ;  /* 0x001b900001247983 */ /* 0x000ee80000300a00 */
[----:B------:R-:W3:Y:S04]  /*1c570*/  LDL.LU.64 R52, [R1+0x720] ;  /* 0x0007200001347983 */ /* 0x000ee80000300a00 */
[----:B------:R-:W3:Y:S04]  /*1c580*/  LDL.LU.64 R54, [R1+0x728] ;  /* 0x0007280001367983 */ /* 0x000ee80000300a00 */
[----:B------:R0:W-:Y:S04]  /*1c590*/  STL.64 [R1+0x10], R44 ;  /* 0x0000102c01007387 */ /* 0x0001e80000100a00 */
[----:B------:R1:W-:Y:S04]  /*1c5a0*/  STL.64 [R1+0x18], R46 ;  /* 0x0000182e01007387 */ /* 0x0003e80000100a00 */
[----:B0-----:R-:W2:Y:S04]  /*1c5b0*/  LDL.LU.64 R44, [R1+0x6f0] ;  /* 0x0006f000012c7983 */ /* 0x001ea80000300a00 */
[----:B-1----:R-:W2:Y:S01]  /*1c5c0*/  LDL.LU.64 R46, [R1+0x6f8] ;  /* 0x0006f800012e7983 */ /* 0x002ea20000300a00 */
[----:B------:R-:W-:Y:S01]  /*1c5d0*/  LOP3.LUT R0, R60, 0x60, RZ, 0x3c, !PT ;  /* 0x000000603c007812 */ /* 0x000fe200078e3cff */
[----:B---3--:R-:W-:-:S15]  /*1c5e0*/  HMMA.16816.F32.BF16 R52, R36, R32, R52 ;  /* 0x000000202434723c */ /* 0x008fde0000041834 */
[----:B------:R-:W-:-:S04]  /*1c5f0*/  NOP ;  /* 0x0000000000007918 */ /* 0x000fc80000000000 */
[----:B------:R-:W-:Y:S04]  /*1c600*/  STL.64 [R1+0x720], R52 ;  /* 0x0007203401007387 */ /* 0x000fe80000100a00 */
[----:B------:R0:W-:Y:S02]  /*1c610*/  STL.64 [R1+0x728], R54 ;  /* 0x0007283601007387 */ /* 0x0001e40000100a00 */
[----:B0-----:R-:W-:Y:S02]  /*1c620*/  HMMA.16816.F32.BF16 R52, R36, R28, R48 ;  /* 0x0000001c2434723c */ /* 0x001fe40000041830 */
[----:B------:R-:W3:Y:S04]  /*1c630*/  LDL.LU.64 R48, [R1+0x6e0] ;  /* 0x0006e00001307983 */ /* 0x000ee80000300a00 */
[----:B------:R-:W3:-:S13]  /*1c640*/  LDL.LU.64 R50, [R1+0x6e8] ;  /* 0x0006e80001327983 */ /* 0x000eda0000300a00 */
[----:B------:R-:W-:Y:S04]  /*1c650*/  STL.64 [R1+0x710], R52 ;  /* 0x0007103401007387 */ /* 0x000fe80000100a00 */
[----:B------:R-:W-:Y:S04]  /*1c660*/  STL.64 [R1+0x718], R54 ;  /* 0x0007183601007387 */ /* 0x000fe80000100a00 */
[----:B------:R-:W-:Y:S04]  /*1c670*/  STL.64 [R1+0x1b88], R30 ;  /* 0x001b881e01007387 */ /* 0x000fe80000100a00 */
[----:B------:R0:W-:Y:S04]  /*1c680*/  STL.64 [R1+0x1b80], R28 ;  /* 0x001b801c01007387 */ /* 0x0001e80000100a00 */
[----:B0-----:R-:W4:Y:S04]  /*1c690*/  LDL.LU.64 R28, [R1+0x6d0] ;  /* 0x0006d000011c7983 */ /* 0x001f280000300a00 */
[----:B------:R-:W4:Y:S01]  /*1c6a0*/  LDL.LU.64 R30, [R1+0x6d8] ;  /* 0x0006d800011e7983 */ /* 0x000f220000300a00 */
[----:B------:R-:W-:-:S15]  /*1c6b0*/  HMMA.16816.F32.BF16 R52, R36, R24, R56 ;  /* 0x000000182434723c */ /* 0x000fde0000041838 */
[----:B------:R-:W-:-:S04]  /*1c6c0*/  NOP ;  /* 0x0000000000007918 */ /* 0x000fc80000000000 */
[----:B------:R-:W-:Y:S04]  /*1c6d0*/  STL.64 [R1+0x700], R52 ;  /* 0x0007003401007387 */ /* 0x000fe80000100a00 */
[----:B------:R-:W-:Y:S04]  /*1c6e0*/  STL.64 [R1+0x708], R54 ;  /* 0x0007083601007387 */ /* 0x000fe80000100a00 */
[----:B------:R-:W-:Y:S04]  /*1c6f0*/  STL.64 [R1+0x1b78], R26 ;  /* 0x001b781a01007387 */ /* 0x000fe80000100a00 */
[----:B------:R2:W-:Y:S04]  /*1c700*/  STL.64 [R1+0x1b70], R24 ;  /* 0x001b701801007387 */ /* 0x0005e80000100a00 */
[----:B------:R-:W-:Y:S04]  /*1c710*/  STL.64 [R1+0x1b68], R22 ;  /* 0x001b681601007387 */ /* 0x000fe80000100a00 */
[----:B------:R0:W-:Y:S04]  /*1c720*/  STL.64 [R1+0x1b60], R20 ;  /* 0x001b601401007387 */ /* 0x0001e80000100a00 */
[----:B------:R-:W-:Y:S01]  /*1c730*/  LDSM.16.MT88.4 R52, [R0+UR5+0x180] ;  /* 0x000180050034783b */ /* 0x000fe20008004200 */
[C---:B--2---:R-:W-:Y:S08]  /*1c740*/  HMMA.16816.F32.BF16 R24, R36.reuse, R20, R40 ;  /* 0x000000142418723c */ /* 0x044ff00000041828 */
[C---:B0-----:R-:W-:Y:S01]  /*1c750*/  HMMA.16816.F32.BF16 R20, R36.reuse, R16, R44 ;  /* 0x000000102414723c */ /* 0x041fe2000004182c */
[----:B------:R-:W0:Y:S04]  /*1c760*/  LDSM.16.MT88.4 R44, [R0+UR5+0x80] ;  /* 0x00008005002c783b */ /* 0x000e280008004200 */
[----:B------:R-:W-:Y:S06]  /*1c770*/  LDSM.16.MT88.4 R40, [R0+UR5] ;  /* 0x000000050028783b */ /* 0x000fec0008004200 */
[----:B------:R-:W-:Y:S04]  /*1c780*/  STL.64 [R1], R24 ;  /* 0x0000001801007387 */ /* 0x000fe80000100a00 */
[----:B------:R-:W-:Y:S04]  /*1c790*/  STL.64 [R1+0x8], R26 ;  /* 0x0000081a01007387 */ /* 0x000fe80000100a00 */
[----:B0-----:R-:W-:Y:S04]  /*1c7a0*/  STL.64 [R1+0x1b58], R46 ;  /* 0x001b582e01007387 */ /* 0x001fe80000100a00 */
[----:B------:R-:W-:Y:S04]  /*1c7b0*/  STL.64 [R1+0x6f0], R20 ;  /* 0x0006f01401007387 */ /* 0x000fe80000100a00 */
[----:B------:R-:W-:Y:S04]  /*1c7c0*/  STL.64 [R1+0x6f8], R22 ;  /* 0x0006f81601007387 */ /* 0x000fe80000100a00 */
[----:B------:R0:W-:Y:S04]  /*1c7d0*/  STL.64 [R1+0x1b50], R44 ;  /* 0x001b502c01007387 */ /* 0x0001e80000100a00 */
[----:B0-----:R-:W2:Y:S04]  /*1c7e0*/  LDL.LU.64 R44, [R1+0x520] ;  /* 0x00052000012c7983 */ /* 0x001ea80000300a00 */
[----:B------:R-:W2:Y:S01]  /*1c7f0*/  LDL.LU.64 R46, [R1+0x528] ;  /* 0x00052800012e7983 */ /* 0x000ea20000300a00 */
[----:B---3--:R-:W-:Y:S03]  /*1c800*/  HMMA.16816.F32.BF16 R20, R36, R12, R48 ;  /* 0x0000000c2414723c */ /* 0x008fe60000041830 */
[----:B------:R-:W0:-:S15]  /*1c810*/  LDSM.16.MT88.4 R48, [R0+UR5+0x100] ;  /* 0x000100050030783b */ /* 0x000e1e0008004200 */
[----:B------:R-:W-:Y:S01]  /*1c820*/  NOP ;  /* 0x0000000000007918 */ /* 0x000fe20000000000 */
[----:B------:R-:W-:Y:S04]  /*1c830*/  STL.64 [R1+0x6e0], R20 ;  /* 0x0006e01401007387 */ /* 0x000fe80000100a00 */
[----:B------:R4:W-:Y:S02]  /*1c840*/  STL.64 [R1+0x6e8], R22 ;  /* 0x0006e81601007387 */ /* 0x0009e40000100a00 */
[C---:B----4-:R-:W-:Y:S02]  /*1c850*/  HMMA.16816.F32.BF16 R20, R36.reuse, R4, R28 ;  /* 0x000000042414723c */ /* 0x050fe4000004181c */
[----:B0-----:R-:W-:Y:S04]  /*1c860*/  STL.64 [R1+0x1b38], R50 ;  /* 0x001b383201007387 */ /* 0x001fe80000100a00 */
[----:B------:R-:W-:Y:S04]  /*1c870*/  STL.64 [R1+0x1b30], R48 ;  /* 0x001b303001007387 */ /* 0x000fe80000100a00 */
[----:B------:R-:W3:Y:S09]  /*1c880*/  LDL.LU.64 R28, [R1+0x6b0] ;  /* 0x0006b000011c7983 */ /* 0x000ef20000300a00 */
[----:B------:R0:W-:Y:S04]  /*1c890*/  STL.64 [R1+0x6d0], R20 ;  /* 0x0006d01401007387 */ /* 0x0001e80000100a00 */
[----:B------:R1:W-:Y:S04]  /*1c8a0*/  STL.64 [R1+0x6d8], R22 ;  /* 0x0006d81601007387 */ /* 0x0003e80000100a00 */
[----:B------:R-:W3:Y:S04]  /*1c8b0*/  LDL.LU.64 R30, [R1+0x6b8] ;  /* 0x0006b800011e7983 */ /* 0x000ee80000300a00 */
[----:B------:R-:W4:Y:S04]  /*1c8c0*/  LDL.LU.64 R24, [R1+0x6a0] ;  /* 0x0006a00001187983 */ /* 0x000f280000300a00 */
[----:B------:R-:W4:Y:S04]  /*1c8d0*/  LDL.LU.64 R26, [R1+0x6a8] ;  /* 0x0006a800011a7983 */ /* 0x000f280000300a00 */
[----:B0-----:R-:W4:Y:S04]  /*1c8e0*/  LDL.LU.64 R20, [R1+0x690] ;  /* 0x0006900001147983 */ /* 0x001f280000300a00 */
[----:B-1----:R-:W4:Y:S04]  /*1c8f0*/  LDL.LU.64 R22, [R1+0x698] ;  /* 0x0006980001167983 */ /* 0x002f280000300a00 */
[----:B------:R-:W4:Y:S04]  /*1c900*/  LDL.LU.64 R56, [R1+0x680] ;  /* 0x0006800001387983 */ /* 0x000f280000300a00 */
[----:B------:R-:W4:Y:S04]  /*1c910*/  LDL.LU.64 R58, [R1+0x688] ;  /* 0x00068800013a7983 */ /* 0x000f280000300a00 */
[----:B------:R-:W-:Y:S04]  /*1c920*/  STL.64 [R1+0x1ab8], R54 ;  /* 0x001ab83601007387 */ /* 0x000fe80000100a00 */
[----:B------:R0:W-:Y:S04]  /*1c930*/  STL.64 [R1+0x1ab0], R52 ;  /* 0x001ab03401007387 */ /* 0x0001e80000100a00 */
[----:B0-----:R-:W4:Y:S04]  /*1c940*/  LDL.LU.64 R52, [R1+0x670] ;  /* 0x0006700001347983 */ /* 0x001f280000300a00 */
[----:B------:R-:W4:Y:S04]  /*1c950*/  LDL.LU.64 R54, [R1+0x678] ;  /* 0x0006780001367983 */ /* 0x000f280000300a00 */
[----:B------:R-:W4:Y:S04]  /*1c960*/  LDL.LU.64 R48, [R1+0x660] ;  /* 0x0006600001307983 */ /* 0x000f280000300a00 */
[----:B------:R-:W4:Y:S01]  /*1c970*/  LDL.LU.64 R50, [R1+0x668] ;  /* 0x0006680001327983 */ /* 0x000f220000300a00 */
[----:B--2---:R-:W-:-:S15]  /*1c980*/  HMMA.16816.F32.BF16 R36, R36, R8, R44 ;  /* 0x000000082424723c */ /* 0x004fde000004182c */
[----:B------:R-:W-:-:S04]  /*1c990*/  NOP ;  /* 0x0000000000007918 */ /* 0x000fc80000000000 */
[----:B------:R-:W-:Y:S04]  /*1c9a0*/  STL.64 [R1+0x520], R36 ;  /* 0x0005202401007387 */ /* 0x000fe80000100a00 */
[----:B------:R-:W-:Y:S04]  /*1c9b0*/  STL.64 [R1+0x528], R38 ;  /* 0x0005282601007387 */ /* 0x000fe80000100a00 */
[----:B------:R-:W0:Y:S04]  /*1c9c0*/  LDSM.16.MT88.4 R36, [R60+UR5+0x2000] ;  /* 0x002000053c24783b */ /* 0x000e280008004200 */
[----:B------:R-:W2:Y:S04]  /*1c9d0*/  LDL.LU.64 R44, [R1+0x490] ;  /* 0x00049000012c7983 */ /* 0x000ea80000300a00 */
[----:B------:R-:W2:Y:S04]  /*1c9e0*/  LDL.LU.64 R46, [R1+0x498] ;  /* 0x00049800012e7983 */ /* 0x000ea80000300a00 */
[----:B0-----:R-:W-:Y:S04]  /*1c9f0*/  STL.64 [R1+0x1aa8], R38 ;  /* 0x001aa82601007387 */ /* 0x001fe80000100a00 */
[----:B------:R0:W-:Y:S04]  /*1ca00*/  STL.64 [R1+0x1aa0], R36 ;  /* 0x001aa02401007387 */ /* 0x0001e80000100a00 */
[----:B0-----:R-:W2:Y:S04]  /*1ca10*/  LDL.LU.64 R36, [R1+0x650] ;  /* 0x0006500001247983 */ /* 0x001ea80000300a00 */
[----:B------:R-:W2:Y:S01]  /*1ca20*/  LDL.LU.64 R38, [R1+0x658] ;  /* 0x0006580001267983 */ /* 0x000ea20000300a00 */
        /* <DEDUP_REMOVED lines=19> */
[C---:B------:R-:W-:Y:S08]  /*1cb60*/  HMMA.16816.F32.BF16 R48, R40.reuse, R12, R48 ;  /* 0x0000000c2830723c */ /* 0x040ff00000041830 */
[C---:B------:R-:W-:Y:S08]  /*1cb70*/  HMMA.16816.F32.BF16 R36, R40.reuse, R4, R36 ;  /* 0x000000042824723c */ /* 0x040ff00000041824 */
[C---:B--2---:R-:W-:Y:S08]  /*1cb80*/  HMMA.16816.F32.BF16 R56, R40.reuse, R20, R56 ;  /* 0x000000142838723c */ /* 0x044ff00000041838 */
[----:B------:R-:W-:Y:S11]  /*1cb90*/  HMMA.16816.F32.BF16 R40, R40, R8, R44 ;  /* 0x000000082828723c */ /* 0x000ff6000004182c */
[----:B------:R0:W-:Y:S04]  /*1cba0*/  STL.64 [R1+0x680], R56 ;  /* 0x0006803801007387 */ /* 0x0001e80000100a00 */
[----:B------:R1:W-:Y:S04]  /*1cbb0*/  STL.64 [R1+0x688], R58 ;  /* 0x0006883a01007387 */ /* 0x0003e80000100a00 */
[----:B0-----:R-:W2:Y:S04]  /*1cbc0*/  LDL.LU.64 R56, [R1+0x450] ;  /* 0x0004500001387983 */ /* 0x001ea80000300a00 */
[----:B-1----:R-:W2:Y:S04]  /*1cbd0*/  LDL.LU.64 R58, [R1+0x458] ;  /* 0x00045800013a7983 */ /* 0x002ea80000300a00 */
        /* <DEDUP_REMOVED lines=12> */
[----:B------:R-:W2:Y:S04]  /*1cca0*/  LDL.LU.64 R46, [R1+0x1b58] ;  /* 0x001b5800012e7983 */ /* 0x000ea80000300a00 */
[----:B------:R-:W2:Y:S04]  /*1ccb0*/  LDL.LU.64 R44, [R1+0x1b50] ;  /* 0x001b5000012c7983 */ /* 0x000ea80000300a00 */
        /* <DEDUP_REMOVED lines=12> */
[----:B0-----:R-:W-:Y:S02]  /*1cd80*/  HMMA.16816.F32.BF16 R8, R44, R28, R40 ;  /* 0x0000001c2c08723c */ /* 0x001fe40000041828 */
[----:B---3--:R-:W-:Y:S04]  /*1cd90*/  STL.64 [R1+0x1b28], R30 ;  /* 0x001b281e01007387 */ /* 0x008fe80000100a00 */
[----:B------:R-:W-:-:S13]  /*1cda0*/  STL.64 [R1+0x1b20], R28 ;  /* 0x001b201c01007387 */ /* 0x000fda0000100a00 */
[----:B------:R-:W-:Y:S04]  /*1cdb0*/  STL.64 [R1+0x460], R8 ;  /* 0x0004600801007387 */ /* 0x000fe80000100a00 */
[----:B------:R0:W-:Y:S02]  /*1cdc0*/  STL.64 [R1+0x468], R10 ;  /* 0x0004680a01007387 */ /* 0x0001e40000100a00 */
[----:B0-----:R-:W-:Y:S02]  /*1cdd0*/  HMMA.16816.F32.BF16 R8, R44, R24, R56 ;  /* 0x000000182c08723c */ /* 0x001fe40000041838 */
[----:B----4-:R-:W-:Y:S04]  /*1cde0*/  STL.64 [R1+0x1b18], R26 ;  /* 0x001b181a01007387 */ /* 0x010fe80000100a00 */
[----:B------:R-:W-:-:S13]  /*1cdf0*/  STL.64 [R1+0x1b10], R24 ;  /* 0x001b101801007387 */ /* 0x000fda0000100a00 */
[----:B------:R-:W-:Y:S04]  /*1ce00*/  STL.64 [R1+0x450], R8 ;  /* 0x0004500801007387 */ /* 0x000fe80000100a00 */
[----:B------:R0:W-:Y:S02]  /*1ce10*/  STL.64 [R1+0x458], R10 ;  /* 0x0004580a01007387 */ /* 0x0001e40000100a00 */
[----:B0-----:R-:W-:Y:S02]  /*1ce20*/  HMMA.16816.F32.BF16 R8, R44, R20, R52 ;  /* 0x000000142c08723c */ /* 0x001fe40000041834 */
[----:B------:R-:W-:Y:S04]  /*1ce30*/  STL.64 [R1+0x1b08], R22 ;  /* 0x001b081601007387 */ /* 0x000fe80000100a00 */
[----:B------:R-:W-:-:S13]  /*1ce40*/  STL.64 [R1+0x1b00], R20 ;  /* 0x001b001401007387 */ /* 0x000fda0000100a00 */
[----:B------:R-:W-:Y:S04]  /*1ce50*/  STL.64 [R1+0x440], R8 ;  /* 0x0004400801007387 */ /* 0x000fe80000100a00 */
[----:B------:R0:W-:Y:S04]  /*1ce60*/  STL.64 [R1+0x448], R10 ;  /* 0x0004480a01007387 */ /* 0x0001e80000100a00 */
[----:B------:R-:W-:Y:S04]  /*1ce70*/  STL.64 [R1+0x1af8], R18 ;  /* 0x001af81201007387 */ /* 0x000fe80000100a00 */
[----:B------:R1:W-:Y:S01]  /*1ce80*/  STL.64 [R1+0x1af0], R16 ;  /* 0x001af01001007387 */ /* 0x0003e20000100a00 */
[C---:B0-----:R-:W-:Y:S08]  /*1ce90*/  HMMA.16816.F32.BF16 R8, R44.reuse, R16, R48 ;  /* 0x000000102c08723c */ /* 0x041ff00000041830 */
[C---:B-1----:R-:W-:Y:S11]  /*1cea0*/  HMMA.16816.F32.BF16 R16, R44.reuse, R12, R36 ;  /* 0x0000000c2c10723c */ /* 0x042ff60000041824 */
[----:B------:R0:W-:Y:S04]  /*1ceb0*/  STL.64 [R1+0x430], R8 ;  /* 0x0004300801007387 */ /* 0x0001e80000100a00 */
[----:B------:R1:W-:Y:S04]  /*1cec0*/  STL.64 [R1+0x438], R10 ;  /* 0x0004380a01007387 */ /* 0x0003e80000100a00 */
[----:B0-----:R-:W2:Y:S04]  /*1ced0*/  LDL.LU.64 R8, [R1+0x410] ;  /* 0x0004100001087983 */ /* 0x001ea80000300a00 */
[----:B-1----:R-:W2:Y:S04]  /*1cee0*/  LDL.LU.64 R10, [R1+0x418] ;  /* 0x00041800010a7983 */ /* 0x002ea80000300a00 */
[----:B------:R0:W-:Y:S04]  /*1cef0*/  STL.64 [R1+0x420], R16 ;  /* 0x0004201001007387 */ /* 0x0001e80000100a00 */
[----:B------:R1:W-:Y:S04]  /*1cf00*/  STL.64 [R1+0x428], R18 ;  /* 0x0004281201007387 */ /* 0x0003e80000100a00 */
[----:B------:R-:W3:Y:S04]  /*1cf10*/  LDL.LU.64 R48, [R1+0x250] ;  /* 0x0002500001307983 */ /* 0x000ee80000300a00 */
[----:B------:R-:W3:Y:S04]  /*1cf20*/  LDL.LU.64 R50, [R1+0x258] ;  /* 0x0002580001327983 */ /* 0x000ee80000300a00 */
[----:B------:R-:W4:Y:S04]  /*1cf30*/  LDL.LU.64 R28, [R1+0x230] ;  /* 0x00023000011c7983 */ /* 0x000f280000300a00 */
[----:B------:R-:W4:Y:S04]  /*1cf40*/  LDL.LU.64 R30, [R1+0x238] ;  /* 0x00023800011e7983 */ /* 0x000f280000300a00 */
[----:B------:R-:W2:Y:S04]  /*1cf50*/  LDL.LU.64 R24, [R1+0x220] ;  /* 0x0002200001187983 */ /* 0x000ea80000300a00 */
[----:B------:R-:W2:Y:S04]  /*1cf60*/  LDL.LU.64 R26, [R1+0x228] ;  /* 0x00022800011a7983 */ /* 0x000ea80000300a00 */
[----:B------:R-:W2:Y:S04]  /*1cf70*/  LDL.LU.64 R20, [R1+0x210] ;  /* 0x0002100001147983 */ /* 0x000ea80000300a00 */
[----:B------:R-:W2:Y:S04]  /*1cf80*/  LDL.LU.64 R22, [R1+0x218] ;  /* 0x0002180001167983 */ /* 0x000ea80000300a00 */
[----:B0-----:R-:W2:Y:S04]  /*1cf90*/  LDL.LU.64 R16, [R1+0x200] ;  /* 0x0002000001107983 */ /* 0x001ea80000300a00 */
[----:B-1----:R-:W2:Y:S04]  /*1cfa0*/  LDL.LU.64 R18, [R1+0x208] ;  /* 0x0002080001127983 */ /* 0x002ea80000300a00 */
[----:B------:R-:W-:Y:S04]  /*1cfb0*/  STL.64 [R1+0x1ae8], R14 ;  /* 0x001ae80e01007387 */ /* 0x000fe80000100a00 */
[----:B------:R0:W-:Y:S04]  /*1cfc0*/  STL.64 [R1+0x1ae0], R12 ;  /* 0x001ae00c01007387 */ /* 0x0001e80000100a00 */
[----:B0-----:R-:W2:Y:S04]  /*1cfd0*/  LDL.LU.64 R12, [R1+0x1f0] ;  /* 0x0001f000010c7983 */ /* 0x001ea80000300a00 */
[----:B------:R-:W2:Y:S04]  /*1cfe0*/  LDL.LU.64 R14, [R1+0x1f8] ;  /* 0x0001f800010e7983 */ /* 0x000ea80000300a00 */
[----:B------:R-:W2:Y:S04]  /*1cff0*/  LDL.LU.64 R52, [R1+0xd0] ;  /* 0x0000d00001347983 */ /* 0x000ea80000300a00 */
[----:B------:R-:W2:Y:S04]  /*1d000*/  LDL.LU.64 R54, [R1+0xd8] ;  /* 0x0000d80001367983 */ /* 0x000ea80000300a00 */
[----:B--2---:R-:W-:Y:S04]  /*1d010*/  STL.64 [R1+0x1ac8], R54 ;  /* 0x001ac83601007387 */ /* 0x004fe80000100a00 */
[----:B------:R0:W-:Y:S04]  /*1d020*/  STL.64 [R1+0x1ac0], R52 ;  /* 0x001ac03401007387 */ /* 0x0001e80000100a00 */
[----:B0-----:R-:W2:Y:S04]  /*1d030*/  LDL.LU.64 R52, [R1+0x1d0] ;  /* 0x0001d00001347983 */ /* 0x001ea80000300a00 */
[----:B------:R-:W2:Y:S01]  /*1d040*/  LDL.LU.64 R54, [R1+0x1d8] ;  /* 0x0001d80001367983 */ /* 0x000ea20000300a00 */
[C---:B------:R-:W-:Y:S03]  /*1d050*/  HMMA.16816.F32.BF16 R8, R44.reuse, R4, R8 ;  /* 0x000000042c08723c */ /* 0x040fe60000041808 */
[----:B--2---:R-:W-:Y:S04]  /*1d060*/  STL.64 [R1+0x1ad8], R54 ;  /* 0x001ad83601007387 */ /* 0x004fe80000100a00 */
[----:B------:R0:W-:Y:S04]  /*1d070*/  STL.64 [R1+0x1ad0], R52 ;  /* 0x001ad03401007387 */ /* 0x0001e80000100a00 */
[----:B0-----:R-:W2:Y:S04]  /*1d080*/  LDL.LU.64 R52, [R1+0x1e0] ;  /* 0x0001e00001347983 */ /* 0x001ea80000300a00 */
[----:B------:R-:W2:Y:S04]  /*1d090*/  LDL.LU.64 R54, [R1+0x1e8] ;  /* 0x0001e80001367983 */ /* 0x000ea80000300a00 */
        /* <DEDUP_REMOVED lines=9> */
[----:B------:R-:W3:Y:S02]  /*1d130*/  LDL.LU.64 R8, [R1+0x1b40] ;  /* 0x001b400001087983 */ /* 0x000ee40000300a00 */
[----:B---3--:R-:W-:Y:S02]  /*1d140*/  HMMA.16816.F32.BF16 R44, R44, R8, R48 ;  /* 0x000000082c2c723c */ /* 0x008fe40000041830 */
[----:B------:R-:W4:Y:S04]  /*1d150*/  LDL.LU.64 R50, [R1+0x1b38] ;  /* 0x001b380001327983 */ /* 0x000f280000300a00 */
[----:B------:R-:W4:-:S13]  /*1d160*/  LDL.LU.64 R48, [R1+0x1b30] ;  /* 0x001b300001307983 */ /* 0x000f1a0000300a00 */
[----:B------:R0:W-:Y:S04]  /*1d170*/  STL.64 [R1+0x250], R44 ;  /* 0x0002502c01007387 */ /* 0x0001e80000100a00 */
[----:B------:R1:W-:Y:S04]  /*1d180*/  STL.64 [R1+0x258], R46 ;  /* 0x0002582e01007387 */ /* 0x0003e80000100a00 */
[----:B0-----:R-:W3:Y:S04]  /*1d190*/  LDL.LU.64 R44, [R1+0x90] ;  /* 0x00009000012c7983 */ /* 0x001ee80000300a00 */
[----:B-1----:R-:W3:Y:S01]  /*1d1a0*/  LDL.LU.64 R46, [R1+0x98] ;  /* 0x00009800012e7983 */ /* 0x002ee20000300a00 */
        /* <DEDUP_REMOVED lines=49> */
[C---:B--2---:R-:W-:Y:S08]  /*1d4c0*/  HMMA.16816.F32.BF16 R36, R52.reuse, R32, R36 ;  /* 0x000000203424723c */ /* 0x044ff00000041824 */
[C---:B------:R-:W-:Y:S11]  /*1d4d0*/  HMMA.16816.F32.BF16 R56, R52.reuse, R28, R56 ;  /* 0x0000001c3438723c */ /* 0x040ff60000041838 */
[----:B------:R-:W-:Y:S04]  /*1d4e0*/  STL.64 [R1+0xc0], R36 ;  /* 0x0000c02401007387 */ /* 0x000fe80000100a00 */
[----:B------:R0:W-:Y:S04]  /*1d4f0*/  STL.64 [R1+0xc8], R38 ;  /* 0x0000c82601007387 */ /* 0x0001e80000100a00 */
[----:B0-----:R-:W2:Y:S04]  /*1d500*/  LDL.LU.64 R38, [R1+0x1aa8] ;  /* 0x001aa80001267983 */ /* 0x001ea80000300a00 */
[----:B------:R-:W2:Y:S04]  /*1d510*/  LDL.LU.64 R36, [R1+0x1aa0] ;  /* 0x001aa00001247983 */ /* 0x000ea80000300a00 */
[----:B------:R-:W-:Y:S04]  /*1d520*/  STL.64 [R1+0xb0], R56 ;  /* 0x0000b03801007387 */ /* 0x000fe80000100a00 */
[----:B------:R0:W-:Y:S04]  /*1d530*/  STL.64 [R1+0xb8], R58 ;  /* 0x0000b83a01007387 */ /* 0x0001e80000100a00 */
[----:B0-----:R-:W2:Y:S04]  /*1d540*/  LDL.LU.64 R58, [R1+0x1a98] ;  /* 0x001a9800013a7983 */ /* 0x001ea80000300a00 */
[----:B------:R-:W2:Y:S04]  /*1d550*/  LDL.LU.64 R56, [R1+0x1a90] ;  /* 0x001a900001387983 */ /* 0x000ea80000300a00 */
[----:B----4-:R3:W-:Y:S02]  /*1d560*/  STL.64 [R1+0x1a48], R30 ;  /* 0x001a481e01007387 */ /* 0x0107e40000100a00 */
[C---:B---3--:R-:W-:Y:S02]  /*1d570*/  HMMA.16816.F32.BF16 R28, R52.reuse, R24, R48 ;  /* 0x00000018341c723c */ /* 0x048fe40000041830 */
[----:B------:R-:W-:Y:S06]  /*1d580*/  STL.64 [R1+0x1a30], R22 ;  /* 0x001a301601007387 */ /* 0x000fec0000100a00 */
[C---:B------:R-:W-:Y:S11]  /*1d590*/  HMMA.16816.F32.BF16 R44, R52.reuse, R20, R44 ;  /* 0x00000014342c723c */ /* 0x040ff6000004182c */
[----:B------:R-:W-:Y:S04]  /*1d5a0*/  STL.64 [R1+0xa0], R28 ;  /* 0x0000a01c01007387 */ /* 0x000fe80000100a00 */
[----:B------:R0:W-:Y:S02]  /*1d5b0*/  STL.64 [R1+0xa8], R30 ;  /* 0x0000a81e01007387 */ /* 0x0001e40000100a00 */
[----:B0-----:R-:W-:Y:S02]  /*1d5c0*/  HMMA.16816.F32.BF16 R28, R52, R16, R40 ;  /* 0x00000010341c723c */ /* 0x001fe40000041828 */
[----:B------:R0:W-:Y:S04]  /*1d5d0*/  STL.64 [R1+0x90], R44 ;  /* 0x0000902c01007387 */ /* 0x0001e80000100a00 */
[----:B------:R1:W-:-:S13]  /*1d5e0*/  STL.64 [R1+0x98], R46 ;  /* 0x0000982e01007387 */ /* 0x0003da0000100a00 */
[----:B------:R3:W-:Y:S04]  /*1d5f0*/  STL.64 [R1+0x80], R28 ;  /* 0x0000801c01007387 */ /* 0x0007e80000100a00 */
[----:B------:R4:W-:Y:S04]  /*1d600*/  STL [R1+0x88], R30 ;  /* 0x0000881e01007387 */ /* 0x0009e80000100800 */
[----:B0-----:R-:W4:Y:S04]  /*1d610*/  LDL.LU.64 R44, [R1+0x70] ;  /* 0x00007000012c7983 */ /* 0x001f280000300a00 */
[----:B-1----:R-:W4:Y:S04]  /*1d620*/  LDL.LU.64 R46, [R1+0x78] ;  /* 0x00007800012e7983 */ /* 0x002f280000300a00 */
[----:B------:R-:W4:Y:S04]  /*1d630*/  LDL.LU.64 R40, [R1+0x60] ;  /* 0x0000600001287983 */ /* 0x000f280000300a00 */
[----:B------:R-:W4:Y:S04]  /*1d640*/  LDL.LU.64 R42, [R1+0x68] ;  /* 0x00006800012a7983 */ /* 0x000f280000300a00 */
[----:B------:R-:W4:Y:S01]  /*1d650*/  LDL.LU R48, [R1+0x360] ;  /* 0x0003600001307983 */ /* 0x000f220000300800 */
[----:B------:R-:W-:-:S02]  /*1d660*/  IMAD.MOV.U32 R49, RZ, RZ, R2 ;  /* 0x000000ffff317224 */ /* 0x000fc400078e0002 */
[----:B------:R-:W-:Y:S01]  /*1d670*/  IMAD.MOV.U32 R50, RZ, RZ, R3 ;  /* 0x000000ffff327224 */ /* 0x000fe200078e0003 */
[----:B------:R-:W4:Y:S04]  /*1d680*/  LDL.LU R2, [R1+0x1a8c] ;  /* 0x001a8c0001027983 */ /* 0x000f280000300800 */
[----:B------:R-:W4:Y:S01]  /*1d690*/  LDL.LU R3, [R1+0x1a88] ;  /* 0x001a880001037983 */ /* 0x000f220000300800 */
[----:B--2---:R-:W-:-:S03]  /*1d6a0*/  IMAD.MOV.U32 R51, RZ, RZ, R56 ;  /* 0x000000ffff337224 */ /* 0x004fc600078e0038 */
[----:B------:R-:W2:Y:S04]  /*1d6b0*/  LDL.LU R56, [R1+0x1a84] ;  /* 0x001a840001387983 */ /* 0x000ea80000300800 */
[----:B---3--:R-:W3:Y:S01]  /*1d6c0*/  LDL.LU R28, [R1+0x1b0] ;  /* 0x0001b000011c7983 */ /* 0x008ee20000300800 */
[----:B------:R-:W-:-:S03]  /*1d6d0*/  IMAD.MOV.U32 R0, RZ, RZ, R31 ;  /* 0x000000ffff007224 */ /* 0x000fc600078e001f */
[----:B------:R-:W3:Y:S04]  /*1d6e0*/  LDL.LU R29, [R1+0x1b4] ;  /* 0x0001b400011d7983 */ /* 0x000ee80000300800 */
[----:B----4-:R-:W3:Y:S04]  /*1d6f0*/  LDL.LU R30, [R1+0x1b8] ;  /* 0x0001b800011e7983 */ /* 0x010ee80000300800 */
[----:B------:R-:W3:Y:S04]  /*1d700*/  LDL.LU R31, [R1+0x1bc] ;  /* 0x0001bc00011f7983 */ /* 0x000ee80000300800 */
[----:B------:R-:W4:Y:S01]  /*1d710*/  LDL.LU R20, [R1+0x190] ;  /* 0x0001900001147983 */ /* 0x000f220000300800 */
[C---:B------:R-:W-:Y:S08]  /*1d720*/  HMMA.16816.F32.BF16 R40, R52.reuse, R4, R40 ;  /* 0x000000043428723c */ /* 0x040ff00000041828 */
[----:B------:R-:W-:-:S15]  /*1d730*/  HMMA.16816.F32.BF16 R44, R52, R12, R44 ;  /* 0x0000000c342c723c */ /* 0x000fde000004182c */
[----:B------:R-:W-:-:S04]  /*1d740*/  NOP ;  /* 0x0000000000007918 */ /* 0x000fc80000000000 */
[----:B------:R-:W-:Y:S02]  /*1d750*/  IMAD.MOV.U32 R16, RZ, RZ, R44 ;  /* 0x000000ffff107224 */ /* 0x000fe400078e002c */
[----:B------:R-:W-:Y:S02]  /*1d760*/  IMAD.MOV.U32 R44, RZ, RZ, R35 ;  /* 0x000000ffff2c7224 */ /* 0x000fe400078e0023 */
[----:B--2---:R-:W-:Y:S02]  /*1d770*/  IMAD.MOV.U32 R21, RZ, RZ, R56 ;  /* 0x000000ffff157224 */ /* 0x004fe400078e0038 */
[----:B------:R-:W2:Y:S04]  /*1d780*/  LDL.LU R56, [R1+0x1a80] ;  /* 0x001a800001387983 */ /* 0x000ea80000300800 */
[----:B------:R0:W-:Y:S04]  /*1d790*/  STL [R1+0x161c], R0 ;  /* 0x00161c0001007387 */ /* 0x0001e80000100800 */
[----:B------:R1:W-:Y:S04]  /*1d7a0*/  STL.64 [R1+0x60], R40 ;  /* 0x0000602801007387 */ /* 0x0003e80000100a00 */
[----:B------:R3:W-:Y:S01]  /*1d7b0*/  STL [R1+0x6c], R43 ;  /* 0x00006c2b01007387 */ /* 0x0007e20000100800 */
[----:B0-----:R-:W-:-:S02]  /*1d7c0*/  IMAD.MOV.U32 R0, RZ, RZ, R42 ;  /* 0x000000ffff007224 */ /* 0x001fc400078e002a */
[----:B------:R-:W-:Y:S02]  /*1d7d0*/  IMAD.MOV.U32 R42, RZ, RZ, R59 ;  /* 0x000000ffff2a7224 */ /* 0x000fe400078e003b */
[----:B-1----:R-:W-:Y:S02]  /*1d7e0*/  IMAD.MOV.U32 R40, RZ, RZ, R57 ;  /* 0x000000ffff287224 */ /* 0x002fe400078e0039 */
[----:B------:R-:W-:Y:S01]  /*1d7f0*/  IMAD.MOV.U32 R41, RZ, RZ, R58 ;  /* 0x000000ffff297224 */ /* 0x000fe200078e003a */
[----:B------:R-:W2:Y:S04]  /*1d800*/  LDL.LU R57, [R1+0x1a7c] ;  /* 0x001a7c0001397983 */ /* 0x000ea80000300800 */
[----:B------:R-:W2:Y:S04]  /*1d810*/  LDL.LU R58, [R1+0x1a78] ;  /* 0x001a7800013a7983 */ /* 0x000ea80000300800 */
[----:B------:R-:W2:Y:S01]  /*1d820*/  LDL.LU R59, [R1+0x1a74] ;  /* 0x001a7400013b7983 */ /* 0x000ea20000300800 */
[----:B---3--:R-:W-:-:S03]  /*1d830*/  IMAD.MOV.U32 R43, RZ, RZ, R34 ;  /* 0x000000ffff2b7224 */ /* 0x008fc600078e0022 */
[----:B------:R-:W3:Y:S04]  /*1d840*/  LDL.LU R34, [R1+0x1a70] ;  /* 0x001a700001227983 */ /* 0x000ee80000300800 */
[----:B------:R-:W4:Y:S01]  /*1d850*/  LDL.LU R35, [R1+0x1a6c] ;  /* 0x001a6c0001237983 */ /* 0x000f220000300800 */
[----:B------:R-:W-:Y:S02]  /*1d860*/  IMAD.MOV.U32 R23, RZ, RZ, R2 ;  /* 0x000000ffff177224 */ /* 0x000fe400078e0002 */
[----:B------:R-:W-:Y:S02]  /*1d870*/  IMAD.MOV.U32 R22, RZ, RZ, R3 ;  /* 0x000000ffff167224 */ /* 0x000fe400078e0003 */
[----:B------:R-:W-:Y:S02]  /*1d880*/  IMAD.MOV.U32 R17, RZ, RZ, R45 ;  /* 0x000000ffff117224 */ /* 0x000fe400078e002d */
[----:B------:R-:W-:-:S02]  /*1d890*/  IMAD.MOV.U32 R2, RZ, RZ, R46 ;  /* 0x000000ffff027224 */ /* 0x000fc400078e002e */
[----:B------:R-:W-:Y:S01]  /*1d8a0*/  IMAD.MOV.U32 R3, RZ, RZ, R47 ;  /* 0x000000ffff037224 */ /* 0x000fe200078e002f */
[----:B------:R-:W4:Y:S01]  /*1d8b0*/  LDL.LU R45, [R1+0x514] ;  /* 0x00051400012d7983 */ /* 0x000f220000300800 */
[----:B------:R-:W-:-:S03]  /*1d8c0*/  IMAD.MOV.U32 R46, RZ, RZ, R61 ;  /* 0x000000ffff2e7224 */ /* 0x000fc600078e003d */
[----:B------:R-:W4:Y:S01]  /*1d8d0*/  LDL.LU R61, [R1+0x1a68] ;  /* 0x001a6800013d7983 */ /* 0x000f220000300800 */
[----:B------:R-:W-:-:S03]  /*1d8e0*/  IMAD.MOV.U32 R47, RZ, RZ, R27 ;  /* 0x000000ffff2f7224 */ /* 0x000fc600078e001b */
[----:B------:R-:W4:Y:S01]  /*1d8f0*/  LDL.LU R27, [R1+0x1a64] ;  /* 0x001a6400011b7983 */ /* 0x000f220000300800 */
[----:B--2---:R-:W-:Y:S01]  /*1d900*/  HMMA.16816.F32.BF16 R56, R52, R8, R56 ;  /* 0x000000083438723c */ /* 0x004fe20000041838 */
[----:B------:R-:W-:Y:S02]  /*1d910*/  IMAD.MOV.U32 R52, RZ, RZ, R26 ;  /* 0x000000ffff347224 */ /* 0x000fe400078e001a */
[----:B------:R-:W2:Y:S01]  /*1d920*/  LDL.LU R26, [R1+0x1a60] ;  /* 0x001a6000011a7983 */ /* 0x000ea20000300800 */
[----:B---3--:R-:W-:-:S03]  /*1d930*/  IMAD.MOV.U32 R53, RZ, RZ, R34 ;  /* 0x000000ffff357224 */ /* 0x008fc600078e0022 */
[----:B------:R-:W3:Y:S01]  /*1d940*/  LDL.LU R34, [R1+0x1a5c] ;  /* 0x001a5c0001227983 */ /* 0x000ee20000300800 */
[----:B----4-:R-:W-:-:S03]  /*1d950*/  IMAD.MOV.U32 R54, RZ, RZ, R35 ;  /* 0x000000ffff367224 */ /* 0x010fc600078e0023 */
[----:B------:R-:W3:Y:S04]  /*1d960*/  LDL.LU R35, [R1+0x1a58] ;  /* 0x001a580001237983 */ /* 0x000ee80000300800 */
[----:B------:R-:W4:Y:S04]  /*1d970*/  LDL.LU R55, [R1+0x18c] ;  /* 0x00018c0001377983 */ /* 0x000f280000300800 */
[----:B------:R0:W-:Y:S04]  /*1d980*/  STL.64 [R1+0x1578], R58 ;  /* 0x0015783a01007387 */ /* 0x0001e80000100a00 */
[----:B------:R1:W-:Y:S01]  /*1d990*/  STL.64 [R1+0x1570], R56 ;  /* 0x0015703801007387 */ /* 0x0003e20000100a00 */
[----:B0-----:R-:W-:-:S03]  /*1d9a0*/  IMAD.MOV.U32 R58, RZ, RZ, R27 ;  /* 0x000000ffff3a7224 */ /* 0x001fc600078e001b */
[----:B-1----:R-:W4:Y:S01]  /*1d9b0*/  LDL.LU R56, [R1+0x1a0] ;  /* 0x0001a00001387983 */ /* 0x002f220000300800 */
[----:B---3--:R-:W-:Y:S01]  /*1d9c0*/  HMMA.16816.F32.BF16 R28, R36, R34, R28 ;  /* 0x00000022241c723c */ /* 0x008fe2000004181c */
[----:B--2---:R-:W-:Y:S02]  /*1d9d0*/  IMAD.MOV.U32 R57, RZ, RZ, R26 ;  /* 0x000000ffff397224 */ /* 0x004fe400078e001a */
[----:B------:R-:W2:Y:S04]  /*1d9e0*/  LDL.LU R26, [R1+0x1a54] ;  /* 0x001a5400011a7983 */ /* 0x000ea80000300800 */
[----:B------:R-:W2:-:S12]  /*1d9f0*/  LDL.LU R27, [R1+0x1a50] ;  /* 0x001a5000011b7983 */ /* 0x000e980000300800 */
[----:B------:R-:W-:Y:S04]  /*1da00*/  STL.64 [R1+0x1b0], R28 ;  /* 0x0001b01c01007387 */ /* 0x000fe80000100a00 */
[----:B------:R0:W-:Y:S04]  /*1da10*/  STL.64 [R1+0x1b8], R30 ;  /* 0x0001b81e01007387 */ /* 0x0001e80000100a00 */
[----:B0-----:R-:W4:Y:S01]  /*1da20*/  LDL.LU.64 R30, [R1+0x1a48] ;  /* 0x001a4800011e7983 */ /* 0x001f220000300a00 */
[----:B------:R-:W-:Y:S01]  /*1da30*/  IMAD.MOV.U32 R59, RZ, RZ, R61 ;  /* 0x000000ffff3b7224 */ /* 0x000fe200078e003d */
[C---:B--2---:R-:W-:Y:S08]  /*1da40*/  HMMA.16816.F32.BF16 R20, R36.reuse, R26, R20 ;  /* 0x0000001a2414723c */ /* 0x044ff00000041814 */
[----:B----4-:R-:W-:Y:S11]  /*1da50*/  HMMA.16816.F32.BF16 R56, R36, R30, R56 ;  /* 0x0000001e2438723c */ /* 0x010ff60000041838 */
[----:B------:R-:W-:-:S08]  /*1da60*/  IMAD.MOV.U32 R33, RZ, RZ, R22 ;  /* 0x000000ffff217224 */ /* 0x000fd000078e0016 */
[----:B------:R0:W-:Y:S04]  /*1da70*/  STL.64 [R1+0x1a0], R56 ;  /* 0x0001a03801007387 */ /* 0x0001e80000100a00 */
[----:B------:R1:W-:Y:S01]  /*1da80*/  STL.64 [R1+0x1a8], R58 ;  /* 0x0001a83a01007387 */ /* 0x0003e20000100a00 */
[----:B0-----:R-:W-:Y:S02]  /*1da90*/  IMAD.MOV.U32 R56, RZ, RZ, R7 ;  /* 0x000000ffff387224 */ /* 0x001fe400078e0007 */
[----:B------:R-:W-:Y:S01]  /*1daa0*/  IMAD.MOV.U32 R57, RZ, RZ, R6 ;  /* 0x000000ffff397224 */ /* 0x000fe200078e0006 */
[----:B------:R-:W2:Y:S04]  /*1dab0*/  LDL.LU R7, [R1+0x1a44] ;  /* 0x001a440001077983 */ /* 0x000ea80000300800 */
[----:B------:R-:W3:Y:S01]  /*1dac0*/  LDL.LU R6, [R1+0x1a40] ;  /* 0x001a400001067983 */ /* 0x000ee20000300800 */
[----:B-1----:R-:W-:-:S02]  /*1dad0*/  IMAD.MOV.U32 R58, RZ, RZ, R18 ;  /* 0x000000ffff3a7224 */ /* 0x002fc400078e0012 */
[----:B------:R-:W-:Y:S01]  /*1dae0*/  IMAD.MOV.U32 R59, RZ, RZ, R19 ;  /* 0x000000ffff3b7224 */ /* 0x000fe200078e0013 */
[----:B------:R-:W4:Y:S04]  /*1daf0*/  LDL.LU R18, [R1+0x1a3c] ;  /* 0x001a3c0001127983 */ /* 0x000f280000300800 */
[----:B------:R-:W4:Y:S04]  /*1db00*/  LDL.LU R19, [R1+0x1a38] ;  /* 0x001a380001137983 */ /* 0x000f280000300800 */
[----:B------:R-:W-:Y:S04]  /*1db10*/  STL.64 [R1+0x190], R20 ;  /* 0x0001901401007387 */ /* 0x000fe80000100a00 */
[----:B------:R0:W-:Y:S04]  /*1db20*/  STL.64 [R1+0x198], R22 ;  /* 0x0001981601007387 */ /* 0x0001e80000100a00 */
[----:B0-----:R-:W2:Y:S01]  /*1db30*/  LDL.LU.64 R22, [R1+0x1a30] ;  /* 0x001a300001167983 */ /* 0x001ea20000300a00 */
[C---:B----4-:R-:W-:Y:S08]  /*1db40*/  HMMA.16816.F32.BF16 R48, R36.reuse, R18, R48 ;  /* 0x000000122430723c */ /* 0x050ff00000041830 */
[----:B--2---:R-:W-:-:S15]  /*1db50*/  HMMA.16816.F32.BF16 R52, R36, R22, R52 ;  /* 0x000000162434723c */ /* 0x004fde0000041834 */
[----:B------:R-:W-:-:S04]  /*1db60*/  NOP ;  /* 0x0000000000007918 */ /* 0x000fc80000000000 */
[----:B------:R-:W-:Y:S04]  /*1db70*/  STL.64 [R1+0x180], R52 ;  /* 0x0001803401007387 */ /* 0x000fe80000100a00 */
[----:B------:R-:W-:Y:S04]  /*1db80*/  STL.64 [R1+0x188], R54 ;  /* 0x0001883601007387 */ /* 0x000fe80000100a00 */
[----:B------:R0:W-:Y:S04]  /*1db90*/  STL.64 [R1+0x1a00], R18 ;  /* 0x001a001201007387 */ /* 0x0001e80000100a00 */
[----:B------:R1:W-:Y:S04]  /*1dba0*/  STL.64 [R1+0x19f8], R16 ;  /* 0x0019f81001007387 */ /* 0x0003e80000100a00 */
[----:B------:R-:W-:Y:S04]  /*1dbb0*/  STL.64 [R1+0x360], R48 ;  /* 0x0003603001007387 */ /* 0x000fe80000100a00 */
[----:B------:R-:W-:Y:S04]  /*1dbc0*/  STL.64 [R1+0x368], R50 ;  /* 0x0003683201007387 */ /* 0x000fe80000100a00 */
[----:B------:R-:W2:Y:S01]  /*1dbd0*/  LDSM.16.MT88.4 R48, [R60+UR5+0x2100] ;  /* 0x002100053c30783b */ /* 0x000ea20008004200 */
[----:B------:R-:W-:-:S03]  /*1dbe0*/  LOP3.LUT R12, R60, 0x20, RZ, 0x3c, !PT ;  /* 0x000000203c0c7812 */ /* 0x000fc600078e3cff */
[----:B------:R-:W-:Y:S01]  /*1dbf0*/  LDSM.16.MT88.4 R52, [R60+UR5+0x2080] ;  /* 0x002080053c34783b */ /* 0x000fe20008004200 */
[----:B0-----:R-:W-:-:S03]  /*1dc00*/  IMAD.MOV.U32 R18, RZ, RZ, R14 ;  /* 0x000000ffff127224 */ /* 0x001fc600078e000e */
[----:B-1----:R-:W4:Y:S04]  /*1dc10*/  LDL.LU R16, [R1+0x7e0] ;  /* 0x0007e00001107983 */ /* 0x002f280000300800 */
[----:B------:R-:W4:Y:S04]  /*1dc20*/  LDL.LU R17, [R1+0x7e4] ;  /* 0x0007e40001117983 */ /* 0x000f280000300800 */
[----:B------:R-:W4:Y:S01]  /*1dc30*/  LDL.LU R14, [R1+0x1a2c] ;  /* 0x001a2c00010e7983 */ /* 0x000f220000300800 */
[----:B------:R-:W-:-:S03]  /*1dc40*/  IMAD.MOV.U32 R19, RZ, RZ, R15 ;  /* 0x000000ffff137224 */ /* 0x000fc600078e000f */
[----:B------:R-:W4:Y:S04]  /*1dc50*/  LDL.LU R15, [R1+0x1a28] ;  /* 0x001a2800010f7983 */ /* 0x000f280000300800 */
[----:B--2---:R-:W-:Y:S04]  /*1dc60*/  STL.64 [R1+0x19d0], R50 ;  /* 0x0019d03201007387 */ /* 0x004fe80000100a00 */
[----:B------:R3:W-:Y:S02]  /*1dc70*/  STL.64 [R1+0x19c8], R48 ;  /* 0x0019c83001007387 */ /* 0x0007e40000100a00 */
[----:B---3--:R-:W-:-:S02]  /*1dc80*/  IMAD.MOV.U32 R48, RZ, RZ, R6 ;  /* 0x000000ffff307224 */ /* 0x008fc400078e0006 */
[----:B------:R-:W-:Y:S01]  /*1dc90*/  IMAD.MOV.U32 R49, RZ, RZ, R7 ;  /* 0x000000ffff317224 */ /* 0x000fe200078e0007 */
[----:B------:R-:W2:Y:S04]  /*1dca0*/  LDL.LU R6, [R1+0x1a24] ;  /* 0x001a240001067983 */ /* 0x000ea80000300800 */
[----:B------:R-:W2:Y:S01]  /*1dcb0*/  LDL.LU R7, [R1+0x1a20] ;  /* 0x001a200001077983 */ /* 0x000ea20000300800 */
[----:B------:R-:W-:Y:S02]  /*1dcc0*/  IMAD.MOV.U32 R50, RZ, RZ, R10 ;  /* 0x000000ffff327224 */ /* 0x000fe400078e000a */
[----:B------:R-:W-:Y:S01]  /*1dcd0*/  IMAD.MOV.U32 R51, RZ, RZ, R11 ;  /* 0x000000ffff337224 */ /* 0x000fe200078e000b */
[----:B------:R-:W3:Y:S04]  /*1dce0*/  LDL.LU R10, [R1+0x1a1c] ;  /* 0x001a1c00010a7983 */ /* 0x000ee80000300800 */
[----:B------:R-:W3:Y:S01]  /*1dcf0*/  LDL.LU R11, [R1+0x1a18] ;  /* 0x001a1800010b7983 */ /* 0x000ee20000300800 */
[----:B------:R-:W-:Y:S01]  /*1dd00*/  IMAD.MOV.U32 R32, RZ, RZ, R20 ;  /* 0x000000ffff207224 */ /* 0x000fe200078e0014 */
[----:B----4-:R-:W-:-:S15]  /*1dd10*/  HMMA.16816.F32.BF16 R44, R36, R14, R44 ;  /* 0x0000000e242c723c */ /* 0x010fde000004182c */
[----:B------:R-:W-:-:S04]  /*1dd20*/  NOP ;  /* 0x0000000000007918 */ /* 0x000fc80000000000 */
[----:B------:R-:W-:Y:S04]  /*1dd30*/  STL.64 [R1+0x510], R44 ;  /* 0x0005102c01007387 */ /* 0x000fe80000100a00 */
[----:B------:R-:W-:Y:S04]  /*1dd40*/  STL.64 [R1+0x518], R46 ;  /* 0x0005182e01007387 */ /* 0x000fe80000100a00 */
[----:B------:R-:W0:Y:S04]  /*1dd50*/  LDSM.16.MT88.4 R44, [R60+UR5+0x2180] ;  /* 0x002180053c2c783b */ /* 0x000e280008004200 */
[----:B0-----:R-:W-:Y:S04]  /*1dd60*/  STL.64 [R1+0x1958], R46 ;  /* 0x0019582e01007387 */ /* 0x001fe80000100a00 */
[----:B------:R2:W-:Y:S02]  /*1dd70*/  STL.64 [R1+0x1950], R44 ;  /* 0x0019502c01007387 */ /* 0x0005e40000100a00 */
[C---:B--2---:R-:W-:Y:S02]  /*1dd80*/  HMMA.16816.F32.BF16 R44, R36.reuse, R6, R40 ;  /* 0x00000006242c723c */ /* 0x044fe40000041828 */
[----:B------:R-:W0:Y:S04]  /*1dd90*/  LDSM.16.MT88.4 R40, [R12+UR5+0x2000] ;  /* 0x002000050c28783b */ /* 0x000e280008004200 */
[----:B------:R3:W-:Y:S02]  /*1dda0*/  STL.64 [R1+0x19e0], R6 ;  /* 0x0019e00601007387 */ /* 0x0007e40000100a00 */
[----:B---3--:R-:W-:Y:S02]  /*1ddb0*/  HMMA.16816.F32.BF16 R4, R36, R10, R48 ;  /* 0x0000000a2404723c */ /* 0x008fe40000041830 */
[----:B------:R-:W1:Y:S09]  /*1ddc0*/  LDSM.16.MT88.4 R36, [R12+UR5+0x2080] ;  /* 0x002080050c24783b */ /* 0x000e720008004200 */
[----:B------:R-:W-:Y:S04]  /*1ddd0*/  STL.64 [R1+0x6c0], R44 ;  /* 0x0006c02c01007387 */ /* 0x000fe80000100a00 */
[----:B------:R-:W-:Y:S04]  /*1dde0*/  STL.64 [R1+0x6c8], R46 ;  /* 0x0006c82e01007387 */ /* 0x000fe80000100a00 */
[----:B0-----:R-:W-:Y:S04]  /*1ddf0*/  STL.64 [R1+0x1918], R42 ;  /* 0x0019182a01007387 */ /* 0x001fe80000100a00 */
[----:B------:R-:W-:Y:S04]  /*1de00*/  STL.64 [R1+0x1910], R40 ;  /* 0x0019102801007387 */ /* 0x000fe80000100a00 */
[----:B------:R-:W-:Y:S04]  /*1de10*/  STL.64 [R1+0x19d8], R10 ;  /* 0x0019d80a01007387 */ /* 0x000fe80000100a00 */
[----:B------:R-:W-:Y:S04]  /*1de20*/  STL.64 [R1+0x50], R4 ;  /* 0x0000500401007387 */ /* 0x000fe80000100a00 */
[----:B------:R0:W-:Y:S02]  /*1de30*/  STL.64 [R1+0x58], R6 ;  /* 0x0000580601007387 */ /* 0x0001e40000100a00 */
[C---:B0-----:R-:W-:Y:S02]  /*1de40*/  HMMA.16816.F32.BF16 R4, R52.reuse, R34, R16 ;  /* 0x000000223404723c */ /* 0x041fe40000041810 */
[----:B------:R-:W-:Y:S04]  /*1de50*/  STL.64 [R1+0x19f0], R14 ;  /* 0x0019f00e01007387 */ /* 0x000fe80000100a00 */
[----:B------:R-:W-:Y:S04]  /*1de60*/  STL [R1+0x19e8], R12 ;  /* 0x0019e80c01007387 */ /* 0x000fe80000100800 */
[----:B-1----:R-:W-:Y:S04]  /*1de70*/  STL.64 [R1+0x18e8], R38 ;  /* 0x0018e82601007387 */ /* 0x002fe80000100a00 */
[----:B------:R-:W-:Y:S04]  /*1de80*/  STL.64 [R1+0x18e0], R36 ;  /* 0x0018e02401007387 */ /* 0x000fe80000100a00 */
[----:B------:R-:W-:Y:S04]  /*1de90*/  STL.64 [R1+0x1a10], R34 ;  /* 0x001a102201007387 */ /* 0x000fe80000100a00 */
[----:B------:R-:W-:Y:S04]  /*1dea0*/  STL.64 [R1+0x1a08], R32 ;  /* 0x001a082001007387 */ /* 0x000fe80000100a00 */
[----:B------:R-:W-:Y:S04]  /*1deb0*/  STL.64 [R1+0x7e0], R4 ;  /* 0x0007e00401007387 */ /* 0x000fe80000100a00 */
[----:B------:R0:W-:Y:S02]  /*1dec0*/  STL.64 [R1+0x7e8], R6 ;  /* 0x0007e80601007387 */ /* 0x0001e40000100a00 */
[----:B0-----:R-:W-:-:S15]  /*1ded0*/  HMMA.16816.F32.BF16 R4, R52, R30, R56 ;  /* 0x0000001e3404723c */ /* 0x001fde0000041838 */
[----:B------:R-:W-:-:S04]  /*1dee0*/  NOP ;  /* 0x0000000000007918 */ /* 0x000fc80000000000 */
[----:B------:R-:W-:Y:S04]  /*1def0*/  STL.64 [R1+0x7d0], R4 ;  /* 0x0007d00401007387 */ /* 0x000fe80000100a00 */
[----:B------:R-:W-:Y:S04]  /*1df00*/  STL.64 [R1+0x7d8], R6 ;  /* 0x0007d80601007387 */ /* 0x000fe80000100a00 */
[----:B------:R-:W-:Y:S04]  /*1df10*/  STL.64 [R1+0x19c0], R30 ;  /* 0x0019c01e01007387 */ /* 0x000fe80000100a00 */
[----:B------:R-:W2:Y:S04]  /*1df20*/  LDL.LU R36, [R1+0x1c0] ;  /* 0x0001c00001247983 */ /* 0x000ea80000300800 */
[----:B------:R-:W2:Y:S04]  /*1df30*/  LDL.LU R37, [R1+0x1c4] ;  /* 0x0001c40001257983 */ /* 0x000ea80000300800 */
[----:B------:R-:W3:Y:S04]  /*1df40*/  LDL.LU R38, [R1+0x1c8] ;  /* 0x0001c80001267983 */ /* 0x000ee80000300800 */
[----:B------:R-:W3:Y:S04]  /*1df50*/  LDL.LU R39, [R1+0x1cc] ;  /* 0x0001cc0001277983 */ /* 0x000ee80000300800 */
[----:B---3--:R-:W-:Y:S04]  /*1df60*/  STL.64 [R1+0x1928], R38 ;  /* 0x0019282601007387 */ /* 0x008fe80000100a00 */
[----:B--2---:R-:W-:Y:S04]  /*1df70*/  STL.64 [R1+0x1920], R36 ;  /* 0x0019202401007387 */ /* 0x004fe80000100a00 */
[----:B------:R-:W2:Y:S04]  /*1df80*/  LDL.LU R40, [R1+0x3b0] ;  /* 0x0003b00001287983 */ /* 0x000ea80000300800 */
[----:B------:R-:W2:Y:S04]  /*1df90*/  LDL.LU R41, [R1+0x3b4] ;  /* 0x0003b40001297983 */ /* 0x000ea80000300800 */
[----:B------:R-:W3:Y:S04]  /*1dfa0*/  LDL.LU R42, [R1+0x3b8] ;  /* 0x0003b800012a7983 */ /* 0x000ee80000300800 */
[----:B------:R-:W3:Y:S04]  /*1dfb0*/  LDL.LU R43, [R1+0x3bc] ;  /* 0x0003bc00012b7983 */ /* 0x000ee80000300800 */
[----:B---3--:R-:W-:Y:S04]  /*1dfc0*/  STL.64 [R1+0x1938], R42 ;  /* 0x0019382a01007387 */ /* 0x008fe80000100a00 */
[----:B--2---:R0:W-:Y:S04]  /*1dfd0*/  STL.64 [R1+0x1930], R40 ;  /* 0x0019302801007387 */ /* 0x0041e80000100a00 */
[----:B0-----:R-:W2:Y:S04]  /*1dfe0*/  LDL.LU R40, [R1+0x3d0] ;  /* 0x0003d00001287983 */ /* 0x001ea80000300800 */
[----:B------:R-:W2:Y:S04]  /*1dff0*/  LDL.LU R41, [R1+0x3d4] ;  /* 0x0003d40001297983 */ /* 0x000ea80000300800 */
[----:B------:R-:W3:Y:S04]  /*1e000*/  LDL.LU R42, [R1+0x3d8] ;  /* 0x0003d800012a7983 */ /* 0x000ee80000300800 */
[----:B------:R-:W3:Y:S04]  /*1e010*/  LDL.LU R43, [R1+0x3dc] ;  /* 0x0003dc00012b7983 */ /* 0x000ee80000300800 */
[----:B------:R-:W4:Y:S04]  /*1e020*/  LDL.LU R44, [R1+0x400] ;  /* 0x00040000012c7983 */ /* 0x000f280000300800 */
[----:B------:R-:W4:Y:S04]  /*1e030*/  LDL.LU R45, [R1+0x404] ;  /* 0x00040400012d7983 */ /* 0x000f280000300800 */
[----:B------:R-:W2:Y:S04]  /*1e040*/  LDL.LU R46, [R1+0x408] ;  /* 0x00040800012e7983 */ /* 0x000ea80000300800 */
[----:B------:R-:W2:Y:S04]  /*1e050*/  LDL.LU R47, [R1+0x40c] ;  /* 0x00040c00012f7983 */ /* 0x000ea80000300800 */
[----:B--2---:R-:W-:Y:S04]  /*1e060*/  STL.64 [R1+0x1968], R46 ;  /* 0x0019682e01007387 */ /* 0x004fe80000100a00 */
[----:B----4-:R0:W-:Y:S04]  /*1e070*/  STL.64 [R1+0x1960], R44 ;  /* 0x0019602c01007387 */ /* 0x0101e80000100a00 */
[----:B0-----:R-:W2:Y:S04]  /*1e080*/  LDL.LU R44, [R1+0x5c0] ;  /* 0x0005c000012c7983 */ /* 0x001ea80000300800 */
[----:B------:R-:W2:Y:S04]  /*1e090*/  LDL.LU R45, [R1+0x5c4] ;  /* 0x0005c400012d7983 */ /* 0x000ea80000300800 */
[----:B------:R-:W4:Y:S04]  /*1e0a0*/  LDL.LU R46, [R1+0x5c8] ;  /* 0x0005c800012e7983 */ /* 0x000f280000300800 */
[----:B------:R-:W4:Y:S04]  /*1e0b0*/  LDL.LU R47, [R1+0x5cc] ;  /* 0x0005cc00012f7983 */ /* 0x000f280000300800 */
[----:B----4-:R-:W-:Y:S04]  /*1e0c0*/  STL.64 [R1+0x1978], R46 ;  /* 0x0019782e01007387 */ /* 0x010fe80000100a00 */
[----:B--2---:R0:W-:Y:S04]  /*1e0d0*/  STL.64 [R1+0x1970], R44 ;  /* 0x0019702c01007387 */ /* 0x0041e80000100a00 */
        /* <DEDUP_REMOVED lines=9> */
[----:B------:R-:W4:Y:S01]  /*1e170*/  LDL.LU R47, [R1+0x5ec] ;  /* 0x0005ec00012f7983 */ /* 0x000f220000300800 */
[----:B------:R-:W-:-:S02]  /*1e180*/  IMAD.MOV.U32 R20, RZ, RZ, R5 ;  /* 0x000000ffff147224 */ /* 0x000fc400078e0005 */
[----:B------:R-:W-:Y:S01]  /*1e190*/  IMAD.MOV.U32 R21, RZ, RZ, R7 ;  /* 0x000000ffff157224 */ /* 0x000fe200078e0007 */
[----:B----4-:R-:W-:Y:S04]  /*1e1a0*/  STL.64 [R1+0x1998], R46 ;  /* 0x0019982e01007387 */ /* 0x010fe80000100a00 */
[----:B--2---:R0:W-:Y:S04]  /*1e1b0*/  STL.64 [R1+0x1990], R44 ;  /* 0x0019902c01007387 */ /* 0x0041e80000100a00 */
[----:B0-----:R-:W2:Y:S04]  /*1e1c0*/  LDL.LU R44, [R1+0x5f0] ;  /* 0x0005f000012c7983 */ /* 0x001ea80000300800 */
[----:B------:R-:W2:Y:S04]  /*1e1d0*/  LDL.LU R45, [R1+0x5f4] ;  /* 0x0005f400012d7983 */ /* 0x000ea80000300800 */
[----:B------:R-:W4:Y:S04]  /*1e1e0*/  LDL.LU R46, [R1+0x5f8] ;  /* 0x0005f800012e7983 */ /* 0x000f280000300800 */
[----:B------:R-:W4:Y:S04]  /*1e1f0*/  LDL.LU R47, [R1+0x5fc] ;  /* 0x0005fc00012f7983 */ /* 0x000f280000300800 */
[----:B------:R-:W2:Y:S04]  /*1e200*/  LDL.LU R48, [R1+0x640] ;  /* 0x0006400001307983 */ /* 0x000ea80000300800 */
[----:B------:R-:W3:Y:S04]  /*1e210*/  LDL.LU R49, [R1+0x644] ;  /* 0x0006440001317983 */ /* 0x000ee80000300800 */
        /* <DEDUP_REMOVED lines=22> */
[----:B----4-:R-:W-:Y:S04]  /*1e380*/  STL.64 [R1+0x19a8], R46 ;  /* 0x0019a82e01007387 */ /* 0x010fe80000100a00 */
[----:B--2---:R0:W-:Y:S04]  /*1e390*/  STL.64 [R1+0x19a0], R44 ;  /* 0x0019a02c01007387 */ /* 0x0041e80000100a00 */
[----:B0-----:R-:W2:Y:S04]  /*1e3a0*/  LDL.LU R44, [R1+0x600] ;  /* 0x00060000012c7983 */ /* 0x001ea80000300800 */
[----:B------:R-:W2:Y:S04]  /*1e3b0*/  LDL.LU R45, [R1+0x604] ;  /* 0x00060400012d7983 */ /* 0x000ea80000300800 */
[----:B------:R-:W4:Y:S04]  /*1e3c0*/  LDL.LU R46, [R1+0x608] ;  /* 0x00060800012e7983 */ /* 0x000f280000300800 */
[----:B------:R-:W4:Y:S01]  /*1e3d0*/  LDL.LU R47, [R1+0x60c] ;  /* 0x00060c00012f7983 */ /* 0x000f220000300800 */
[----:B------:R-:W-:-:S03]  /*1e3e0*/  IMAD.MOV.U32 R61, RZ, RZ, R28 ;  /* 0x000000ffff3d7224 */ /* 0x000fc600078e001c */
[----:B------:R-:W2:Y:S04]  /*1e3f0*/  LDL.LU R28, [R1+0x620] ;  /* 0x00062000011c7983 */ /* 0x000ea80000300800 */
[----:B------:R-:W2:Y:S04]  /*1e400*/  LDL.LU R29, [R1+0x624] ;  /* 0x00062400011d7983 */ /* 0x000ea80000300800 */
[----:B------:R-:W2:Y:S04]  /*1e410*/  LDL.LU R30, [R1+0x628] ;  /* 0x00062800011e7983 */ /* 0x000ea80000300800 */
[----:B------:R-:W2:Y:S01]  /*1e420*/  LDL.LU R31, [R1+0x62c] ;  /* 0x00062c00011f7983 */ /* 0x000ea20000300800 */
[C---:B---3--:R-:W-:Y:S08]  /*1e430*/  HMMA.16816.F32.BF16 R32, R52.reuse, R26, R32 ;  /* 0x0000001a3420723c */ /* 0x048ff00000041820 */
[C---:B------:R-:W-:Y:S01]  /*1e440*/  HMMA.16816.F32.BF16 R16, R52.reuse, R22, R16 ;  /* 0x000000163410723c */ /* 0x040fe20000041810 */
[----:B----4-:R-:W-:Y:S04]  /*1e450*/  STL.64 [R1+0x19b8], R46 ;  /* 0x0019b82e01007387 */ /* 0x010fe80000100a00 */
[----:B--2---:R0:W-:Y:S04]  /*1e460*/  STL.64 [R1+0x19b0], R44 ;  /* 0x0019b02c01007387 */ /* 0x0041e80000100a00 */
[----:B0-----:R-:W2:Y:S04]  /*1e470*/  LDL.LU R44, [R1+0x610] ;  /* 0x00061000012c7983 */ /* 0x001ea80000300800 */
[----:B------:R-:W2:Y:S04]  /*1e480*/  LDL.LU R45, [R1+0x614] ;  /* 0x00061400012d7983 */ /* 0x000ea80000300800 */
[----:B------:R-:W2:Y:S04]  /*1e490*/  LDL.LU R46, [R1+0x618] ;  /* 0x00061800012e7983 */ /* 0x000ea80000300800 */
[----:B------:R-:W2:Y:S04]  /*1e4a0*/  LDL.LU R47, [R1+0x61c] ;  /* 0x00061c00012f7983 */ /* 0x000ea80000300800 */
[----:B------:R-:W-:Y:S04]  /*1e4b0*/  STL.64 [R1+0x1948], R42 ;  /* 0x0019482a01007387 */ /* 0x000fe80000100a00 */
[----:B------:R0:W-:Y:S04]  /*1e4c0*/  STL.64 [R1+0x1940], R40 ;  /* 0x0019402801007387 */ /* 0x0001e80000100a00 */
[----:B0-----:R-:W3:Y:S04]  /*1e4d0*/  LDL.LU R40, [R1+0x3e0] ;  /* 0x0003e00001287983 */ /* 0x001ee80000300800 */
[----:B------:R-:W3:Y:S04]  /*1e4e0*/  LDL.LU R41, [R1+0x3e4] ;  /* 0x0003e40001297983 */ /* 0x000ee80000300800 */
[----:B------:R-:W3:Y:S04]  /*1e4f0*/  LDL.LU R42, [R1+0x3e8] ;  /* 0x0003e800012a7983 */ /* 0x000ee80000300800 */
[----:B------:R-:W3:Y:S04]  /*1e500*/  LDL.LU R43, [R1+0x3ec] ;  /* 0x0003ec00012b7983 */ /* 0x000ee80000300800 */
[----:B------:R-:W4:Y:S04]  /*1e510*/  LDL.LU R36, [R1+0x3c0] ;  /* 0x0003c00001247983 */ /* 0x000f280000300800 */
[----:B------:R-:W4:Y:S04]  /*1e520*/  LDL.LU R37, [R1+0x3c4] ;  /* 0x0003c40001257983 */ /* 0x000f280000300800 */
[----:B------:R-:W4:Y:S04]  /*1e530*/  LDL.LU R38, [R1+0x3c8] ;  /* 0x0003c80001267983 */ /* 0x000f280000300800 */
[----:B------:R-:W4:Y:S04]  /*1e540*/  LDL.LU R39, [R1+0x3cc] ;  /* 0x0003cc0001277983 */ /* 0x000f280000300800 */
[----:B------:R-:W2:Y:S04]  /*1e550*/  LDL.LU R56, [R1+0x350] ;  /* 0x0003500001387983 */ /* 0x000ea80000300800 */
[----:B------:R-:W2:Y:S04]  /*1e560*/  LDL.LU R57, [R1+0x354] ;  /* 0x0003540001397983 */ /* 0x000ea80000300800 */
[----:B------:R-:W2:Y:S04]  /*1e570*/  LDL.LU R58, [R1+0x358] ;  /* 0x00035800013a7983 */ /* 0x000ea80000300800 */
[----:B------:R-:W2:Y:S04]  /*1e580*/  LDL.LU R59, [R1+0x35c] ;  /* 0x00035c00013b7983 */ /* 0x000ea80000300800 */
[----:B------:R-:W-:Y:S04]  /*1e590*/  STL.64 [R1+0x7c0], R32 ;  /* 0x0007c02001007387 */ /* 0x000fe80000100a00 */
[----:B------:R0:W-:Y:S04]  /*1e5a0*/  STL.64 [R1+0x7c8], R34 ;  /* 0x0007c82201007387 */ /* 0x0001e80000100a00 */
[----:B0-----:R-:W2:Y:S04]  /*1e5b0*/  LDL.LU.64 R34, [R1+0x1a10] ;  /* 0x001a100001227983 */ /* 0x001ea80000300a00 */
[----:B------:R0:W5:Y:S04]  /*1e5c0*/  LDL.LU.64 R32, [R1+0x1a08] ;  /* 0x001a080001207983 */ /* 0x0001680000300a00 */
[----:B------:R-:W-:Y:S04]  /*1e5d0*/  STL.64 [R1+0x40], R16 ;  /* 0x0000401001007387 */ /* 0x000fe80000100a00 */
[----:B------:R1:W-:Y:S04]  /*1e5e0*/  STL.64 [R1+0x48], R18 ;  /* 0x0000481201007387 */ /* 0x0003e80000100a00 */
[----:B-1----:R-:W2:Y:S04]  /*1e5f0*/  LDL.LU.64 R18, [R1+0x1a00] ;  /* 0x001a000001127983 */ /* 0x002ea80000300a00 */
[----:B------:R-:W3:Y:S01]  /*1e600*/  LDL.LU.64 R16, [R1+0x19f8] ;  /* 0x0019f80001107983 */ /* 0x000ee20000300a00 */
[----:B--2---:R-:W-:-:S15]  /*1e610*/  HMMA.16816.F32.BF16 R12, R52, R18, R12 ;  /* 0x00000012340c723c */ /* 0x004fde000004180c */
[----:B------:R-:W-:-:S04]  /*1e620*/  NOP ;  /* 0x0000000000007918 */ /* 0x000fc80000000000 */
[----:B------:R-:W-:Y:S04]  /*1e630*/  STL.64 [R1+0x7b0], R12 ;  /* 0x0007b00c01007387 */ /* 0x000fe80000100a00 */
[----:B------:R1:W-:Y:S04]  /*1e640*/  STL.64 [R1+0x7b8], R14 ;  /* 0x0007b80e01007387 */ /* 0x0003e80000100a00 */
[----:B-1----:R-:W2:Y:S04]  /*1e650*/  LDL.LU.64 R14, [R1+0x19f0] ;  /* 0x0019f000010e7983 */ /* 0x002ea80000300a00 */
[----:B------:R-:W3:Y:S01]  /*1e660*/  LDL.LU R12, [R1+0x19e8] ;  /* 0x0019e800010c7983 */ /* 0x000ee20000300800 */
[----:B--2---:R-:W-:-:S15]  /*1e670*/  HMMA.16816.F32.BF16 R4, R52, R14, R4 ;  /* 0x0000000e3404723c */ /* 0x004fde0000041804 */
[----:B------:R-:W-:-:S04]  /*1e680*/  NOP ;  /* 0x0000000000007918 */ /* 0x000fc80000000000 */
[----:B------:R-:W-:Y:S04]  /*1e690*/  STL.64 [R1+0x7a0], R4 ;  /* 0x0007a00401007387 */ /* 0x000fe80000100a00 */
[----:B------:R1:W-:Y:S04]  /*1e6a0*/  STL.64 [R1+0x7a8], R6 ;  /* 0x0007a80601007387 */ /* 0x0003e80000100a00 */
[----:B-1----:R-:W2:Y:S02]  /*1e6b0*/  LDL.LU.64 R6, [R1+0x19e0] ;  /* 0x0019e00001067983 */ /* 0x002ea40000300a00 */
[----:B--2---:R-:W-:-:S15]  /*1e6c0*/  HMMA.16816.F32.BF16 R8, R52, R6, R8 ;  /* 0x000000063408723c */ /* 0x004fde0000041808 */
[----:B------:R-:W-:-:S04]  /*1e6d0*/  NOP ;  /* 0x0000000000007918 */ /* 0x000fc80000000000 */
[----:B------:R-:W-:Y:S04]  /*1e6e0*/  STL.64 [R1+0x790], R8 ;  /* 0x0007900801007387 */ /* 0x000fe80000100a00 */
[----:B------:R1:W-:Y:S04]  /*1e6f0*/  STL.64 [R1+0x798], R10 ;  /* 0x0007980a01007387 */ /* 0x0003e80000100a00 */
[----:B-1----:R-:W2:Y:S02]  /*1e700*/  LDL.LU.64 R10, [R1+0x19d8] ;  /* 0x0019d800010a7983 */ /* 0x002ea40000300a00 */
[----:B--2---:R-:W-:Y:S02]  /*1e710*/  HMMA.16816.F32.BF16 R52, R52, R10, R48 ;  /* 0x0000000a3434723c */ /* 0x004fe40000041830 */
[----:B------:R-:W2:Y:S04]  /*1e720*/  LDL.LU.64 R50, [R1+0x19d0] ;  /* 0x0019d00001327983 */ /* 0x000ea80000300a00 */
[----:B------:R-:W2:-:S13]  /*1e730*/  LDL.LU.64 R48, [R1+0x19c8] ;  /* 0x0019c80001307983 */ /* 0x000e9a0000300a00 */
[----:B------:R1:W-:Y:S04]  /*1e740*/  STL.64 [R1+0x640], R52 ;  /* 0x0006403401007387 */ /* 0x0003e80000100a00 */
[----:B------:R0:W-:Y:S04]  /*1e750*/  STL.64 [R1+0x648], R54 ;  /* 0x0006483601007387 */ /* 0x0001e80000100a00 */
[----:B-1----:R-:W3:Y:S04]  /*1e760*/  LDL.LU R52, [R1+0x380] ;  /* 0x0003800001347983 */ /* 0x002ee80000300800 */
[----:B------:R-:W3:Y:S04]  /*1e770*/  LDL.LU R53, [R1+0x384] ;  /* 0x0003840001357983 */ /* 0x000ee80000300800 */
[----:B0-----:R-:W3:Y:S04]  /*1e780*/  LDL.LU R54, [R1+0x388] ;  /* 0x0003880001367983 */ /* 0x001ee80000300800 */
[----:B------:R-:W3:Y:S01]  /*1e790*/  LDL.LU R55, [R1+0x38c] ;  /* 0x00038c0001377983 */ /* 0x000ee20000300800 */
[----:B--2---:R-:W-:-:S15]  /*1e7a0*/  HMMA.16816.F32.BF16 R28, R48, R34, R28 ;  /* 0x00000022301c723c */ /* 0x004fde000004181c */
[----:B------:R-:W-:-:S04]  /*1e7b0*/  NOP ;  /* 0x0000000000007918 */ /* 0x000fc80000000000 */
[----:B------:R-:W-:Y:S04]  /*1e7c0*/  STL.64 [R1+0x620], R28 ;  /* 0x0006201c01007387 */ /* 0x000fe80000100a00 */
[----:B------:R0:W-:Y:S04]  /*1e7d0*/  STL.64 [R1+0x628], R30 ;  /* 0x0006281e01007387 */ /* 0x0001e80000100a00 */
[----:B0-----:R-:W2:Y:S02]  /*1e7e0*/  LDL.LU.64 R30, [R1+0x19c0] ;  /* 0x0019c000011e7983 */ /* 0x001ea40000300a00 */
[----:B--2---:R-:W-:-:S15]  /*1e7f0*/  HMMA.16816.F32.BF16 R44, R48, R30, R44 ;  /* 0x0000001e302c723c */ /* 0x004fde000004182c */
[----:B------:R-:W-:-:S04]  /*1e800*/  NOP ;  /* 0x0000000000007918 */ /* 0x000fc80000000000 */
[----:B------:R-:W-:Y:S01]  /*1e810*/  STL.64 [R1+0x610], R44 ;  /* 0x0006102c01007387 */ /* 0x000fe20000100a00 */
[----:B------:R-:W-:-:S03]  /*1e820*/  IMAD.MOV.U32 R25, RZ, RZ, R47 ;  /* 0x000000ffff197224 */ /* 0x000fc600078e002f */
[----:B------:R0:W-:Y:S01]  /*1e830*/  STL.64 [R1+0x618], R46 ;  /* 0x0006182e01007387 */ /* 0x0001e20000100a00 */
[----:B------:R-:W-:-:S03]  /*1e840*/  IMAD.MOV.U32 R24, RZ, RZ, R45 ;  /* 0x000000ffff187224 */ /* 0x000fc600078e002d */
        /* <DEDUP_REMOVED lines=33> */
[----:B------:R-:W3:Y:S04]  /*1ea60*/  LDL.LU.64 R46, [R1+0x1958] ;  /* 0x00195800012e7983 */ /* 0x000ee80000300a00 */
[----:B------:R-:W3:-:S13]  /*1ea70*/  LDL.LU.64 R44, [R1+0x1950] ;  /* 0x00195000012c7983 */ /* 0x000eda0000300a00 */
[----:B------:R0:W-:Y:S04]  /*1ea80*/  STL.64 [R1+0x400], R48 ;  /* 0x0004003001007387 */ /* 0x0001e80000100a00 */
[----:B------:R1:W-:Y:S04]  /*1ea90*/  STL.64 [R1+0x408], R50 ;  /* 0x0004083201007387 */ /* 0x0003e80000100a00 */
[----:B0-----:R-:W2:Y:S04]  /*1eaa0*/  LDL.LU R48, [R1+0x390] ;  /* 0x0003900001307983 */ /* 0x001ea80000300800 */
[----:B------:R-:W2:Y:S04]  /*1eab0*/  LDL.LU R49, [R1+0x394] ;  /* 0x0003940001317983 */ /* 0x000ea80000300800 */
[----:B-1----:R-:W2:Y:S04]  /*1eac0*/  LDL.LU R50, [R1+0x398] ;  /* 0x0003980001327983 */ /* 0x002ea80000300800 */
[----:B------:R-:W2:Y:S01]  /*1ead0*/  LDL.LU R51, [R1+0x39c] ;  /* 0x00039c0001337983 */ /* 0x000ea20000300800 */
[----:B---3--:R-:W-:-:S15]  /*1eae0*/  HMMA.16816.F32.BF16 R40, R44, R34, R40 ;  /* 0x000000222c28723c */ /* 0x008fde0000041828 */
[----:B------:R-:W-:-:S04]  /*1eaf0*/  NOP ;  /* 0x0000000000007918 */ /* 0x000fc80000000000 */
[----:B------:R-:W-:Y:S04]  /*1eb00*/  STL.64 [R1+0x3e0], R40 ;  /* 0x0003e02801007387 */ /* 0x000fe80000100a00 */
[----:B------:R0:W-:Y:S04]  /*1eb10*/  STL.64 [R1+0x3e8], R42 ;  /* 0x0003e82a01007387 */ /* 0x0001e80000100a00 */
[----:B0-----:R-:W3:Y:S04]  /*1eb20*/  LDL.LU.64 R42, [R1+0x1948] ;  /* 0x00194800012a7983 */ /* 0x001ee80000300a00 */
[----:B------:R-:W3:Y:S02]  /*1eb30*/  LDL.LU.64 R40, [R1+0x1940] ;  /* 0x0019400001287983 */ /* 0x000ee40000300a00 */
[----:B---3--:R-:W-:-:S15]  /*1eb40*/  HMMA.16816.F32.BF16 R40, R44, R30, R40 ;  /* 0x0000001e2c28723c */ /* 0x008fde0000041828 */
[----:B------:R-:W-:-:S04]  /*1eb50*/  NOP ;  /* 0x0000000000007918 */ /* 0x000fc80000000000 */
[----:B------:R-:W-:Y:S01]  /*1eb60*/  STL.64 [R1+0x3d0], R40 ;  /* 0x0003d02801007387 */ /* 0x000fe20000100a00 */
[----:B------:R-:W-:-:S03]  /*1eb70*/  IMAD.MOV.U32 R29, RZ, RZ, R43 ;  /* 0x000000ffff1d7224 */ /* 0x000fc600078e002b */
[----:B------:R0:W-:Y:S01]  /*1eb80*/  STL.64 [R1+0x3d8], R42 ;  /* 0x0003d82a01007387 */ /* 0x0001e20000100a00 */
[----:B------:R-:W-:-:S03]  /*1eb90*/  IMAD.MOV.U32 R28, RZ, RZ, R41 ;  /* 0x000000ffff1c7224 */ /* 0x000fc600078e0029 */
[----:B0-----:R-:W3:Y:S04]  /*1eba0*/  LDL.LU.64 R42, [R1+0x1938] ;  /* 0x00193800012a7983 */ /* 0x001ee80000300a00 */
[----:B------:R-:W3:Y:S01]  /*1ebb0*/  LDL.LU.64 R40, [R1+0x1930] ;  /* 0x0019300001287983 */ /* 0x000ee20000300a00 */
[----:B----4-:R-:W-:-:S15]  /*1ebc0*/  HMMA.16816.F32.BF16 R36, R44, R26, R36 ;  /* 0x0000001a2c24723c */ /* 0x010fde0000041824 */
[----:B------:R-:W-:-:S04]  /*1ebd0*/  NOP ;  /* 0x0000000000007918 */ /* 0x000fc80000000000 */
[----:B------:R-:W-:Y:S04]  /*1ebe0*/  STL.64 [R1+0x3c0], R36 ;  /* 0x0003c02401007387 */ /* 0x000fe80000100a00 */
[----:B------:R0:W-:Y:S04]  /*1ebf0*/  STL.64 [R1+0x3c8], R38 ;  /* 0x0003c82601007387 */ /* 0x0001e80000100a00 */
[----:B0-----:R-:W4:Y:S04]  /*1ec00*/  LDL.LU.64 R38, [R1+0x1928] ;  /* 0x0019280001267983 */ /* 0x001f280000300a00 */
[----:B------:R-:W4:Y:S01]  /*1ec10*/  LDL.LU.64 R36, [R1+0x1920] ;  /* 0x0019200001247983 */ /* 0x000f220000300a00 */
[----:B---3--:R-:W-:-:S15]  /*1ec20*/  HMMA.16816.F32.BF16 R40, R44, R22, R40 ;  /* 0x000000162c28723c */ /* 0x008fde0000041828 */
[----:B------:R-:W-:-:S04]  /*1ec30*/  NOP ;  /* 0x0000000000007918 */ /* 0x000fc80000000000 */
[----:B------:R-:W-:Y:S04]  /*1ec40*/  STL.64 [R1+0x3b0], R40 ;  /* 0x0003b02801007387 */ /* 0x000fe80000100a00 */
[----:B------:R0:W-:Y:S04]  /*1ec50*/  STL.64 [R1+0x3b8], R42 ;  /* 0x0003b82a01007387 */ /* 0x0001e80000100a00 */
[----:B0-----:R-:W3:Y:S04]  /*1ec60*/  LDL.LU.64 R42, [R1+0x1918] ;  /* 0x00191800012a7983 */ /* 0x001ee80000300a00 */
[----:B------:R-:W3:Y:S04]  /*1ec70*/  LDL.LU.64 R40, [R1+0x1910] ;  /* 0x0019100001287983 */ /* 0x000ee80000300a00 */
[----:B------:R-:W-:Y:S04]  /*1ec80*/  STL.64 [R1+0x1908], R22 ;  /* 0x0019081601007387 */ /* 0x000fe80000100a00 */
[----:B------:R0:W-:Y:S04]  /*1ec90*/  STL.64 [R1+0x1900], R20 ;  /* 0x0019001401007387 */ /* 0x0001e80000100a00 */
[----:B0-----:R-:W2:Y:S04]  /*1eca0*/  LDL.LU R20, [R1+0x3a0] ;  /* 0x0003a00001147983 */ /* 0x001ea80000300800 */
[----:B------:R-:W2:Y:S04]  /*1ecb0*/  LDL.LU R21, [R1+0x3a4] ;  /* 0x0003a40001157983 */ /* 0x000ea80000300800 */
[----:B------:R-:W2:Y:S04]  /*1ecc0*/  LDL.LU R22, [R1+0x3a8] ;  /* 0x0003a80001167983 */ /* 0x000ea80000300800 */
[----:B------:R-:W2:Y:S02]  /*1ecd0*/  LDL.LU R23, [R1+0x3ac] ;  /* 0x0003ac0001177983 */ /* 0x000ea40000300800 */
[----:B--2---:R-:W-:-:S15]  /*1ece0*/  HMMA.16816.F32.BF16 R20, R44, R18, R20 ;  /* 0x000000122c14723c */ /* 0x004fde0000041814 */
[----:B------:R-:W-:-:S04]  /*1ecf0*/  NOP ;  /* 0x0000000000007918 */ /* 0x000fc80000000000 */
[----:B------:R-:W-:Y:S04]  /*1ed00*/  STL.64 [R1+0x3a0], R20 ;  /* 0x0003a01401007387 */ /* 0x000fe80000100a00 */
[----:B------:R0:W-:Y:S02]  /*1ed10*/  STL.64 [R1+0x3a8], R22 ;  /* 0x0003a81601007387 */ /* 0x0001e40000100a00 */
[C---:B0-----:R-:W-:Y:S08]  /*1ed20*/  HMMA.16816.F32.BF16 R20, R44.reuse, R14, R48 ;  /* 0x0000000e2c14723c */ /* 0x041ff00000041830 */
[----:B------:R-:W-:Y:S01]  /*1ed30*/  HMMA.16816.F32.BF16 R48, R44, R6, R52 ;  /* 0x000000062c30723c */ /* 0x000fe20000041834 */
[----:B------:R3:W-:Y:S07]  /*1ed40*/  STL.64 [R1+0x18f8], R6 ;  /* 0x0018f80601007387 */ /* 0x0007ee0000100a00 */
[----:B---3--:R-:W-:Y:S03]  /*1ed50*/  HMMA.16816.F32.BF16 R4, R40, R34, R56 ;  /* 0x000000222804723c */ /* 0x008fe60000041838 */
[----:B------:R-:W-:Y:S04]  /*1ed60*/  STL.64 [R1+0x390], R20 ;  /* 0x0003901401007387 */ /* 0x000fe80000100a00 */
[----:B------:R4:W-:Y:S02]  /*1ed70*/  STL.64 [R1+0x398], R22 ;  /* 0x0003981601007387 */ /* 0x0009e40000100a00 */
[----:B----4-:R-:W-:Y:S02]  /*1ed80*/  HMMA.16816.F32.BF16 R20, R44, R10, R36 ;  /* 0x0000000a2c14723c */ /* 0x010fe40000041824 */
[----:B------:R-:W-:Y:S04]  /*1ed90*/  STL.64 [R1+0x380], R48 ;  /* 0x0003803001007387 */ /* 0x000fe80000100a00 */
[----:B------:R-:W-:Y:S04]  /*1eda0*/  STL.64 [R1+0x388], R50 ;  /* 0x0003883201007387 */ /* 0x000fe80000100a00 */
[----:B------:R0:W-:Y:S09]  /*1edb0*/  STL.64 [R1+0x18f0], R10 ;  /* 0x0018f00a01007387 */ /* 0x0001f20000100a00 */
[----:B------:R1:W-:Y:S04]  /*1edc0*/  STL.64 [R1+0x1c0], R20 ;  /* 0x0001c01401007387 */ /* 0x0003e80000100a00 */
[----:B------:R2:W-:Y:S04]  /*1edd0*/  STL.64 [R1+0x1c8], R22 ;  /* 0x0001c81601007387 */ /* 0x0005e80000100a00 */
[----:B------:R-:W3:Y:S04]  /*1ede0*/  LDL.LU R52, [R1+0x130] ;  /* 0x0001300001347983 */ /* 0x000ee80000300800 */
[----:B------:R4:W-:Y:S04]  /*1edf0*/  STL.64 [R1+0x350], R4 ;  /* 0x0003500401007387 */ /* 0x0009e80000100a00 */
[----:B------:R0:W-:Y:S04]  /*1ee00*/  STL.64 [R1+0x358], R6 ;  /* 0x0003580601007387 */ /* 0x0001e80000100a00 */
[----:B------:R-:W3:Y:S04]  /*1ee10*/  LDL.LU R53, [R1+0x134] ;  /* 0x0001340001357983 */ /* 0x000ee80000300800 */
[----:B------:R-:W3:Y:S04]  /*1ee20*/  LDL.LU R54, [R1+0x138] ;  /* 0x0001380001367983 */ /* 0x000ee80000300800 */
[----:B------:R-:W3:Y:S04]  /*1ee30*/  LDL.LU R55, [R1+0x13c] ;  /* 0x00013c0001377983 */ /* 0x000ee80000300800 */
[----:B------:R-:W3:Y:S04]  /*1ee40*/  LDL.LU R8, [R1+0x2f0] ;  /* 0x0002f00001087983 */ /* 0x000ee80000300800 */
[----:B------:R-:W3:Y:S04]  /*1ee50*/  LDL.LU R9, [R1+0x2f4] ;  /* 0x0002f40001097983 */ /* 0x000ee80000300800 */
[----:B0-----:R-:W3:Y:S04]  /*1ee60*/  LDL.LU R10, [R1+0x2f8] ;  /* 0x0002f800010a7983 */ /* 0x001ee80000300800 */
[----:B------:R-:W3:Y:S04]  /*1ee70*/  LDL.LU R11, [R1+0x2fc] ;  /* 0x0002fc00010b7983 */ /* 0x000ee80000300800 */
[----:B------:R-:W3:Y:S04]  /*1ee80*/  LDL.LU R48, [R1+0x340] ;  /* 0x0003400001307983 */ /* 0x000ee80000300800 */
[----:B------:R-:W3:Y:S04]  /*1ee90*/  LDL.LU R49, [R1+0x344] ;  /* 0x0003440001317983 */ /* 0x000ee80000300800 */
[----:B------:R-:W3:Y:S04]  /*1eea0*/  LDL.LU R50, [R1+0x348] ;  /* 0x0003480001327983 */ /* 0x000ee80000300800 */
[----:B------:R-:W3:Y:S04]  /*1eeb0*/  LDL.LU R51, [R1+0x34c] ;  /* 0x00034c0001337983 */ /* 0x000ee80000300800 */
[----:B-1----:R-:W3:Y:S04]  /*1eec0*/  LDL.LU R20, [R1+0x330] ;  /* 0x0003300001147983 */ /* 0x002ee80000300800 */
[----:B------:R-:W3:Y:S04]  /*1eed0*/  LDL.LU R21, [R1+0x334] ;  /* 0x0003340001157983 */ /* 0x000ee80000300800 */
[----:B--2---:R-:W2:Y:S04]  /*1eee0*/  LDL.LU R22, [R1+0x338] ;  /* 0x0003380001167983 */ /* 0x004ea80000300800 */
        /* <DEDUP_REMOVED lines=9> */
[----:B----4-:R-:W4:Y:S04]  /*1ef80*/  LDL.LU R4, [R1+0x300] ;  /* 0x0003000001047983 */ /* 0x010f280000300800 */
[----:B------:R-:W4:Y:S04]  /*1ef90*/  LDL.LU R5, [R1+0x304] ;  /* 0x0003040001057983 */ /* 0x000f280000300800 */
[----:B------:R-:W4:Y:S04]  /*1efa0*/  LDL.LU R6, [R1+0x308] ;  /* 0x0003080001067983 */ /* 0x000f280000300800 */
[----:B------:R-:W4:Y:S04]  /*1efb0*/  LDL.LU R7, [R1+0x30c] ;  /* 0x00030c0001077983 */ /* 0x000f280000300800 */
[----:B------:R-:W4:Y:S04]  /*1efc0*/  LDL.LU R36, [R1+0x170] ;  /* 0x0001700001247983 */ /* 0x000f280000300800 */
[----:B------:R-:W4:Y:S04]  /*1efd0*/  LDL.LU R37, [R1+0x174] ;  /* 0x0001740001257983 */ /* 0x000f280000300800 */
[----:B------:R-:W4:Y:S04]  /*1efe0*/  LDL.LU R38, [R1+0x178] ;  /* 0x0001780001267983 */ /* 0x000f280000300800 */
[----:B------:R-:W4:Y:S04]  /*1eff0*/  LDL.LU R39, [R1+0x17c] ;  /* 0x00017c0001277983 */ /* 0x000f280000300800 */
[----:B---3--:R-:W-:Y:S04]  /*1f000*/  STL.64 [R1+0x18c8], R54 ;  /* 0x0018c83601007387 */ /* 0x008fe80000100a00 */
[----:B------:R0:W-:Y:S04]  /*1f010*/  STL.64 [R1+0x18c0], R52 ;  /* 0x0018c03401007387 */ /* 0x0001e80000100a00 */
[----:B0-----:R-:W3:Y:S04]  /*1f020*/  LDL.LU R52, [R1+0x150] ;  /* 0x0001500001347983 */ /* 0x001ee80000300800 */
[----:B------:R-:W3:Y:S04]  /*1f030*/  LDL.LU R53, [R1+0x154] ;  /* 0x0001540001357983 */ /* 0x000ee80000300800 */
[----:B------:R-:W3:Y:S04]  /*1f040*/  LDL.LU R54, [R1+0x158] ;  /* 0x0001580001367983 */ /* 0x000ee80000300800 */
[----:B------:R-:W3:Y:S01]  /*1f050*/  LDL.LU R55, [R1+0x15c] ;  /* 0x00015c0001377983 */ /* 0x000ee20000300800 */
[C---:B------:R-:W-:Y:S08]  /*1f060*/  HMMA.16816.F32.BF16 R48, R40.reuse, R30, R48 ;  /* 0x0000001e2830723c */ /* 0x040ff00000041830 */
[C---:B--2---:R-:W-:Y:S01]  /*1f070*/  HMMA.16816.F32.BF16 R20, R40.reuse, R26, R20 ;  /* 0x0000001a2814723c */ /* 0x044fe20000041814 */
[----:B---3--:R-:W-:Y:S04]  /*1f080*/  STL.64 [R1+0x18d8], R54 ;  /* 0x0018d83601007387 */ /* 0x008fe80000100a00 */
[----:B------:R0:W-:Y:S04]  /*1f090*/  STL.64 [R1+0x18d0], R52 ;  /* 0x0018d03401007387 */ /* 0x0001e80000100a00 */
[----:B0-----:R-:W2:Y:S04]  /*1f0a0*/  LDL.LU R52, [R1+0x160] ;  /* 0x0001600001347983 */ /* 0x001ea80000300800 */
[----:B------:R-:W2:Y:S04]  /*1f0b0*/  LDL.LU R53, [R1+0x164] ;  /* 0x0001640001357983 */ /* 0x000ea80000300800 */
[----:B------:R-:W2:Y:S04]  /*1f0c0*/  LDL.LU R54, [R1+0x168] ;  /* 0x0001680001367983 */ /* 0x000ea80000300800 */
[----:B------:R-:W2:Y:S04]  /*1f0d0*/  LDL.LU R55, [R1+0x16c] ;  /* 0x00016c0001377983 */ /* 0x000ea80000300800 */
[----:B------:R0:W-:Y:S04]  /*1f0e0*/  STL.64 [R1+0x340], R48 ;  /* 0x0003403001007387 */ /* 0x0001e80000100a00 */
[----:B------:R1:W-:Y:S04]  /*1f0f0*/  STL.64 [R1+0x348], R50 ;  /* 0x0003483201007387 */ /* 0x0003e80000100a00 */
[----:B0-----:R-:W3:Y:S04]  /*1f100*/  LDL.LU R48, [R1+0x2d0] ;  /* 0x0002d00001307983 */ /* 0x001ee80000300800 */
[----:B------:R-:W3:Y:S04]  /*1f110*/  LDL.LU R49, [R1+0x2d4] ;  /* 0x0002d40001317983 */ /* 0x000ee80000300800 */
[----:B-1----:R-:W3:Y:S04]  /*1f120*/  LDL.LU R50, [R1+0x2d8] ;  /* 0x0002d80001327983 */ /* 0x002ee80000300800 */
[----:B------:R-:W3:Y:S04]  /*1f130*/  LDL.LU R51, [R1+0x2dc] ;  /* 0x0002dc0001337983 */ /* 0x000ee80000300800 */
[----:B------:R-:W-:Y:S04]  /*1f140*/  STL.64 [R1+0x330], R20 ;  /* 0x0003301401007387 */ /* 0x000fe80000100a00 */
[----:B------:R0:W-:Y:S04]  /*1f150*/  STL.64 [R1+0x338], R22 ;  /* 0x0003381601007387 */ /* 0x0001e80000100a00 */
[----:B0-----:R-:W2:Y:S01]  /*1f160*/  LDL.LU.64 R22, [R1+0x1908] ;  /* 0x0019080001167983 */ /* 0x001ea20000300a00 */
[C---:B------:R-:W-:Y:S08]  /*1f170*/  HMMA.16816.F32.BF16 R56, R40.reuse, R18, R56 ;  /* 0x000000122838723c */ /* 0x040ff00000041838 */
[C---:B----4-:R-:W-:Y:S01]  /*1f180*/  HMMA.16816.F32.BF16 R4, R40.reuse, R14, R4 ;  /* 0x0000000e2804723c */ /* 0x050fe20000041804 */
[----:B------:R-:W4:Y:S07]  /*1f190*/  LDL.LU.64 R20, [R1+0x1900] ;  /* 0x0019000001147983 */ /* 0x000f2e0000300a00 */
[----:B--2---:R-:W-:-:S15]  /*1f1a0*/  HMMA.16816.F32.BF16 R44, R40, R22, R44 ;  /* 0x00000016282c723c */ /* 0x004fde000004182c */
[----:B------:R-:W-:-:S04]  /*1f1b0*/  NOP ;  /* 0x0000000000007918 */ /* 0x000fc80000000000 */
[----:B------:R0:W-:Y:S04]  /*1f1c0*/  STL.64 [R1+0x320], R44 ;  /* 0x0003202c01007387 */ /* 0x0001e80000100a00 */
[----:B------:R1:W-:Y:S04]  /*1f1d0*/  STL.64 [R1+0x328], R46 ;  /* 0x0003282e01007387 */ /* 0x0003e80000100a00 */
[----:B0-----:R-:W2:Y:S04]  /*1f1e0*/  LDL.LU R44, [R1+0x480] ;  /* 0x00048000012c7983 */ /* 0x001ea80000300800 */
[----:B------:R-:W2:Y:S04]  /*1f1f0*/  LDL.LU R45, [R1+0x484] ;  /* 0x00048400012d7983 */ /* 0x000ea80000300800 */
[----:B-1----:R-:W2:Y:S04]  /*1f200*/  LDL.LU R46, [R1+0x488] ;  /* 0x00048800012e7983 */ /* 0x002ea80000300800 */
[----:B------:R-:W2:Y:S04]  /*1f210*/  LDL.LU R47, [R1+0x48c] ;  /* 0x00048c00012f7983 */ /* 0x000ea80000300800 */
[----:B------:R0:W-:Y:S04]  /*1f220*/  STL.64 [R1+0x310], R56 ;  /* 0x0003103801007387 */ /* 0x0001e80000100a00 */
[----:B------:R1:W-:Y:S04]  /*1f230*/  STL.64 [R1+0x318], R58 ;  /* 0x0003183a01007387 */ /* 0x0003e80000100a00 */
[----:B0-----:R-:W2:Y:S04]  /*1f240*/  LDL.LU R56, [R1+0x30] ;  /* 0x0000300001387983 */ /* 0x001ea80000300800 */
[----:B------:R-:W2:Y:S04]  /*1f250*/  LDL.LU R57, [R1+0x34] ;  /* 0x0000340001397983 */ /* 0x000ea80000300800 */
[----:B-1----:R-:W2:Y:S04]  /*1f260*/  LDL.LU R58, [R1+0x38] ;  /* 0x00003800013a7983 */ /* 0x002ea80000300800 */
[----:B------:R-:W2:Y:S04]  /*1f270*/  LDL.LU R59, [R1+0x3c] ;  /* 0x00003c00013b7983 */ /* 0x000ea80000300800 */
[----:B------:R-:W-:Y:S04]  /*1f280*/  STL.64 [R1+0x300], R4 ;  /* 0x0003000401007387 */ /* 0x000fe80000100a00 */
[----:B------:R0:W-:Y:S04]  /*1f290*/  STL.64 [R1+0x308], R6 ;  /* 0x0003080601007387 */ /* 0x0001e80000100a00 */
[----:B0-----:R-:W2:Y:S02]  /*1f2a0*/  LDL.LU.64 R6, [R1+0x18f8] ;  /* 0x0018f80001067983 */ /* 0x001ea40000300a00 */
[----:B--2---:R-:W-:-:S15]  /*1f2b0*/  HMMA.16816.F32.BF16 R8, R40, R6, R8 ;  /* 0x000000062808723c */ /* 0x004fde0000041808 */
[----:B------:R-:W-:-:S04]  /*1f2c0*/  NOP ;  /* 0x0000000000007918 */ /* 0x000fc80000000000 */
[----:B------:R-:W-:Y:S04]  /*1f2d0*/  STL.64 [R1+0x2f0], R8 ;  /* 0x0002f00801007387 */ /* 0x000fe80000100a00 */
[----:B------:R0:W-:Y:S04]  /*1f2e0*/  STL.64 [R1+0x2f8], R10 ;  /* 0x0002f80a01007387 */ /* 0x0001e80000100a00 */
[----:B0-----:R-:W2:Y:S02]  /*1f2f0*/  LDL.LU.64 R10, [R1+0x18f0] ;  /* 0x0018f000010a7983 */ /* 0x001ea40000300a00 */
[----:B--2---:R-:W-:Y:S02]  /*1f300*/  HMMA.16816.F32.BF16 R40, R40, R10, R36 ;  /* 0x0000000a2828723c */ /* 0x004fe40000041824 */
[----:B------:R-:W2:Y:S04]  /*1f310*/  LDL.LU.64 R38, [R1+0x18e8] ;  /* 0x0018e80001267983 */ /* 0x000ea80000300a00 */
[----:B------:R-:W2:-:S13]  /*1f320*/  LDL.LU.64 R36, [R1+0x18e0] ;  /* 0x0018e00001247983 */ /* 0x000e9a0000300a00 */
[----:B------:R0:W-:Y:S04]  /*1f330*/  STL.64 [R1+0x170], R40 ;  /* 0x0001702801007387 */ /* 0x0001e80000100a00 */
[----:B------:R1:W-:Y:S04]  /*1f340*/  STL.64 [R1+0x178], R42 ;  /* 0x0001782a01007387 */ /* 0x0003e80000100a00 */
[----:B0-----:R-:W3:Y:S04]  /*1f350*/  LDL.LU R40, [R1+0x630] ;  /* 0x0006300001287983 */ /* 0x001ee80000300800 */
[----:B------:R-:W3:Y:S04]  /*1f360*/  LDL.LU R41, [R1+0x634] ;  /* 0x0006340001297983 */ /* 0x000ee80000300800 */
[----:B-1----:R-:W3:Y:S04]  /*1f370*/  LDL.LU R42, [R1+0x638] ;  /* 0x00063800012a7983 */ /* 0x002ee80000300800 */
[----:B------:R-:W3:Y:S01]  /*1f380*/  LDL.LU R43, [R1+0x63c] ;  /* 0x00063c00012b7983 */ /* 0x000ee20000300800 */
        /* <DEDUP_REMOVED lines=11> */
[----:B------:R-:W2:Y:S04]  /*1f440*/  LDL.LU.64 R52, [R1+0x18c0] ;  /* 0x0018c00001347983 */ /* 0x000ea80000300a00 */
[----:B------:R-:W-:Y:S04]  /*1f450*/  STL.64 [R1+0x18b8], R30 ;  /* 0x0018b81e01007387 */ /* 0x000fe80000100a00 */
[----:B------:R0:W-:Y:S04]  /*1f460*/  STL.64 [R1+0x18b0], R28 ;  /* 0x0018b01c01007387 */ /* 0x0001e80000100a00 */
[----:B0-----:R-:W2:Y:S04]  /*1f470*/  LDL.LU R28, [R1+0x140] ;  /* 0x00014000011c7983 */ /* 0x001ea80000300800 */
[----:B------:R-:W2:Y:S04]  /*1f480*/  LDL.LU R29, [R1+0x144] ;  /* 0x00014400011d7983 */ /* 0x000ea80000300800 */
[----:B------:R-:W2:Y:S04]  /*1f490*/  LDL.LU R30, [R1+0x148] ;  /* 0x00014800011e7983 */ /* 0x000ea80000300800 */
[----:B------:R-:W2:Y:S04]  /*1f4a0*/  LDL.LU R31, [R1+0x14c] ;  /* 0x00014c00011f7983 */ /* 0x000ea80000300800 */
[----:B------:R-:W-:Y:S04]  /*1f4b0*/  STL.64 [R1+0x18a8], R26 ;  /* 0x0018a81a01007387 */ /* 0x000fe80000100a00 */
[----:B------:R0:W-:Y:S01]  /*1f4c0*/  STL.64 [R1+0x18a0], R24 ;  /* 0x0018a01801007387 */ /* 0x0001e20000100a00 */
[----:B------:R-:W-:Y:S01]  /*1f4d0*/  LOP3.LUT R13, R60, 0x40, RZ, 0x3c, !PT ;  /* 0x000000403c0d7812 */ /* 0x000fe200078e3cff */
[C---:B--2---:R-:W-:Y:S08]  /*1f4e0*/  HMMA.16816.F32.BF16 R28, R36.reuse, R26, R28 ;  /* 0x0000001a241c723c */ /* 0x044ff0000004181c */
[C---:B0-----:R-:W-:Y:S01]  /*1f4f0*/  HMMA.16816.F32.BF16 R24, R36.reuse, R22, R52 ;  /* 0x000000162418723c */ /* 0x041fe20000041834 */
[----:B------:R-:W-:Y:S10]  /*1f500*/  LDSM.16.MT88.4 R52, [R12+UR5+0x2100] ;  /* 0x002100050c34783b */ /* 0x000ff40008004200 */
[----:B------:R-:W-:Y:S04]  /*1f510*/  STL.64 [R1+0x140], R28 ;  /* 0x0001401c01007387 */ /* 0x000fe80000100a00 */
[----:B------:R-:W-:Y:S04]  /*1f520*/  STL.64 [R1+0x148], R30 ;  /* 0x0001481e01007387 */ /* 0x000fe80000100a00 */
[----:B------:R-:W-:Y:S04]  /*1f530*/  STL.64 [R1+0x1898], R22 ;  /* 0x0018981601007387 */ /* 0x000fe80000100a00 */
[----:B----4-:R3:W-:Y:S04]  /*1f540*/  STL.64 [R1+0x1890], R20 ;  /* 0x0018901401007387 */ /* 0x0107e80000100a00 */
[----:B------:R-:W-:Y:S04]  /*1f550*/  STL.64 [R1+0x130], R24 ;  /* 0x0001301801007387 */ /* 0x000fe80000100a00 */
[----:B------:R-:W-:Y:S04]  /*1f560*/  STL.64 [R1+0x138], R26 ;  /* 0x0001381a01007387 */ /* 0x000fe80000100a00 */
[----:B------:R-:W-:Y:S04]  /*1f570*/  STL.64 [R1+0x1888], R18 ;  /* 0x0018881201007387 */ /* 0x000fe80000100a00 */
[----:B------:R0:W-:Y:S01]  /*1f580*/  STL.64 [R1+0x1880], R16 ;  /* 0x0018801001007387 */ /* 0x0001e20000100a00 */
[C---:B---3--:R-:W-:Y:S03]  /*1f590*/  HMMA.16816.F32.BF16 R20, R36.reuse, R18, R48 ;  /* 0x000000122414723c */ /* 0x048fe60000041830 */
[----:B------:R-:W1:Y:S05]  /*1f5a0*/  LDSM.16.MT88.4 R48, [R12+UR5+0x2180] ;  /* 0x002180050c30783b */ /* 0x000e6a0008004200 */
[C---:B0-----:R-:W-:Y:S01]  /*1f5b0*/  HMMA.16816.F32.BF16 R16, R36.reuse, R14, R44 ;  /* 0x0000000e2410723c */ /* 0x041fe2000004182c */
[----:B------:R-:W0:Y:S10]  /*1f5c0*/  LDSM.16.MT88.4 R44, [R13+UR5+0x2000] ;  /* 0x002000050d2c783b */ /* 0x000e340008004200 */
[----:B------:R-:W-:Y:S04]  /*1f5d0*/  STL.64 [R1+0x2d0], R20 ;  /* 0x0002d01401007387 */ /* 0x000fe80000100a00 */
[----:B------:R-:W-:Y:S04]  /*1f5e0*/  STL.64 [R1+0x2d8], R22 ;  /* 0x0002d81601007387 */ /* 0x000fe80000100a00 */
[----:B-1----:R-:W-:Y:S04]  /*1f5f0*/  STL.64 [R1+0x1858], R50 ;  /* 0x0018583201007387 */ /* 0x002fe80000100a00 */
[----:B------:R-:W-:Y:S04]  /*1f600*/  STL.64 [R1+0x1850], R48 ;  /* 0x0018503001007387 */ /* 0x000fe80000100a00 */
[----:B0-----:R-:W-:Y:S04]  /*1f610*/  STL.64 [R1+0x17d8], R46 ;  /* 0x0017d82e01007387 */ /* 0x001fe80000100a00 */
[----:B------:R-:W-:Y:S04]  /*1f620*/  STL.64 [R1+0x480], R16 ;  /* 0x0004801001007387 */ /* 0x000fe80000100a00 */
[----:B------:R0:W-:Y:S02]  /*1f630*/  STL.64 [R1+0x488], R18 ;  /* 0x0004881201007387 */ /* 0x0001e40000100a00 */
[C---:B0-----:R-:W-:Y:S02]  /*1f640*/  HMMA.16816.F32.BF16 R16, R36.reuse, R6, R40 ;  /* 0x000000062410723c */ /* 0x041fe40000041828 */
[----:B------:R-:W0:Y:S04]  /*1f650*/  LDSM.16.MT88.4 R40, [R13+UR5+0x2080] ;  /* 0x002080050d28783b */ /* 0x000e280008004200 */
[----:B------:R-:W-:Y:S04]  /*1f660*/  STL.64 [R1+0x17d0], R44 ;  /* 0x0017d02c01007387 */ /* 0x000fe80000100a00 */
[----:B------:R1:W-:Y:S02]  /*1f670*/  STL.64 [R1+0x1868], R6 ;  /* 0x0018680601007387 */ /* 0x0003e40000100a00 */
[----:B-1----:R-:W-:Y:S02]  /*1f680*/  HMMA.16816.F32.BF16 R4, R36, R10, R56 ;  /* 0x0000000a2404723c */ /* 0x002fe40000041838 */
[----:B------:R-:W1:Y:S05]  /*1f690*/  LDSM.16.MT88.4 R36, [R13+UR5+0x2100] ;  /* 0x002100050d24783b */ /* 0x000e6a0008004200 */
[----:B------:R-:W-:Y:S04]  /*1f6a0*/  STL.64 [R1+0x630], R16 ;  /* 0x0006301001007387 */ /* 0x000fe80000100a00 */
[----:B------:R-:W-:Y:S04]  /*1f6b0*/  STL.64 [R1+0x638], R18 ;  /* 0x0006381201007387 */ /* 0x000fe80000100a00 */
[----:B0-----:R-:W-:Y:S04]  /*1f6c0*/  STL.64 [R1+0x1798], R42 ;  /* 0x0017982a01007387 */ /* 0x001fe80000100a00 */
[----:B------:R0:W-:Y:S04]  /*1f6d0*/  STL.64 [R1+0x1790], R40 ;  /* 0x0017902801007387 */ /* 0x0001e80000100a00 */
[----:B------:R-:W-:Y:S04]  /*1f6e0*/  STL.64 [R1+0x1860], R10 ;  /* 0x0018600a01007387 */ /* 0x000fe80000100a00 */
[----:B------:R-:W2:Y:S04]  /*1f6f0*/  LDL.LU R56, [R1+0x2c0] ;  /* 0x0002c00001387983 */ /* 0x000ea80000300800 */
[----:B------:R-:W-:Y:S04]  /*1f700*/  STL.64 [R1+0x30], R4 ;  /* 0x0000300401007387 */ /* 0x000fe80000100a00 */
[----:B------:R-:W-:Y:S04]  /*1f710*/  STL.64 [R1+0x38], R6 ;  /* 0x0000380601007387 */ /* 0x000fe80000100a00 */
[----:B------:R-:W2:Y:S04]  /*1f720*/  LDL.LU R57, [R1+0x2c4] ;  /* 0x0002c40001397983 */ /* 0x000ea80000300800 */
[----:B------:R-:W3:Y:S04]  /*1f730*/  LDL.LU R58, [R1+0x2c8] ;  /* 0x0002c800013a7983 */ /* 0x000ee80000300800 */
[----:B------:R-:W3:Y:S04]  /*1f740*/  LDL.LU R59, [R1+0x2cc] ;  /* 0x0002cc00013b7983 */ /* 0x000ee80000300800 */
[----:B---3--:R-:W-:Y:S04]  /*1f750*/  STL.64 [R1+0x17a8], R58 ;  /* 0x0017a83a01007387 */ /* 0x008fe80000100a00 */
[----:B--2---:R2:W-:Y:S04]  /*1f760*/  STL.64 [R1+0x17a0], R56 ;  /* 0x0017a03801007387 */ /* 0x0045e80000100a00 */
[----:B0-----:R-:W3:Y:S04]  /*1f770*/  LDL.LU R40, [R1+0x4d0] ;  /* 0x0004d00001287983 */ /* 0x001ee80000300800 */
[----:B------:R-:W3:Y:S04]  /*1f780*/  LDL.LU R41, [R1+0x4d4] ;  /* 0x0004d40001297983 */ /* 0x000ee80000300800 */
[----:B------:R-:W4:Y:S04]  /*1f790*/  LDL.LU R42, [R1+0x4d8] ;  /* 0x0004d800012a7983 */ /* 0x000f280000300800 */
[----:B------:R-:W4:Y:S04]  /*1f7a0*/  LDL.LU R43, [R1+0x4dc] ;  /* 0x0004dc00012b7983 */ /* 0x000f280000300800 */
[----:B----4-:R-:W-:Y:S04]  /*1f7b0*/  STL.64 [R1+0x17b8], R42 ;  /* 0x0017b82a01007387 */ /* 0x010fe80000100a00 */
[----:B---3--:R0:W-:Y:S04]  /*1f7c0*/  STL.64 [R1+0x17b0], R40 ;  /* 0x0017b02801007387 */ /* 0x0081e80000100a00 */
[----:B--2---:R-:W2:Y:S04]  /*1f7d0*/  LDL.LU R56, [R1+0x4e0] ;  /* 0x0004e00001387983 */ /* 0x004ea80000300800 */
[----:B------:R-:W2:Y:S04]  /*1f7e0*/  LDL.LU R57, [R1+0x4e4] ;  /* 0x0004e40001397983 */ /* 0x000ea80000300800 */
[----:B------:R-:W3:Y:S04]  /*1f7f0*/  LDL.LU R58, [R1+0x4e8] ;  /* 0x0004e800013a7983 */ /* 0x000ee80000300800 */
[----:B------:R-:W3:Y:S04]  /*1f800*/  LDL.LU R59, [R1+0x4ec] ;  /* 0x0004ec00013b7983 */ /* 0x000ee80000300800 */
[----:B---3--:R-:W-:Y:S04]  /*1f810*/  STL.64 [R1+0x17c8], R58 ;  /* 0x0017c83a01007387 */ /* 0x008fe80000100a00 */
[----:B--2---:R-:W-:Y:S04]  /*1f820*/  STL.64 [R1+0x17c0], R56 ;  /* 0x0017c03801007387 */ /* 0x004fe80000100a00 */
[----:B0-----:R-:W2:Y:S04]  /*1f830*/  LDL.LU R40, [R1+0x4f0] ;  /* 0x0004f00001287983 */ /* 0x001ea80000300800 */
        /* <DEDUP_REMOVED lines=73> */
[C---:B--2---:R-:W-:Y:S03]  /*1fcd0*/  HMMA.16816.F32.BF16 R28, R52.reuse, R34, R28 ;  /* 0x00000022341c723c */ /* 0x044fe6000004181c */
[----:B---3--:R-:W-:Y:S04]  /*1fce0*/  STL.64 [R1+0x1848], R42 ;  /* 0x0018482a01007387 */ /* 0x008fe80000100a00 */
[----:B------:R0:W-:Y:S04]  /*1fcf0*/  STL.64 [R1+0x1840], R40 ;  /* 0x0018402801007387 */ /* 0x0001e80000100a00 */
[----:B0-----:R-:W2:Y:S04]  /*1fd00*/  LDL.LU R40, [R1+0x590] ;  /* 0x0005900001287983 */ /* 0x001ea80000300800 */
[----:B------:R-:W2:Y:S04]  /*1fd10*/  LDL.LU R41, [R1+0x594] ;  /* 0x0005940001297983 */ /* 0x000ea80000300800 */
[----:B------:R-:W2:Y:S04]  /*1fd20*/  LDL.LU R42, [R1+0x598] ;  /* 0x00059800012a7983 */ /* 0x000ea80000300800 */
[----:B------:R-:W2:Y:S04]  /*1fd30*/  LDL.LU R43, [R1+0x59c] ;  /* 0x00059c00012b7983 */ /* 0x000ea80000300800 */
[----:B------:R-:W3:Y:S04]  /*1fd40*/  LDL.LU R44, [R1+0x370] ;  /* 0x00037000012c7983 */ /* 0x000ee80000300800 */
[----:B------:R-:W3:Y:S04]  /*1fd50*/  LDL.LU R45, [R1+0x374] ;  /* 0x00037400012d7983 */ /* 0x000ee80000300800 */
[----:B------:R-:W3:Y:S04]  /*1fd60*/  LDL.LU R46, [R1+0x378] ;  /* 0x00037800012e7983 */ /* 0x000ee80000300800 */
[----:B------:R-:W3:Y:S04]  /*1fd70*/  LDL.LU R47, [R1+0x37c] ;  /* 0x00037c00012f7983 */ /* 0x000ee80000300800 */
[----:B------:R-:W2:Y:S04]  /*1fd80*/  LDL.LU R56, [R1+0x500] ;  /* 0x0005000001387983 */ /* 0x000ea80000300800 */
[----:B------:R-:W2:Y:S04]  /*1fd90*/  LDL.LU R57, [R1+0x504] ;  /* 0x0005040001397983 */ /* 0x000ea80000300800 */
[----:B------:R-:W2:Y:S04]  /*1fda0*/  LDL.LU R58, [R1+0x508] ;  /* 0x00050800013a7983 */ /* 0x000ea80000300800 */
[----:B------:R-:W2:Y:S04]  /*1fdb0*/  LDL.LU R59, [R1+0x50c] ;  /* 0x00050c00013b7983 */ /* 0x000ea80000300800 */
[----:B-1----:R-:W-:Y:S04]  /*1fdc0*/  STL.64 [R1+0x1760], R38 ;  /* 0x0017602601007387 */ /* 0x002fe80000100a00 */
[----:B------:R0:W-:Y:S04]  /*1fdd0*/  STL.64 [R1+0x1758], R36 ;  /* 0x0017582401007387 */ /* 0x0001e80000100a00 */
[----:B0-----:R-:W2:Y:S04]  /*1fde0*/  LDL.LU R36, [R1+0x2e0] ;  /* 0x0002e00001247983 */ /* 0x001ea80000300800 */
[----:B------:R-:W2:Y:S04]  /*1fdf0*/  LDL.LU R37, [R1+0x2e4] ;  /* 0x0002e40001257983 */ /* 0x000ea80000300800 */
[----:B------:R-:W2:Y:S04]  /*1fe00*/  LDL.LU R38, [R1+0x2e8] ;  /* 0x0002e80001267983 */ /* 0x000ea80000300800 */
[----:B------:R-:W2:Y:S04]  /*1fe10*/  LDL.LU R39, [R1+0x2ec] ;  /* 0x0002ec0001277983 */ /* 0x000ea80000300800 */
[----:B------:R-:W-:Y:S04]  /*1fe20*/  STL.64 [R1+0x780], R28 ;  /* 0x0007801c01007387 */ /* 0x000fe80000100a00 */
[----:B------:R0:W-:Y:S04]  /*1fe30*/  STL.64 [R1+0x788], R30 ;  /* 0x0007881e01007387 */ /* 0x0001e80000100a00 */
[----:B0-----:R-:W2:Y:S04]  /*1fe40*/  LDL.LU.64 R30, [R1+0x18b8] ;  /* 0x0018b800011e7983 */ /* 0x001ea80000300a00 */
[----:B------:R-:W3:Y:S01]  /*1fe50*/  LDL.LU.64 R28, [R1+0x18b0] ;  /* 0x0018b000011c7983 */ /* 0x000ee20000300a00 */
[----:B--2---:R-:W-:-:S15]  /*1fe60*/  HMMA.16816.F32.BF16 R24, R52, R30, R24 ;  /* 0x0000001e3418723c */ /* 0x004fde0000041818 */
[----:B------:R-:W-:-:S04]  /*1fe70*/  NOP ;  /* 0x0000000000007918 */ /* 0x000fc80000000000 */
        /* <DEDUP_REMOVED lines=8> */
[----:B0-----:R-:W4:Y:S04]  /*1ff00*/  LDL.LU.64 R22, [R1+0x1898] ;  /* 0x0018980001167983 */ /* 0x001f280000300a00 */
[----:B------:R-:W2:Y:S01]  /*1ff10*/  LDL.LU.64 R20, [R1+0x1890] ;  /* 0x0018900001147983 */ /* 0x000ea20000300a00 */
[----:B----4-:R-:W-:-:S15]  /*1ff20*/  HMMA.16816.F32.BF16 R16, R52, R22, R16 ;  /* 0x000000163410723c */ /* 0x010fde0000041810 */
[----:B------:R-:W-:-:S04]  /*1ff30*/  NOP ;  /* 0x0000000000007918 */ /* 0x000fc80000000000 */
[----:B------:R-:W-:Y:S04]  /*1ff40*/  STL.64 [R1+0x20], R16 ;  /* 0x0000201001007387 */ /* 0x000fe80000100a00 */
[----:B------:R0:W-:Y:S04]  /*1ff50*/  STL.64 [R1+0x28], R18 ;  /* 0x0000281201007387 */ /* 0x0001e80000100a00 */
[----:B0-----:R-:W4:Y:S01]  /*1ff60*/  LDL.LU.64 R18, [R1+0x1888] ;  /* 0x0018880001127983 */ /* 0x001f220000300a00 */
[C---:B------:R-:W-:Y:S03]  /*1ff70*/  HMMA.16816.F32.BF16 R4, R52.reuse, R14, R4 ;  /* 0x0000000e3404723c */ /* 0x040fe60000041804 */
[----:B------:R-:W2:Y:S05]  /*1ff80*/  LDL.LU.64 R16, [R1+0x1880] ;  /* 0x0018800001107983 */ /* 0x000eaa0000300a00 */
[----:B----4-:R-:W-:-:S15]  /*1ff90*/  HMMA.16816.F32.BF16 R48, R52, R18, R48 ;  /* 0x000000123430723c */ /* 0x010fde0000041830 */
[----:B------:R-:W-:-:S04]  /*1ffa0*/  NOP ;  /* 0x0000000000007918 */ /* 0x000fc80000000000 */
[----:B------:R-:W-:Y:S04]  /*1ffb0*/  STL.64 [R1+0x750], R48 ;  /* 0x0007503001007387 */ /* 0x000fe80000100a00 */
[----:B------:R0:W-:Y:S04]  /*1ffc0*/  STL.64 [R1+0x758], R50 ;  /* 0x0007583201007387 */ /* 0x0001e80000100a00 */
[----:B0-----:R-:W4:Y:S04]  /*1ffd0*/  LDL.LU.64 R50, [R1+0x1878] ;  /* 0x0018780001327983 */ /* 0x001f280000300a00 */
[----:B------:R-:W4:Y:S04]  /*1ffe0*/  LDL.LU.64 R48, [R1+0x1870] ;  /* 0x0018700001307983 */ /* 0x000f280000300a00 */
[----:B------:R-:W-:Y:S04]  /*1fff0*/  STL.64 [R1+0x740], R4 ;  /* 0x0007400401007387 */ /* 0x000fe80000100a00 */
[----:B------:R0:W-:Y:S04]  /*20000*/  STL.64 [R1+0x748], R6 ;  /* 0x0007480601007387 */ /* 0x0001e80000100a00 */
[----:B0-----:R-:W2:Y:S02]  /*20010*/  LDL.LU.64 R6, [R1+0x1868] ;  /* 0x0018680001067983 */ /* 0x001ea40000300a00 */
[----:B--2---:R-:W-:-:S15]  /*20020*/  HMMA.16816.F32.BF16 R8, R52, R6, R8 ;  /* 0x000000063408723c */ /* 0x004fde0000041808 */
[----:B------:R-:W-:-:S04]  /*20030*/  NOP ;  /* 0x0000000000007918 */ /* 0x000fc80000000000 */
[----:B------:R-:W-:Y:S04]  /*20040*/  STL.64 [R1+0x730], R8 ;  /* 0x0007300801007387 */ /* 0x000fe80000100a00 */
[----:B------:R0:W-:Y:S04]  /*20050*/  STL.64 [R1+0x738], R10 ;  /* 0x0007380a01007387 */ /* 0x0001e80000100a00 */
[----:B0-----:R-:W4:Y:S02]  /*20060*/  LDL.LU.64 R10, [R1+0x1860] ;  /* 0x00186000010a7983 */ /* 0x001f240000300a00 */
[----:B----4-:R-:W-:Y:S02]  /*20070*/  HMMA.16816.F32.BF16 R52, R52, R10, R48 ;  /* 0x0000000a3434723c */ /* 0x010fe40000041830 */
[----:B------:R-:W2:Y:S04]  /*20080*/  LDL.LU.64 R50, [R1+0x1858] ;  /* 0x0018580001327983 */ /* 0x000ea80000300a00 */
[----:B------:R-:W2:-:S13]  /*20090*/  LDL.LU.64 R48, [R1+0x1850] ;  /* 0x0018500001307983 */ /* 0x000e9a0000300a00 */
[----:B------:R0:W-:Y:S04]  /*200a0*/  STL.64 [R1+0x5b0], R52 ;  /* 0x0005b03401007387 */ /* 0x0001e80000100a00 */
[----:B------:R1:W-:Y:S04]  /*200b0*/  STL.64 [R1+0x5b8], R54 ;  /* 0x0005b83601007387 */ /* 0x0003e80000100a00 */
[----:B0-----:R-:W4:Y:S04]  /*200c0*/  LDL.LU R52, [R1+0x4a0] ;  /* 0x0004a00001347983 */ /* 0x001f280000300800 */
[----:B------:R-:W4:Y:S04]  /*200d0*/  LDL.LU R53, [R1+0x4a4] ;  /* 0x0004a40001357983 */ /* 0x000f280000300800 */
[----:B-1----:R-:W4:Y:S04]  /*200e0*/  LDL.LU R54, [R1+0x4a8] ;  /* 0x0004a80001367983 */ /* 0x002f280000300800 */
[----:B------:R-:W4:Y:S01]  /*200f0*/  LDL.LU R55, [R1+0x4ac] ;  /* 0x0004ac0001377983 */ /* 0x000f220000300800 */
        /* <DEDUP_REMOVED lines=36> */
[C---:B--2---:R-:W-:Y:S08]  /*20340*/  HMMA.16816.F32.BF16 R40, R48.reuse, R6, R40 ;  /* 0x000000063028723c */ /* 0x044ff00000041828 */
[----:B---3--:R-:W-:Y:S11]  /*20350*/  HMMA.16816.F32.BF16 R48, R48, R10, R44 ;  /* 0x0000000a3030723c */ /* 0x008ff6000004182c */
[----:B------:R-:W-:Y:S04]  /*20360*/  STL.64 [R1+0x530], R40 ;  /* 0x0005302801007387 */ /* 0x000fe80000100a00 */
[----:B------:R0:W-:Y:S04]  /*20370*/  STL.64 [R1+0x538], R42 ;  /* 0x0005382a01007387 */ /* 0x0001e80000100a00 */
[----:B0-----:R-:W2:Y:S04]  /*20380*/  LDL.LU.64 R42, [R1+0x17e8] ;  /* 0x0017e800012a7983 */ /* 0x001ea80000300a00 */
[----:B------:R-:W2:Y:S04]  /*20390*/  LDL.LU.64 R40, [R1+0x17e0] ;  /* 0x0017e00001287983 */ /* 0x000ea80000300a00 */
[----:B------:R-:W3:Y:S04]  /*203a0*/  LDL.LU.64 R46, [R1+0x17d8] ;  /* 0x0017d800012e7983 */ /* 0x000ee80000300a00 */
[----:B------:R-:W3:Y:S04]  /*203b0*/  LDL.LU.64 R44, [R1+0x17d0] ;  /* 0x0017d000012c7983 */ /* 0x000ee80000300a00 */
[----:B------:R0:W-:Y:S04]  /*203c0*/  STL.64 [R1+0x370], R48 ;  /* 0x0003703001007387 */ /* 0x0001e80000100a00 */
[----:B------:R1:W-:Y:S04]  /*203d0*/  STL.64 [R1+0x378], R50 ;  /* 0x0003783201007387 */ /* 0x0003e80000100a00 */
[----:B0-----:R-:W4:Y:S04]  /*203e0*/  LDL.LU R48, [R1+0x4b0] ;  /* 0x0004b00001307983 */ /* 0x001f280000300800 */
[----:B------:R-:W4:Y:S04]  /*203f0*/  LDL.LU R49, [R1+0x4b4] ;  /* 0x0004b40001317983 */ /* 0x000f280000300800 */
[----:B-1----:R-:W4:Y:S04]  /*20400*/  LDL.LU R50, [R1+0x4b8] ;  /* 0x0004b80001327983 */ /* 0x002f280000300800 */
[----:B------:R-:W4:Y:S01]  /*20410*/  LDL.LU R51, [R1+0x4bc] ;  /* 0x0004bc0001337983 */ /* 0x000f220000300800 */
[C---:B---3--:R-:W-:Y:S08]  /*20420*/  HMMA.16816.F32.BF16 R56, R44.reuse, R34, R56 ;  /* 0x000000222c38723c */ /* 0x048ff00000041838 */
[C---:B--2---:R-:W-:Y:S11]  /*20430*/  HMMA.16816.F32.BF16 R40, R44.reuse, R30, R40 ;  /* 0x0000001e2c28723c */ /* 0x044ff60000041828 */
[----:B------:R-:W-:Y:S04]  /*20440*/  STL.64 [R1+0x500], R56 ;  /* 0x0005003801007387 */ /* 0x000fe80000100a00 */
[----:B------:R0:W-:Y:S04]  /*20450*/  STL.64 [R1+0x508], R58 ;  /* 0x0005083a01007387 */ /* 0x0001e80000100a00 */
[----:B0-----:R-:W2:Y:S04]  /*20460*/  LDL.LU.64 R58, [R1+0x17c8] ;  /* 0x0017c800013a7983 */ /* 0x001ea80000300a00 */
[----:B------:R-:W2:Y:S04]  /*20470*/  LDL.LU.64 R56, [R1+0x17c0] ;  /* 0x0017c00001387983 */ /* 0x000ea80000300a00 */
[----:B------:R-:W-:Y:S04]  /*20480*/  STL.64 [R1+0x4f0], R40 ;  /* 0x0004f02801007387 */ /* 0x000fe80000100a00 */
[----:B------:R0:W-:Y:S04]  /*20490*/  STL.64 [R1+0x4f8], R42 ;  /* 0x0004f82a01007387 */ /* 0x0001e80000100a00 */
[----:B0-----:R-:W3:Y:S04]  /*204a0*/  LDL.LU.64 R42, [R1+0x17b8] ;  /* 0x0017b800012a7983 */ /* 0x001ee80000300a00 */
[----:B------:R-:W3:Y:S01]  /*204b0*/  LDL.LU.64 R40, [R1+0x17b0] ;  /* 0x0017b00001287983 */ /* 0x000ee20000300a00 */
[C---:B--2---:R-:W-:Y:S08]  /*204c0*/  HMMA.16816.F32.BF16 R56, R44.reuse, R26, R56 ;  /* 0x0000001a2c38723c */ /* 0x044ff00000041838 */
[C---:B---3--:R-:W-:Y:S11]  /*204d0*/  HMMA.16816.F32.BF16 R40, R44.reuse, R22, R40 ;  /* 0x000000162c28723c */ /* 0x048ff60000041828 */
        /* <DEDUP_REMOVED lines=8> */
[----:B------:R-:W-:Y:S04]  /*20560*/  STL.64 [R1+0x1788], R22 ;  /* 0x0017881601007387 */ /* 0x000fe80000100a00 */
[----:B------:R0:W-:Y:S04]  /*20570*/  STL.64 [R1+0x1780], R20 ;  /* 0x0017801401007387 */ /* 0x0001e80000100a00 */
[----:B0-----:R-:W3:Y:S04]  /*20580*/  LDL.LU R20, [R1+0x4c0] ;  /* 0x0004c00001147983 */ /* 0x001ee80000300800 */
[----:B------:R-:W3:Y:S04]  /*20590*/  LDL.LU R21, [R1+0x4c4] ;  /* 0x0004c40001157983 */ /* 0x000ee80000300800 */
[----:B------:R-:W3:Y:S04]  /*205a0*/  LDL.LU R22, [R1+0x4c8] ;  /* 0x0004c80001167983 */ /* 0x000ee80000300800 */
[----:B------:R-:W3:Y:S02]  /*205b0*/  LDL.LU R23, [R1+0x4cc] ;  /* 0x0004cc0001177983 */ /* 0x000ee40000300800 */
[----:B---3--:R-:W-:-:S15]  /*205c0*/  HMMA.16816.F32.BF16 R20, R44, R18, R20 ;  /* 0x000000122c14723c */ /* 0x008fde0000041814 */
[----:B------:R-:W-:-:S04]  /*205d0*/  NOP ;  /* 0x0000000000007918 */ /* 0x000fc80000000000 */
[----:B------:R-:W-:Y:S04]  /*205e0*/  STL.64 [R1+0x4c0], R20 ;  /* 0x0004c01401007387 */ /* 0x000fe80000100a00 */
[----:B------:R4:W-:Y:S02]  /*205f0*/  STL.64 [R1+0x4c8], R22 ;  /* 0x0004c81601007387 */ /* 0x0009e40000100a00 */
[C---:B----4-:R-:W-:Y:S02]  /*20600*/  HMMA.16816.F32.BF16 R20, R44.reuse, R14, R48 ;  /* 0x0000000e2c14723c */ /* 0x050fe40000041830 */
[----:B------:R-:W-:Y:S04]  /*20610*/  STL.64 [R1+0x1778], R14 ;  /* 0x0017780e01007387 */ /* 0x000fe80000100a00 */
[----:B------:R0:W-:Y:S02]  /*20620*/  STL [R1+0x1770], R13 ;  /* 0x0017700d01007387 */ /* 0x0001e40000100800 */
[C---:B0-----:R-:W-:Y:S11]  /*20630*/  HMMA.16816.F32.BF16 R12, R44.reuse, R10, R36 ;  /* 0x0000000a2c0c723c */ /* 0x041ff60000041824 */
[----:B------:R-:W-:Y:S04]  /*20640*/  STL.64 [R1+0x4b0], R20 ;  /* 0x0004b01401007387 */ /* 0x000fe80000100a00 */
[----:B------:R0:W-:Y:S04]  /*20650*/  STL.64 [R1+0x4b8], R22 ;  /* 0x0004b81601007387 */ /* 0x0001e80000100a00 */
[----:B------:R2:W-:Y:S01]  /*20660*/  STL.64 [R1+0x1768], R10 ;  /* 0x0017680a01007387 */ /* 0x0005e20000100a00 */
[----:B0-----:R-:W-:Y:S08]  /*20670*/  HMMA.16816.F32.BF16 R20, R44, R6, R52 ;  /* 0x000000062c14723c */ /* 0x001ff00000041834 */
[C---:B--2---:R-:W-:Y:S11]  /*20680*/  HMMA.16816.F32.BF16 R8, R40.reuse, R34, R56 ;  /* 0x000000222808723c */ /* 0x044ff60000041838 */
[----:B------:R0:W-:Y:S04]  /*20690*/  STL.64 [R1+0x4a0], R20 ;  /* 0x0004a01401007387 */ /* 0x0001e80000100a00 */
[----:B------:R1:W-:Y:S04]  /*206a0*/  STL.64 [R1+0x4a8], R22 ;  /* 0x0004a81601007387 */ /* 0x0003e80000100a00 */
[----:B------:R2:W-:Y:S04]  /*206b0*/  STL.64 [R1+0x2e0], R12 ;  /* 0x0002e00c01007387 */ /* 0x0005e80000100a00 */
[----:B------:R3:W-:Y:S04]  /*206c0*/  STL.64 [R1+0x2e8], R14 ;  /* 0x0002e80e01007387 */ /* 0x0007e80000100a00 */
[----:B------:R-:W4:Y:S04]  /*206d0*/  LDL.LU R52, [R1+0xe0] ;  /* 0x0000e00001347983 */ /* 0x000f280000300800 */
[----:B------:R0:W-:Y:S04]  /*206e0*/  STL.64 [R1+0x2c0], R8 ;  /* 0x0002c00801007387 */ /* 0x0001e80000100a00 */
[----:B------:R0:W-:Y:S04]  /*206f0*/  STL.64 [R1+0x2c8], R10 ;  /* 0x0002c80a01007387 */ /* 0x0001e80000100a00 */
        /* <DEDUP_REMOVED lines=11> */
[----:B0-----:R-:W4:Y:S04]  /*207b0*/  LDL.LU R20, [R1+0x2a0] ;  /* 0x0002a00001147983 */ /* 0x001f280000300800 */
[----:B------:R-:W4:Y:S04]  /*207c0*/  LDL.LU R21, [R1+0x2a4] ;  /* 0x0002a40001157983 */ /* 0x000f280000300800 */
[----:B-1----:R-:W4:Y:S04]  /*207d0*/  LDL.LU R22, [R1+0x2a8] ;  /* 0x0002a80001167983 */ /* 0x002f280000300800 */
[----:B------:R-:W4:Y:S04]  /*207e0*/  LDL.LU R23, [R1+0x2ac] ;  /* 0x0002ac0001177983 */ /* 0x000f280000300800 */
[----:B------:R-:W4:Y:S04]  /*207f0*/  LDL.LU R44, [R1+0x290] ;  /* 0x00029000012c7983 */ /* 0x000f280000300800 */
[----:B------:R-:W4:Y:S04]  /*20800*/  LDL.LU R45, [R1+0x294] ;  /* 0x00029400012d7983 */ /* 0x000f280000300800 */
[----:B------:R-:W4:Y:S04]  /*20810*/  LDL.LU R46, [R1+0x298] ;  /* 0x00029800012e7983 */ /* 0x000f280000300800 */
[----:B------:R-:W4:Y:S04]  /*20820*/  LDL.LU R47, [R1+0x29c] ;  /* 0x00029c00012f7983 */ /* 0x000f280000300800 */
[----:B--2---:R-:W2:Y:S04]  /*20830*/  LDL.LU R12, [R1+0x280] ;  /* 0x00028000010c7983 */ /* 0x004ea80000300800 */
[----:B------:R-:W2:Y:S04]  /*20840*/  LDL.LU R13, [R1+0x284] ;  /* 0x00028400010d7983 */ /* 0x000ea80000300800 */
[----:B---3--:R-:W2:Y:S04]  /*20850*/  LDL.LU R14, [R1+0x288] ;  /* 0x00028800010e7983 */ /* 0x008ea80000300800 */
        /* <DEDUP_REMOVED lines=9> */
[----:B----4-:R-:W-:Y:S04]  /*208f0*/  STL.64 [R1+0x1740], R54 ;  /* 0x0017403601007387 */ /* 0x010fe80000100a00 */
[----:B------:R0:W-:Y:S04]  /*20900*/  STL.64 [R1+0x1738], R52 ;  /* 0x0017383401007387 */ /* 0x0001e80000100a00 */
[----:B0-----:R-:W4:Y:S04]  /*20910*/  LDL.LU R52, [R1+0x100] ;  /* 0x0001000001347983 */ /* 0x001f280000300800 */
[----:B------:R-:W4:Y:S04]  /*20920*/  LDL.LU R53, [R1+0x104] ;  /* 0x0001040001357983 */ /* 0x000f280000300800 */
[----:B------:R-:W2:Y:S04]  /*20930*/  LDL.LU R54, [R1+0x108] ;  /* 0x0001080001367983 */ /* 0x000ea80000300800 */
[----:B------:R-:W2:Y:S01]  /*20940*/  LDL.LU R55, [R1+0x10c] ;  /* 0x00010c0001377983 */ /* 0x000ea20000300800 */
[C---:B------:R-:W-:Y:S08]  /*20950*/  HMMA.16816.F32.BF16 R48, R40.reuse, R30, R48 ;  /* 0x0000001e2830723c */ /* 0x040ff00000041830 */
[C---:B------:R-:W-:Y:S01]  /*20960*/  HMMA.16816.F32.BF16 R20, R40.reuse, R26, R20 ;  /* 0x0000001a2814723c */ /* 0x040fe20000041814 */
[----:B--2---:R-:W-:Y:S04]  /*20970*/  STL.64 [R1+0x1750], R54 ;  /* 0x0017503601007387 */ /* 0x004fe80000100a00 */
[----:B----4-:R0:W-:Y:S04]  /*20980*/  STL.64 [R1+0x1748], R52 ;  /* 0x0017483401007387 */ /* 0x0101e80000100a00 */
[----:B0-----:R-:W2:Y:S04]  /*20990*/  LDL.LU R52, [R1+0x110] ;  /* 0x0001100001347983 */ /* 0x001ea80000300800 */
[----:B------:R-:W2:Y:S04]  /*209a0*/  LDL.LU R53, [R1+0x114] ;  /* 0x0001140001357983 */ /* 0x000ea80000300800 */
[----:B------:R-:W2:Y:S04]  /*209b0*/  LDL.LU R54, [R1+0x118] ;  /* 0x0001180001367983 */ /* 0x000ea80000300800 */
[----:B------:R-:W2:Y:S04]  /*209c0*/  LDL.LU R55, [R1+0x11c] ;  /* 0x00011c0001377983 */ /* 0x000ea80000300800 */
[----:B------:R0:W-:Y:S04]  /*209d0*/  STL.64 [R1+0x2b0], R48 ;  /* 0x0002b03001007387 */ /* 0x0001e80000100a00 */
[----:B------:R1:W-:Y:S04]  /*209e0*/  STL.64 [R1+0x2b8], R50 ;  /* 0x0002b83201007387 */ /* 0x0003e80000100a00 */
[----:B0-----:R-:W4:Y:S04]  /*209f0*/  LDL.LU R48, [R1+0x240] ;  /* 0x0002400001307983 */ /* 0x001f280000300800 */
[----:B------:R-:W4:Y:S04]  /*20a00*/  LDL.LU R49, [R1+0x244] ;  /* 0x0002440001317983 */ /* 0x000f280000300800 */
[----:B-1----:R-:W4:Y:S04]  /*20a10*/  LDL.LU R50, [R1+0x248] ;  /* 0x0002480001327983 */ /* 0x002f280000300800 */
[----:B------:R-:W4:Y:S04]  /*20a20*/  LDL.LU R51, [R1+0x24c] ;  /* 0x00024c0001337983 */ /* 0x000f280000300800 */
[----:B------:R-:W-:Y:S04]  /*20a30*/  STL.64 [R1+0x2a0], R20 ;  /* 0x0002a01401007387 */ /* 0x000fe80000100a00 */
[----:B------:R0:W-:Y:S04]  /*20a40*/  STL.64 [R1+0x2a8], R22 ;  /* 0x0002a81601007387 */ /* 0x0001e80000100a00 */
[----:B0-----:R-:W2:Y:S01]  /*20a50*/  LDL.LU.64 R22, [R1+0x1788] ;  /* 0x0017880001167983 */ /* 0x001ea20000300a00 */
[C---:B------:R-:W-:Y:S03]  /*20a60*/  HMMA.16816.F32.BF16 R12, R40.reuse, R18, R12 ;  /* 0x00000012280c723c */ /* 0x040fe6000004180c */
[----:B------:R-:W3:Y:S05]  /*20a70*/  LDL.LU.64 R20, [R1+0x1780] ;  /* 0x0017800001147983 */ /* 0x000eea0000300a00 */
        /* <DEDUP_REMOVED lines=10> */
[----:B0-----:R-:W2:Y:S01]  /*20b20*/  LDL.LU.64 R14, [R1+0x1778] ;  /* 0x00177800010e7983 */ /* 0x001ea20000300a00 */
[C---:B---3--:R-:W-:Y:S03]  /*20b30*/  HMMA.16816.F32.BF16 R8, R40.reuse, R6, R8 ;  /* 0x000000062808723c */ /* 0x048fe60000041808 */
[----:B------:R-:W3:Y:S05]  /*20b40*/  LDL.LU R13, [R1+0x1770] ;  /* 0x00177000010d7983 */ /* 0x000eea0000300800 */
        /* <DEDUP_REMOVED lines=40> */
[C---:B--2---:R-:W-:Y:S08]  /*20dd0*/  HMMA.16816.F32.BF16 R28, R36.reuse, R26, R28 ;  /* 0x0000001a241c723c */ /* 0x044ff0000004181c */
[----:B0-----:R-:W-:Y:S01]  /*20de0*/  HMMA.16816.F32.BF16 R24, R36, R22, R52 ;  /* 0x000000162418723c */ /* 0x001fe20000041834 */
[----:B---3--:R0:W-:Y:S02]  /*20df0*/  LDSM.16.MT88.4 R52, [R13+UR5+0x2180] ;  /* 0x002180050d34783b */ /* 0x0081e40008004200 */
[----:B0-----:R-:W-:-:S08]  /*20e00*/  LOP3.LUT R13, R60, 0x60, RZ, 0x3c, !PT ;  /* 0x000000603c0d7812 */ /* 0x001fd000078e3cff */
[----:B------:R-:W-:Y:S04]  /*20e10*/  STL.64 [R1+0xf0], R28 ;  /* 0x0000f01c01007387 */ /* 0x000fe80000100a00 */
[----:B------:R-:W-:Y:S04]  /*20e20*/  STL.64 [R1+0xf8], R30 ;  /* 0x0000f81e01007387 */ /* 0x000fe80000100a00 */
[----:B------:R-:W-:Y:S04]  /*20e30*/  STL.64 [R1+0x1710], R22 ;  /* 0x0017101601007387 */ /* 0x000fe80000100a00 */
[----:B------:R4:W-:Y:S02]  /*20e40*/  STL.64 [R1+0x1708], R20 ;  /* 0x0017081401007387 */ /* 0x0009e40000100a00 */
[C---:B----4-:R-:W-:Y:S02]  /*20e50*/  HMMA.16816.F32.BF16 R20, R36.reuse, R18, R48 ;  /* 0x000000122414723c */ /* 0x050fe40000041830 */
[----:B------:R-:W0:Y:S04]  /*20e60*/  LDSM.16.MT88.4 R48, [R13+UR5+0x2000] ;  /* 0x002000050d30783b */ /* 0x000e280008004200 */
[----:B------:R-:W-:Y:S04]  /*20e70*/  STL.64 [R1+0xe0], R24 ;  /* 0x0000e01801007387 */ /* 0x000fe80000100a00 */
[----:B------:R-:W-:Y:S04]  /*20e80*/  STL.64 [R1+0xe8], R26 ;  /* 0x0000e81a01007387 */ /* 0x000fe80000100a00 */
[----:B------:R-:W-:Y:S04]  /*20e90*/  STL.64 [R1+0x1700], R18 ;  /* 0x0017001201007387 */ /* 0x000fe80000100a00 */
[----:B------:R1:W-:Y:S02]  /*20ea0*/  STL.64 [R1+0x16f8], R16 ;  /* 0x0016f81001007387 */ /* 0x0003e40000100a00 */
[C---:B-1----:R-:W-:Y:S02]  /*20eb0*/  HMMA.16816.F32.BF16 R16, R36.reuse, R14, R44 ;  /* 0x0000000e2410723c */ /* 0x042fe4000004182c */
[----:B------:R-:W1:Y:S04]  /*20ec0*/  LDSM.16.MT88.4 R44, [R13+UR5+0x2080] ;  /* 0x002080050d2c783b */ /* 0x000e680008004200 */
        /* <DEDUP_REMOVED lines=8> */
[----:B------:R-:W0:Y:S04]  /*20f50*/  LDSM.16.MT88.4 R40, [R13+UR5+0x2100] ;  /* 0x002100050d28783b */ /* 0x000e280008004200 */
[----:B-1----:R-:W-:Y:S04]  /*20f60*/  STL.64 [R1+0x1658], R46 ;  /* 0x0016582e01007387 */ /* 0x002fe80000100a00 */
[----:B------:R-:W-:Y:S04]  /*20f70*/  STL.64 [R1+0x1650], R44 ;  /* 0x0016502c01007387 */ /* 0x000fe80000100a00 */
[----:B------:R1:W-:Y:S02]  /*20f80*/  STL.64 [R1+0x16e8], R6 ;  /* 0x0016e80601007387 */ /* 0x0003e40000100a00 */
[----:B-1----:R-:W-:Y:S02]  /*20f90*/  HMMA.16816.F32.BF16 R4, R36, R10, R56 ;  /* 0x0000000a2404723c */ /* 0x002fe40000041838 */
[----:B------:R-:W1:Y:S04]  /*20fa0*/  LDSM.16.MT88.4 R36, [R13+UR5+0x2180] ;  /* 0x002180050d24783b */ /* 0x000e680008004200 */
[----:B------:R-:W-:Y:S04]  /*20fb0*/  STL.64 [R1+0x5a0], R16 ;  /* 0x0005a01001007387 */ /* 0x000fe80000100a00 */
[----:B------:R-:W-:Y:S04]  /*20fc0*/  STL.64 [R1+0x5a8], R18 ;  /* 0x0005a81201007387 */ /* 0x000fe80000100a00 */
[----:B0-----:R-:W-:Y:S04]  /*20fd0*/  STL.64 [R1+0x1628], R42 ;  /* 0x0016282a01007387 */ /* 0x001fe80000100a00 */
[----:B------:R0:W-:Y:S04]  /*20fe0*/  STL.64 [R1+0x1620], R40 ;  /* 0x0016202801007387 */ /* 0x0001e80000100a00 */
        /* <DEDUP_REMOVED lines=63> */
[----:B------:R-:W3:Y:S04]  /*213e0*/  LDL.LU R16, [R1] ;  /* 0x0000000001107983 */ /* 0x000ee80000300800 */
        /* <DEDUP_REMOVED lines=21> */
[C---:B---3--:R-:W-:Y:S03]  /*21540*/  HMMA.16816.F32.BF16 R28, R52.reuse, R34, R28 ;  /* 0x00000022341c723c */ /* 0x048fe6000004181c */
        /* <DEDUP_REMOVED lines=8> */
[----:B------:R-:W3:Y:S04]  /*215d0*/  LDL.LU R56, [R1+0x460] ;  /* 0x0004600001387983 */ /* 0x000ee80000300800 */
[----:B------:R-:W3:Y:S04]  /*215e0*/  LDL.LU R57, [R1+0x464] ;  /* 0x0004640001397983 */ /* 0x000ee80000300800 */
[----:B------:R-:W3:Y:S04]  /*215f0*/  LDL.LU R58, [R1+0x468] ;  /* 0x00046800013a7983 */ /* 0x000ee80000300800 */
[----:B------:R-:W3:Y:S04]  /*21600*/  LDL.LU R59, [R1+0x46c] ;  /* 0x00046c00013b7983 */ /* 0x000ee80000300800 */
[----:B0-----:R-:W4:Y:S04]  /*21610*/  LDL.LU R40, [R1+0x470] ;  /* 0x0004700001287983 */ /* 0x001f280000300800 */
[----:B------:R-:W4:Y:S04]  /*21620*/  LDL.LU R41, [R1+0x474] ;  /* 0x0004740001297983 */ /* 0x000f280000300800 */
[----:B------:R-:W4:Y:S04]  /*21630*/  LDL.LU R42, [R1+0x478] ;  /* 0x00047800012a7983 */ /* 0x000f280000300800 */
[----:B------:R-:W4:Y:S04]  /*21640*/  LDL.LU R43, [R1+0x47c] ;  /* 0x00047c00012b7983 */ /* 0x000f280000300800 */
        /* <DEDUP_REMOVED lines=9> */
[----:B------:R0:W5:Y:S01]  /*216e0*/  LDL.LU.64 R28, [R1+0x1728] ;  /* 0x00172800011c7983 */ /* 0x0001620000300a00 */
[----:B--2---:R-:W-:-:S15]  /*216f0*/  HMMA.16816.F32.BF16 R24, R52, R30, R24 ;  /* 0x0000001e3418723c */ /* 0x004fde0000041818 */
[----:B------:R-:W-:-:S04]  /*21700*/  NOP ;  /* 0x0000000000007918 */ /* 0x000fc80000000000 */
[----:B------:R-:W-:Y:S04]  /*21710*/  STL.64 [R1+0x710], R24 ;  /* 0x0007101801007387 */ /* 0x000fe80000100a00 */
[----:B------:R1:W-:Y:S04]  /*21720*/  STL.64 [R1+0x718], R26 ;  /* 0x0007181a01007387 */ /* 0x0003e80000100a00 */
[----:B-1----:R-:W2:Y:S04]  /*21730*/  LDL.LU.64 R26, [R1+0x1720] ;  /* 0x00172000011a7983 */ /* 0x002ea80000300a00 */
[----:B------:R0:W5:Y:S01]  /*21740*/  LDL.LU.64 R24, [R1+0x1718] ;  /* 0x0017180001187983 */ /* 0x0001620000300a00 */
[----:B--2---:R-:W-:-:S15]  /*21750*/  HMMA.16816.F32.BF16 R20, R52, R26, R20 ;  /* 0x0000001a3414723c */ /* 0x004fde0000041814 */
[----:B------:R-:W-:-:S04]  /*21760*/  NOP ;  /* 0x0000000000007918 */ /* 0x000fc80000000000 */
[----:B------:R-:W-:Y:S04]  /*21770*/  STL.64 [R1+0x700], R20 ;  /* 0x0007001401007387 */ /* 0x000fe80000100a00 */
[----:B------:R1:W-:Y:S04]  /*21780*/  STL.64 [R1+0x708], R22 ;  /* 0x0007081601007387 */ /* 0x0003e80000100a00 */
[----:B-1----:R-:W2:Y:S04]  /*21790*/  LDL.LU.64 R22, [R1+0x1710] ;  /* 0x0017100001167983 */ /* 0x002ea80000300a00 */
[----:B------:R-:W3:Y:S01]  /*217a0*/  LDL.LU.64 R20, [R1+0x1708] ;  /* 0x0017080001147983 */ /* 0x000ee20000300a00 */
[----:B--2---:R-:W-:-:S15]  /*217b0*/  HMMA.16816.F32.BF16 R16, R52, R22, R16 ;  /* 0x000000163410723c */ /* 0x004fde0000041810 */
[----:B------:R-:W-:-:S04]  /*217c0*/  NOP ;  /* 0x0000000000007918 */ /* 0x000fc80000000000 */
[----:B------:R-:W-:Y:S04]  /*217d0*/  STL.64 [R1], R16 ;  /* 0x0000001001007387 */ /* 0x000fe80000100a00 */
[----:B------:R1:W-:Y:S04]  /*217e0*/  STL.64 [R1+0x8], R18 ;  /* 0x0000081201007387 */ /* 0x0003e80000100a00 */
[----:B-1----:R-:W2:Y:S04]  /*217f0*/  LDL.LU.64 R18, [R1+0x1700] ;  /* 0x0017000001127983 */ /* 0x002ea80000300a00 */
[----:B------:R-:W3:Y:S01]  /*21800*/  LDL.LU.64 R16, [R1+0x16f8] ;  /* 0x0016f80001107983 */ /* 0x000ee20000300a00 */
        /* <DEDUP_REMOVED lines=68> */
[----:B------:R-:W-:Y:S01]  /*21c50*/  STL.64 [R1+0x490], R44 ;  /* 0x0004902c01007387 */ /* 0x000fe20000100a00 */
[----:B------:R-:W-:-:S03]  /*21c60*/  IMAD.MOV.U32 R49, RZ, RZ, R46 ;  /* 0x000000ffff317224 */ /* 0x000fc600078e002e */
[----:B------:R0:W-:Y:S01]  /*21c70*/  STL.64 [R1+0x498], R46 ;  /* 0x0004982e01007387 */ /* 0x0001e20000100a00 */
[----:B------:R-:W-:-:S03]  /*21c80*/  IMAD.MOV.U32 R48, RZ, RZ, R44 ;  /* 0x000000ffff307224 */ /* 0x000fc600078e002c */
[----:B0-----:R-:W4:Y:S04]  /*21c90*/  LDL.LU.64 R46, [R1+0x1658] ;  /* 0x00165800012e7983 */ /* 0x001f280000300a00 */
[----:B------:R-:W4:Y:S04]  /*21ca0*/  LDL.LU.64 R44, [R1+0x1650] ;  /* 0x00165000012c7983 */ /* 0x000f280000300a00 */
[----:B------:R0:W-:Y:S04]  /*21cb0*/  STL.64 [R1+0x1590], R48 ;  /* 0x0015903001007387 */ /* 0x0001e80000100a00 */
[----:B0-----:R-:W2:Y:S04]  /*21cc0*/  LDL.LU R48, [R1+0x450] ;  /* 0x0004500001307983 */ /* 0x001ea80000300800 */
[----:B------:R-:W2:Y:S04]  /*21cd0*/  LDL.LU R49, [R1+0x454] ;  /* 0x0004540001317983 */ /* 0x000ea80000300800 */
[----:B------:R-:W2:Y:S04]  /*21ce0*/  LDL.LU R50, [R1+0x458] ;  /* 0x0004580001327983 */ /* 0x000ea80000300800 */
[----:B------:R-:W2:Y:S01]  /*21cf0*/  LDL.LU R51, [R1+0x45c] ;  /* 0x00045c0001337983 */ /* 0x000ea20000300800 */
[C---:B----4-:R-:W-:Y:S08]  /*21d00*/  HMMA.16816.F32.BF16 R40, R44.reuse, R34, R40 ;  /* 0x000000222c28723c */ /* 0x050ff00000041828 */
[C---:B---3--:R-:W-:Y:S11]  /*21d10*/  HMMA.16816.F32.BF16 R56, R44.reuse, R30, R56 ;  /* 0x0000001e2c38723c */ /* 0x048ff60000041838 */
[----:B------:R-:W-:Y:S04]  /*21d20*/  STL.64 [R1+0x470], R40 ;  /* 0x0004702801007387 */ /* 0x000fe80000100a00 */
[----:B------:R0:W-:Y:S04]  /*21d30*/  STL.64 [R1+0x478], R42 ;  /* 0x0004782a01007387 */ /* 0x0001e80000100a00 */
[----:B0-----:R-:W3:Y:S04]  /*21d40*/  LDL.LU.64 R42, [R1+0x1648] ;  /* 0x00164800012a7983 */ /* 0x001ee80000300a00 */
[----:B------:R-:W3:Y:S04]  /*21d50*/  LDL.LU.64 R40, [R1+0x1640] ;  /* 0x0016400001287983 */ /* 0x000ee80000300a00 */
[----:B------:R-:W-:Y:S04]  /*21d60*/  STL.64 [R1+0x460], R56 ;  /* 0x0004603801007387 */ /* 0x000fe80000100a00 */
[----:B------:R0:W-:Y:S04]  /*21d70*/  STL.64 [R1+0x468], R58 ;  /* 0x0004683a01007387 */ /* 0x0001e80000100a00 */
[----:B0-----:R-:W4:Y:S04]  /*21d80*/  LDL.LU.64 R58, [R1+0x1638] ;  /* 0x00163800013a7983 */ /* 0x001f280000300a00 */
[----:B------:R-:W4:Y:S01]  /*21d90*/  LDL.LU.64 R56, [R1+0x1630] ;  /* 0x0016300001387983 */ /* 0x000f220000300a00 */
[----:B--2---:R-:W-:-:S15]  /*21da0*/  HMMA.16816.F32.BF16 R48, R44, R26, R48 ;  /* 0x0000001a2c30723c */ /* 0x004fde0000041830 */
[----:B------:R-:W-:-:S04]  /*21db0*/  NOP ;  /* 0x0000000000007918 */ /* 0x000fc80000000000 */
[----:B------:R-:W-:Y:S04]  /*21dc0*/  STL.64 [R1+0x450], R48 ;  /* 0x0004503001007387 */ /* 0x000fe80000100a00 */
[----:B------:R0:W-:Y:S04]  /*21dd0*/  STL.64 [R1+0x458], R50 ;  /* 0x0004583201007387 */ /* 0x0001e80000100a00 */
[----:B------:R-:W-:Y:S04]  /*21de0*/  STL.64 [R1+0x1610], R22 ;  /* 0x0016101601007387 */ /* 0x000fe80000100a00 */
[----:B------:R1:W-:Y:S01]  /*21df0*/  STL.64 [R1+0x1608], R20 ;  /* 0x0016081401007387 */ /* 0x0003e20000100a00 */
[C---:B0-----:R-:W-:Y:S08]  /*21e00*/  HMMA.16816.F32.BF16 R48, R44.reuse, R22, R52 ;  /* 0x000000162c30723c */ /* 0x041ff00000041834 */
[C---:B-1----:R-:W-:Y:S11]  /*21e10*/  HMMA.16816.F32.BF16 R20, R44.reuse, R18, R36 ;  /* 0x000000122c14723c */ /* 0x042ff60000041824 */
[----:B------:R0:W-:Y:S04]  /*21e20*/  STL.64 [R1+0x440], R48 ;  /* 0x0004403001007387 */ /* 0x0001e80000100a00 */
[----:B------:R-:W-:Y:S04]  /*21e30*/  STL.64 [R1+0x448], R50 ;  /* 0x0004483201007387 */ /* 0x000fe80000100a00 */
[----:B------:R-:W-:Y:S04]  /*21e40*/  STL.64 [R1+0x1600], R18 ;  /* 0x0016001201007387 */ /* 0x000fe80000100a00 */
[----:B------:R-:W-:Y:S04]  /*21e50*/  STL.64 [R1+0x15f8], R16 ;  /* 0x0015f81001007387 */ /* 0x000fe80000100a00 */
[----:B------:R-:W-:Y:S04]  /*21e60*/  STL.64 [R1+0x430], R20 ;  /* 0x0004301401007387 */ /* 0x000fe80000100a00 */
[----:B------:R3:W-:Y:S04]  /*21e70*/  STL.64 [R1+0x438], R22 ;  /* 0x0004381601007387 */ /* 0x0007e80000100a00 */
[----:B0-----:R-:W2:Y:S01]  /*21e80*/  LDL.LU R48, [R1+0xa0] ;  /* 0x0000a00001307983 */ /* 0x001ea20000300800 */
[C---:B---3--:R-:W-:Y:S08]  /*21e90*/  HMMA.16816.F32.BF16 R20, R44.reuse, R14, R40 ;  /* 0x0000000e2c14723c */ /* 0x048ff00000041828 */
[C---:B----4-:R-:W-:Y:S11]  /*21ea0*/  HMMA.16816.F32.BF16 R16, R44.reuse, R6, R56 ;  /* 0x000000062c10723c */ /* 0x050ff60000041838 */
[----:B------:R-:W-:Y:S04]  /*21eb0*/  STL.64 [R1+0x420], R20 ;  /* 0x0004201401007387 */ /* 0x000fe80000100a00 */
[----:B------:R-:W-:Y:S04]  /*21ec0*/  STL.64 [R1+0x428], R22 ;  /* 0x0004281601007387 */ /* 0x000fe80000100a00 */
[----:B------:R-:W-:Y:S04]  /*21ed0*/  STL.64 [R1+0x410], R16 ;  /* 0x0004101001007387 */ /* 0x000fe80000100a00 */
[----:B------:R-:W-:Y:S04]  /*21ee0*/  STL.64 [R1+0x418], R18 ;  /* 0x0004181201007387 */ /* 0x000fe80000100a00 */
        /* <DEDUP_REMOVED lines=40> */
[----:B------:R-:W2:Y:S01]  /*22170*/  LDL.LU R23, [R1+0x21c] ;  /* 0x00021c0001177983 */ /* 0x000ea20000300800 */
[----:B---3--:R-:W-:Y:S03]  /*22180*/  HMMA.16816.F32.BF16 R44, R44, R10, R40 ;  /* 0x0000000a2c2c723c */ /* 0x008fe60000041828 */
        /* <DEDUP_REMOVED lines=16> */
[----:B------:R-:W2:Y:S04]  /*22290*/  LDL.LU.64 R4, [R1+0x7f8] ;  /* 0x0007f80001047983 */ /* 0x000ea80000300a00 */
[----:B------:R-:W2:Y:S04]  /*222a0*/  LDL.LU.64 R42, [R1+0x1628] ;  /* 0x00162800012a7983 */ /* 0x000ea80000300a00 */
[----:B------:R-:W2:Y:S04]  /*222b0*/  LDL.LU.64 R40, [R1+0x1620] ;  /* 0x0016200001287983 */ /* 0x000ea80000300a00 */
[----:B------:R0:W-:Y:S04]  /*222c0*/  STL.64 [R1+0x250], R44 ;  /* 0x0002502c01007387 */ /* 0x0001e80000100a00 */
[----:B------:R1:W-:Y:S04]  /*222d0*/  STL.64 [R1+0x258], R46 ;  /* 0x0002582e01007387 */ /* 0x0003e80000100a00 */
[----:B0-----:R-:W3:Y:S04]  /*222e0*/  LDL.LU R44, [R1+0x220] ;  /* 0x00022000012c7983 */ /* 0x001ee80000300800 */
[----:B------:R-:W3:Y:S04]  /*222f0*/  LDL.LU R45, [R1+0x224] ;  /* 0x00022400012d7983 */ /* 0x000ee80000300800 */
[----:B-1----:R-:W3:Y:S04]  /*22300*/  LDL.LU R46, [R1+0x228] ;  /* 0x00022800012e7983 */ /* 0x002ee80000300800 */
[----:B------:R-:W3:Y:S04]  /*22310*/  LDL.LU R47, [R1+0x22c] ;  /* 0x00022c00012f7983 */ /* 0x000ee80000300800 */
[----:B------:R-:W3:Y:S04]  /*22320*/  LDL.LU.64 R12, [R1+0x818] ;  /* 0x00081800010c7983 */ /* 0x000ee80000300a00 */
[----:B------:R-:W3:Y:S01]  /*22330*/  LDL.LU.64 R8, [R1+0x7f0] ;  /* 0x0007f00001087983 */ /* 0x000ee20000300a00 */
[----:B--2---:R-:W-:-:S15]  /*22340*/  HMMA.16816.F32.BF16 R56, R40, R34, R56 ;  /* 0x000000222838723c */ /* 0x004fde0000041838 */
[----:B------:R-:W-:-:S04]  /*22350*/  NOP ;  /* 0x0000000000007918 */ /* 0x000fc80000000000 */
[----:B------:R0:W-:Y:S04]  /*22360*/  STL.64 [R1+0x230], R56 ;  /* 0x0002303801007387 */ /* 0x0001e80000100a00 */
[----:B------:R1:W-:Y:S04]  /*22370*/  STL.64 [R1+0x238], R58 ;  /* 0x0002383a01007387 */ /* 0x0003e80000100a00 */
[----:B0-----:R-:W2:Y:S04]  /*22380*/  LDL.LU R56, [R1+0x60] ;  /* 0x0000600001387983 */ /* 0x001ea80000300800 */
[----:B------:R-:W2:Y:S01]  /*22390*/  LDL.LU R57, [R1+0x64] ;  /* 0x0000640001397983 */ /* 0x000ea20000300800 */
[----:B-1----:R-:W-:-:S03]  /*223a0*/  IMAD.MOV.U32 R58, RZ, RZ, R0 ;  /* 0x000000ffff3a7224 */ /* 0x002fc600078e0000 */
[----:B------:R-:W2:Y:S04]  /*223b0*/  LDL.LU R0, [R1+0x161c] ;  /* 0x00161c0001007983 */ /* 0x000ea80000300800 */
[----:B------:R-:W2:Y:S01]  /*223c0*/  LDL.LU R59, [R1+0x6c] ;  /* 0x00006c00013b7983 */ /* 0x000ea20000300800 */
[C---:B---3--:R-:W-:Y:S08]  /*223d0*/  HMMA.16816.F32.BF16 R44, R40.reuse, R30, R44 ;  /* 0x0000001e282c723c */ /* 0x048ff0000004182c */
[----:B------:R-:W-:Y:S01]  /*223e0*/  HMMA.16816.F32.BF16 R20, R40, R26, R20 ;  /* 0x0000001a2814723c */ /* 0x000fe20000041814 */
[----:B--2---:R-:W-:Y:S04]  /*223f0*/  STL.64 [R1+0x1588], R58 ;  /* 0x0015883a01007387 */ /* 0x004fe80000100a00 */
[----:B------:R0:W-:Y:S04]  /*22400*/  STL.64 [R1+0x1580], R56 ;  /* 0x0015803801007387 */ /* 0x0001e80000100a00 */
[----:B0-----:R-:W2:Y:S04]  /*22410*/  LDL.LU R56, [R1+0x80] ;  /* 0x0000800001387983 */ /* 0x001ea80000300800 */
[----:B------:R-:W2:Y:S04]  /*22420*/  LDL.LU R57, [R1+0x84] ;  /* 0x0000840001397983 */ /* 0x000ea80000300800 */
[----:B------:R-:W2:Y:S01]  /*22430*/  LDL.LU R58, [R1+0x88] ;  /* 0x00008800013a7983 */ /* 0x000ea20000300800 */
[----:B------:R-:W-:-:S03]  /*22440*/  IMAD.MOV.U32 R59, RZ, RZ, R0 ;  /* 0x000000ffff3b7224 */ /* 0x000fc600078e0000 */
[----:B------:R-:W3:Y:S04]  /*22450*/  LDL.LU R0, [R1+0x1618] ;  /* 0x0016180001007983 */ /* 0x000ee80000300800 */
[----:B------:R0:W-:Y:S04]  /*22460*/  STL.64 [R1+0x220], R44 ;  /* 0x0002202c01007387 */ /* 0x0001e80000100a00 */
[----:B------:R-:W-:Y:S04]  /*22470*/  STL.64 [R1+0x228], R46 ;  /* 0x0002282e01007387 */ /* 0x000fe80000100a00 */
[----:B0-----:R-:W2:Y:S04]  /*22480*/  LDL.LU.64 R44, [R1+0x810] ;  /* 0x00081000012c7983 */ /* 0x001ea80000300a00 */
[----:B------:R-:W-:Y:S04]  /*22490*/  STL.64 [R1+0x210], R20 ;  /* 0x0002101401007387 */ /* 0x000fe80000100a00 */
[----:B------:R0:W-:Y:S04]  /*224a0*/  STL.64 [R1+0x218], R22 ;  /* 0x0002181601007387 */ /* 0x0001e80000100a00 */
[----:B0-----:R-:W2:Y:S04]  /*224b0*/  LDL.LU.64 R22, [R1+0x1610] ;  /* 0x0016100001167983 */ /* 0x001ea80000300a00 */
[----:B------:R0:W5:Y:S04]  /*224c0*/  LDL.LU.64 R20, [R1+0x1608] ;  /* 0x0016080001147983 */ /* 0x0001680000300a00 */
[----:B------:R-:W3:Y:S01]  /*224d0*/  LDL.LU R47, [R1+0xb68] ;  /* 0x000b6800012f7983 */ /* 0x000ee20000300800 */
        /* <DEDUP_REMOVED lines=11> */
[----:B------:R-:W2:Y:S02]  /*22590*/  LDL.LU.64 R36, [R1+0x15e8] ;  /* 0x0015e80001247983 */ /* 0x000ea40000300a00 */
        /* <DEDUP_REMOVED lines=12> */
[----:B--2---:R-:W-:Y:S02]  /*22660*/  HMMA.16816.F32.BF16 R40, R40, R10, R36 ;  /* 0x0000000a2828723c */ /* 0x004fe40000041824 */
[----:B------:R-:W2:Y:S04]  /*22670*/  LDL.LU.64 R38, [R1+0x15c0] ;  /* 0x0015c00001267983 */ /* 0x000ea80000300a00 */
[----:B------:R-:W2:-:S13]  /*22680*/  LDL.LU.64 R36, [R1+0x15b8] ;  /* 0x0015b80001247983 */ /* 0x000e9a0000300a00 */
[----:B------:R1:W-:Y:S04]  /*22690*/  STL.64 [R1+0xd0], R40 ;  /* 0x0000d02801007387 */ /* 0x0003e80000100a00 */
[----:B------:R0:W-:Y:S04]  /*226a0*/  STL.64 [R1+0xd8], R42 ;  /* 0x0000d82a01007387 */ /* 0x0001e80000100a00 */
[----:B-1----:R-:W3:Y:S04]  /*226b0*/  LDL.LU.64 R40, [R1+0x800] ;  /* 0x0008000001287983 */ /* 0x002ee80000300a00 */
[----:B0-----:R-:W3:Y:S01]  /*226c0*/  LDL.LU.64 R42, [R1+0x808] ;  /* 0x00080800012a7983 */ /* 0x001ee20000300a00 */
[----:B--2---:R-:W-:-:S15]  /*226d0*/  HMMA.16816.F32.BF16 R48, R36, R34, R48 ;  /* 0x000000222430723c */ /* 0x004fde0000041830 */
[----:B------:R-:W-:-:S04]  /*226e0*/  NOP ;  /* 0x0000000000007918 */ /* 0x000fc80000000000 */
[----:B------:R-:W-:Y:S04]  /*226f0*/  STL.64 [R1+0xc0], R48 ;  /* 0x0000c03001007387 */ /* 0x000fe80000100a00 */
[----:B------:R0:W-:Y:S04]  /*22700*/  STL.64 [R1+0xc8], R50 ;  /* 0x0000c83201007387 */ /* 0x0001e80000100a00 */
[----:B0-----:R-:W2:Y:S04]  /*22710*/  LDL.LU.64 R50, [R1+0x15b0] ;  /* 0x0015b00001327983 */ /* 0x001ea80000300a00 */
[----:B------:R-:W2:Y:S04]  /*22720*/  LDL.LU.64 R48, [R1+0x15a8] ;  /* 0x0015a80001307983 */ /* 0x000ea80000300a00 */
[----:B------:R-:W3:Y:S01]  /*22730*/  LDL.LU.64 R34, [R1+0x820] ;  /* 0x0008200001227983 */ /* 0x000ee20000300a00 */
[----:B--2---:R-:W-:-:S15]  /*22740*/  HMMA.16816.F32.BF16 R48, R36, R30, R48 ;  /* 0x0000001e2430723c */ /* 0x004fde0000041830 */
[----:B------:R-:W-:-:S04]  /*22750*/  NOP ;  /* 0x0000000000007918 */ /* 0x000fc80000000000 */
[----:B------:R-:W-:Y:S04]  /*22760*/  STL.64 [R1+0xb0], R48 ;  /* 0x0000b03001007387 */ /* 0x000fe80000100a00 */
[----:B------:R0:W-:Y:S04]  /*22770*/  STL.64 [R1+0xb8], R50 ;  /* 0x0000b83201007387 */ /* 0x0001e80000100a00 */
[----:B0-----:R-:W2:Y:S04]  /*22780*/  LDL.LU.64 R50, [R1+0x15a0] ;  /* 0x0015a00001327983 */ /* 0x001ea80000300a00 */
[----:B------:R-:W2:Y:S01]  /*22790*/  LDL.LU.64 R48, [R1+0x1598] ;  /* 0x0015980001307983 */ /* 0x000ea20000300a00 */
[C---:B----4-:R-:W-:Y:S08]  /*227a0*/  HMMA.16816.F32.BF16 R52, R36.reuse, R22, R52 ;  /* 0x000000162434723c */ /* 0x050ff00000041834 */
[C---:B------:R-:W-:Y:S08]  /*227b0*/  HMMA.16816.F32.BF16 R56, R36.reuse, R18, R56 ;  /* 0x000000122438723c */ /* 0x040ff00000041838 */
[----:B--2---:R-:W-:-:S15]  /*227c0*/  HMMA.16816.F32.BF16 R48, R36, R26, R48 ;  /* 0x0000001a2430723c */ /* 0x004fde0000041830 */
[----:B------:R-:W-:-:S04]  /*227d0*/  NOP ;  /* 0x0000000000007918 */ /* 0x000fc80000000000 */
[----:B------:R0:W-:Y:S04]  /*227e0*/  STL.64 [R1+0xa0], R48 ;  /* 0x0000a03001007387 */ /* 0x0001e80000100a00 */
[----:B------:R1:W-:Y:S04]  /*227f0*/  STL.64 [R1+0xa8], R50 ;  /* 0x0000a83201007387 */ /* 0x0003e80000100a00 */
[----:B0-----:R0:W5:Y:S04]  /*22800*/  LDL.LU.64 R48, [R1+0x1590] ;  /* 0x0015900001307983 */ /* 0x0011680000300a00 */
[----:B-1----:R-:W2:Y:S04]  /*22810*/  LDL.LU R50, [R1+0xb74] ;  /* 0x000b740001327983 */ /* 0x002ea80000300800 */
[----:B------:R-:W4:Y:S04]  /*22820*/  LDL.LU R51, [R1+0x1318] ;  /* 0x0013180001337983 */ /* 0x000f280000300800 */
[----:B------:R1:W-:Y:S04]  /*22830*/  STL.64 [R1+0x90], R52 ;  /* 0x0000903401007387 */ /* 0x0003e80000100a00 */
[----:B------:R0:W-:Y:S04]  /*22840*/  STL.64 [R1+0x98], R54 ;  /* 0x0000983601007387 */ /* 0x0001e80000100a00 */
[----:B-1----:R-:W2:Y:S04]  /*22850*/  LDL.LU R52, [R1+0x1310] ;  /* 0x0013100001347983 */ /* 0x002ea80000300800 */
[----:B------:R-:W2:Y:S04]  /*22860*/  LDL.LU R53, [R1+0x1308] ;  /* 0x0013080001357983 */ /* 0x000ea80000300800 */
[----:B0-----:R-:W2:Y:S04]  /*22870*/  LDL.LU R54, [R1+0x1300] ;  /* 0x0013000001367983 */ /* 0x001ea80000300800 */
[----:B------:R-:W2:Y:S04]  /*22880*/  LDL.LU R55, [R1+0x12f8] ;  /* 0x0012f80001377983 */ /* 0x000ea80000300800 */
[----:B------:R-:W-:Y:S04]  /*22890*/  STL.64 [R1+0x80], R56 ;  /* 0x0000803801007387 */ /* 0x000fe80000100a00 */
[----:B------:R0:W-:Y:S04]  /*228a0*/  STL.64 [R1+0x88], R58 ;  /* 0x0000883a01007387 */ /* 0x0001e80000100a00 */
[----:B0-----:R-:W2:Y:S04]  /*228b0*/  LDL.LU.64 R58, [R1+0x1588] ;  /* 0x00158800013a7983 */ /* 0x001ea80000300a00 */
[----:B------:R-:W2:Y:S01]  /*228c0*/  LDL.LU.64 R56, [R1+0x1580] ;  /* 0x0015800001387983 */ /* 0x000ea20000300a00 */
[----:B------:R-:W-:-:S02]  /*228d0*/  IMAD.MOV.U32 R18, RZ, RZ, R2 ;  /* 0x000000ffff127224 */ /* 0x000fc400078e0002 */
[----:B------:R-:W-:Y:S02]  /*228e0*/  IMAD.MOV.U32 R19, RZ, RZ, R3 ;  /* 0x000000ffff137224 */ /* 0x000fe400078e0003 */
[----:B------:R-:W0:Y:S05]  /*228f0*/  LDC R3, c[0x0][0x3a8] ;  /* 0x0000ea00ff037b82 */ /* 0x000e2a0000000800 */
[----:B---3--:R-:W-:-:S15]  /*22900*/  HMMA.16816.F32.BF16 R16, R36, R14, R16 ;  /* 0x0000000e2410723c */ /* 0x008fde0000041810 */
[----:B------:R-:W-:-:S04]  /*22910*/  NOP ;  /* 0x0000000000007918 */ /* 0x000fc80000000000 */
[----:B------:R-:W-:Y:S04]  /*22920*/  STL.64 [R1+0x70], R16 ;  /* 0x0000701001007387 */ /* 0x000fe80000100a00 */
[----:B------:R-:W-:Y:S01]  /*22930*/  STL.64 [R1+0x78], R18 ;  /* 0x0000781201007387 */ /* 0x000fe20000100a00 */
[----:B--2---:R-:W-:-:S15]  /*22940*/  HMMA.16816.F32.BF16 R56, R36, R6, R56 ;  /* 0x000000062438723c */ /* 0x004fde0000041838 */
[----:B------:R-:W-:-:S04]  /*22950*/  NOP ;  /* 0x0000000000007918 */ /* 0x000fc80000000000 */
[----:B------:R-:W-:Y:S04]  /*22960*/  STL.64 [R1+0x60], R56 ;  /* 0x0000603801007387 */ /* 0x000fe80000100a00 */
[----:B------:R1:W-:Y:S04]  /*22970*/  STL.64 [R1+0x68], R58 ;  /* 0x0000683a01007387 */ /* 0x0003e80000100a00 */
[----:B-1----:R-:W2:Y:S04]  /*22980*/  LDL.LU.64 R58, [R1+0x1578] ;  /* 0x00157800013a7983 */ /* 0x002ea80000300a00 */
[----:B------:R-:W2:Y:S01]  /*22990*/  LDL.LU.64 R56, [R1+0x1570] ;  /* 0x0015700001387983 */ /* 0x000ea20000300a00 */
[----:B0-----:R-:W-:-:S04]  /*229a0*/  IMAD.SHL.U32 R3, R3, 0x20, RZ ;  /* 0x0000002003037824 */ /* 0x001fc800078e00ff */
[----:B------:R-:W-:-:S05]  /*229b0*/  IMAD.SHL.U32 R3, R3, 0x2, RZ ;  /* 0x0000000203037824 */ /* 0x000fca00078e00ff */
[-C--:B------:R-:W-:Y:S02]  /*229c0*/  IADD3 R16, P0, PT, R12, R3.reuse, RZ ;  /* 0x000000030c107210 */ /* 0x080fe40007f1e0ff */
[-C--:B------:R-:W-:Y:S02]  /*229d0*/  IADD3 R17, P1, PT, R34, R3.reuse, RZ ;  /* 0x0000000322117210 */ /* 0x080fe40007f3e0ff */
[-C--:B------:R-:W-:Y:S01]  /*229e0*/  IADD3 R18, P2, PT, R8, R3.reuse, RZ ;  /* 0x0000000308127210 */ /* 0x080fe20007f5e0ff */
[--C-:B------:R-:W-:Y:S01]  /*229f0*/  IMAD.X R13, R13, 0x1, R0.reuse, P0 ;  /* 0x000000010d0d7824 */ /* 0x100fe200000e0600 */
[-C--:B------:R-:W-:Y:S01]  /*22a00*/  IADD3 R19, P0, PT, R4, R3.reuse, RZ ;  /* 0x0000000304137210 */ /* 0x080fe20007f1e0ff */
[----:B------:R-:W-:Y:S02]  /*22a10*/  VIADD R47, R47, 0x1 ;  /* 0x000000012f2f7836 */ /* 0x000fe40000000000 */
[--C-:B------:R-:W-:Y:S02]  /*22a20*/  IMAD.X R14, R35, 0x1, R0.reuse, P1 ;  /* 0x00000001230e7824 */ /* 0x100fe400008e0600 */
[--C-:B------:R-:W-:Y:S01]  /*22a30*/  IMAD.X R15, R9, 0x1, R0.reuse, P2 ;  /* 0x00000001090f7824 */ /* 0x100fe200010e0600 */
[-C--:B------:R-:W-:Y:S01]  /*22a40*/  IADD3 R8, P1, PT, R40, R3.reuse, RZ ;  /* 0x0000000328087210 */ /* 0x080fe20007f3e0ff */
[--C-:B------:R-:W-:Y:S01]  /*22a50*/  IMAD.X R4, R5, 0x1, R0.reuse, P0 ;  /* 0x0000000105047824 */ /* 0x100fe200000e0600 */
[----:B------:R-:W-:Y:S01]  /*22a60*/  IADD3 R12, P2, PT, R44, R3, RZ ;  /* 0x000000032c0c7210 */ /* 0x000fe20007f5e0ff */
[----:B------:R-:W-:Y:S02]  /*22a70*/  STL [R1+0xb68], R47 ;  /* 0x000b682f01007387 */ /* 0x000fe40000100800 */
[----:B------:R-:W-:-:S02]  /*22a80*/  IMAD.X R5, R41, 0x1, R0, P1 ;  /* 0x0000000129057824 */ /* 0x000fc400008e0600 */
[----:B------:R-:W-:Y:S01]  /*22a90*/  IMAD.X R7, R45, 0x1, R0, P2 ;  /* 0x000000012d077824 */ /* 0x000fe200010e0600 */
[-C--:B------:R-:W-:Y:S02]  /*22aa0*/  IADD3 R50, P2, PT, R50, R3.reuse, RZ ;  /* 0x0000000332327210 */ /* 0x080fe40007f5e0ff */
[-C--:B----4-:R-:W-:Y:S02]  /*22ab0*/  IADD3 R51, P1, PT, R51, R3.reuse, RZ ;  /* 0x0000000333337210 */ /* 0x090fe40007f3e0ff */
[-C--:B------:R-:W-:Y:S02]  /*22ac0*/  IADD3 R52, P4, PT, R52, R3.reuse, RZ ;  /* 0x0000000334347210 */ /* 0x080fe40007f9e0ff */
[-C--:B------:R-:W-:Y:S02]  /*22ad0*/  IADD3 R53, P6, PT, R53, R3.reuse, RZ ;  /* 0x0000000335357210 */ /* 0x080fe40007fde0ff */
[-C--:B------:R-:W-:Y:S02]  /*22ae0*/  IADD3 R54, P5, PT, R54, R3.reuse, RZ ;  /* 0x0000000336367210 */ /* 0x080fe40007fbe0ff */
[----:B------:R-:W-:-:S02]  /*22af0*/  IADD3 R55, P3, PT, R55, R3, RZ ;  /* 0x0000000337377210 */ /* 0x000fc40007f7e0ff */
[----:B------:R-:W-:-:S05]  /*22b00*/  IADD3 R9, P0, PT, R42, R3, RZ ;  /* 0x000000032a097210 */ /* 0x000fca0007f1e0ff */
[----:B------:R-:W-:Y:S01]  /*22b10*/  IMAD.X R6, R43, 0x1, R0, P0 ;  /* 0x000000012b067824 */ /* 0x000fe200000e0600 */
[----:B------:R-:W-:Y:S01]  /*22b20*/  ISETP.NE.U32.AND P0, PT, R47, UR7, PT ;  /* 0x000000072f007c0c */ /* 0x000fe2000bf05070 */
[----:B--2---:R-:W-:Y:S01]  /*22b30*/  HMMA.16816.F32.BF16 R56, R36, R10, R56 ;  /* 0x0000000a2438723c */ /* 0x004fe20000041838 */
[----:B------:R-:W-:Y:S02]  /*22b40*/  IMAD.MOV.U32 R10, RZ, RZ, R16 ;  /* 0x000000ffff0a7224 */ /* 0x000fe400078e0010 */
[----:B------:R-:W-:Y:S02]  /*22b50*/  IMAD.MOV.U32 R11, RZ, RZ, R13 ;  /* 0x000000ffff0b7224 */ /* 0x000fe400078e000d */
[----:B------:R-:W-:Y:S02]  /*22b60*/  IMAD.MOV.U32 R16, RZ, RZ, R17 ;  /* 0x000000ffff107224 */ /* 0x000fe400078e0011 */
[----:B------:R-:W-:Y:S02]  /*22b70*/  IMAD.MOV.U32 R17, RZ, RZ, R14 ;  /* 0x000000ffff117224 */ /* 0x000fe400078e000e */
[----:B------:R-:W-:Y:S01]  /*22b80*/  IMAD.MOV.U32 R14, RZ, RZ, R18 ;  /* 0x000000ffff0e7224 */ /* 0x000fe200078e0012 */
[----:B------:R0:W-:Y:S04]  /*22b90*/  STL.64 [R1+0x818], R10 ;  /* 0x0008180a01007387 */ /* 0x0001e80000100a00 */
[----:B------:R-:W-:Y:S04]  /*22ba0*/  STL.64 [R1+0x820], R16 ;  /* 0x0008201001007387 */ /* 0x000fe80000100a00 */
[----:B------:R1:W-:Y:S01]  /*22bb0*/  STL.64 [R1+0x7f0], R14 ;  /* 0x0007f00e01007387 */ /* 0x0003e20000100a00 */
[----:B0-----:R-:W-:-:S02]  /*22bc0*/  IMAD.MOV.U32 R10, RZ, RZ, R19 ;  /* 0x000000ffff0a7224 */ /* 0x001fc400078e0013 */
[----:B------:R-:W-:Y:S02]  /*22bd0*/  IMAD.MOV.U32 R11, RZ, RZ, R4 ;  /* 0x000000ffff0b7224 */ /* 0x000fe400078e0004 */
[----:B------:R-:W-:-:S03]  /*22be0*/  IMAD.MOV.U32 R4, RZ, RZ, R8 ;  /* 0x000000ffff047224 */ /* 0x000fc600078e0008 */
[----:B------:R0:W-:Y:S04]  /*22bf0*/  STL.64 [R1+0x7f8], R10 ;  /* 0x0007f80a01007387 */ /* 0x0001e80000100a00 */
[----:B------:R-:W-:Y:S04]  /*22c00*/  STL.64 [R1+0x800], R4 ;  /* 0x0008000401007387 */ /* 0x000fe80000100a00 */
[----:B------:R2:W-:Y:S04]  /*22c10*/  STL [R1+0xb74], R50 ;  /* 0x000b743201007387 */ /* 0x0005e80000100800 */
[----:B------:R3:W-:Y:S04]  /*22c20*/  STL [R1+0x1318], R51 ;  /* 0x0013183301007387 */ /* 0x0007e80000100800 */
[----:B------:R4:W-:Y:S04]  /*22c30*/  STL [R1+0x1310], R52 ;  /* 0x0013103401007387 */ /* 0x0009e80000100800 */
[----:B-1----:R-:W4:Y:S04]  /*22c40*/  LDL.LU R14, [R1+0xb70] ;  /* 0x000b7000010e7983 */ /* 0x002f280000300800 */
[----:B------:R1:W-:Y:S04]  /*22c50*/  STL [R1+0x1308], R53 ;  /* 0x0013083501007387 */ /* 0x0003e80000100800 */
[----:B------:R-:W4:Y:S04]  /*22c60*/  LDL.LU R16, [R1+0x12f0] ;  /* 0x0012f00001107983 */ /* 0x000f280000300800 */
[----:B------:R0:W-:Y:S04]  /*22c70*/  STL [R1+0x1300], R54 ;  /* 0x0013003601007387 */ /* 0x0001e80000100800 */
[----:B------:R-:W4:Y:S04]  /*22c80*/  LDL.LU R13, [R1+0x1314] ;  /* 0x00131400010d7983 */ /* 0x000f280000300800 */
[----:B------:R0:W-:Y:S04]  /*22c90*/  STL [R1+0x12f8], R55 ;  /* 0x0012f83701007387 */ /* 0x0001e80000100800 */
[----:B------:R-:W4:Y:S04]  /*22ca0*/  LDL.LU R36, [R1+0x12e8] ;  /* 0x0012e80001247983 */ /* 0x000f280000300800 */
[----:B------:R-:W4:Y:S04]  /*22cb0*/  LDL.LU R37, [R1+0x130c] ;  /* 0x00130c0001257983 */ /* 0x000f280000300800 */
[----:B------:R-:W4:Y:S04]  /*22cc0*/  LDL.LU R38, [R1+0x12e0] ;  /* 0x0012e00001267983 */ /* 0x000f280000300800 */
        /* <DEDUP_REMOVED lines=19> */
[----:B--2---:R-:W2:Y:S04]  /*22e00*/  LDL.LU R50, [R1+0x1290] ;  /* 0x0012900001327983 */ /* 0x004ea80000300800 */
[----:B---3--:R-:W3:Y:S04]  /*22e10*/  LDL.LU R51, [R1+0x12b4] ;  /* 0x0012b40001337983 */ /* 0x008ee80000300800 */
[----:B----4-:R-:W4:Y:S04]  /*22e20*/  LDL.LU R52, [R1+0x1288] ;  /* 0x0012880001347983 */ /* 0x010f280000300800 */
[----:B-1----:R-:W4:Y:S04]  /*22e30*/  LDL.LU R53, [R1+0x12ac] ;  /* 0x0012ac0001357983 */ /* 0x002f280000300800 */
[----:B------:R-:W4:Y:S04]  /*22e40*/  LDL.LU R54, [R1+0x1280] ;  /* 0x0012800001367983 */ /* 0x000f280000300800 */
[----:B------:R-:W4:Y:S01]  /*22e50*/  LDL.LU R55, [R1+0x12a4] ;  /* 0x0012a40001377983 */ /* 0x000f220000300800 */
[--C-:B------:R-:W-:Y:S01]  /*22e60*/  IMAD.X R14, R14, 0x1, R0.reuse, P2 ;  /* 0x000000010e0e7824 */ /* 0x100fe200010e0600 */
[-C--:B------:R-:W-:Y:S01]  /*22e70*/  IADD3 R16, P2, PT, R16, R3.reuse, RZ ;  /* 0x0000000310107210 */ /* 0x080fe20007f5e0ff */
[--C-:B------:R-:W-:Y:S01]  /*22e80*/  IMAD.X R13, R13, 0x1, R0.reuse, P1 ;  /* 0x000000010d0d7824 */ /* 0x100fe200008e0600 */
[-C--:B------:R-:W-:Y:S01]  /*22e90*/  IADD3 R36, P1, PT, R36, R3.reuse, RZ ;  /* 0x0000000324247210 */ /* 0x080fe20007f3e0ff */
[----:B------:R-:W-:Y:S01]  /*22ea0*/  IMAD.X R37, R37, 0x1, R0, P4 ;  /* 0x0000000125257824 */ /* 0x000fe200020e0600 */
[----:B------:R0:W-:Y:S01]  /*22eb0*/  STL [R1+0xb70], R14 ;  /* 0x000b700e01007387 */ /* 0x0001e20000100800 */
[----:B------:R-:W-:-:S03]  /*22ec0*/  IADD3 R38, P4, PT, R38, R3, RZ ;  /* 0x0000000326267210 */ /* 0x000fc60007f9e0ff */
[----:B------:R1:W-:Y:S01]  /*22ed0*/  STL [R1+0x12f0], R16 ;  /* 0x0012f01001007387 */ /* 0x0003e20000100800 */
[----:B------:R-:W-:-:S03]  /*22ee0*/  IMAD.X R39, R39, 0x1, R0, P6 ;  /* 0x0000000127277824 */ /* 0x000fc600030e0600 */
        /* <DEDUP_REMOVED lines=37> */
[----:B--2---:R-:W-:-:S03]  /*23140*/  IADD3 R50, P2, PT, R50, R3, RZ ;  /* 0x0000000332327210 */ /* 0x004fc60007f5e0ff */
[----:B------:R2:W-:Y:S01]  /*23150*/  STL [R1+0x12a0], R44 ;  /* 0x0012a02c01007387 */ /* 0x0005e20000100800 */
[----:B---3--:R-:W-:-:S03]  /*23160*/  IMAD.X R51, R51, 0x1, R0, P1 ;  /* 0x0000000133337824 */ /* 0x008fc600008e0600 */
[----:B------:R3:W-:Y:S01]  /*23170*/  STL [R1+0x12c4], R45 ;  /* 0x0012c42d01007387 */ /* 0x0007e20000100800 */
[----:B----4-:R-:W-:-:S03]  /*23180*/  IADD3 R52, P1, PT, R52, R3, RZ ;  /* 0x0000000334347210 */ /* 0x010fc60007f3e0ff */
[----:B------:R4:W-:Y:S04]  /*23190*/  STL [R1+0x1298], R46 ;  /* 0x0012982e01007387 */ /* 0x0009e80000100800 */
[----:B------:R0:W-:Y:S01]  /*231a0*/  STL [R1+0x12bc], R47 ;  /* 0x0012bc2f01007387 */ /* 0x0001e20000100800 */
[----:B------:R-:W-:-:S03]  /*231b0*/  IMAD.X R53, R53, 0x1, R0, P4 ;  /* 0x0000000135357824 */ /* 0x000fc600020e0600 */
[----:B------:R0:W-:Y:S01]  /*231c0*/  STL [R1+0x1290], R50 ;  /* 0x0012903201007387 */ /* 0x0001e20000100800 */
[----:B------:R-:W-:-:S03]  /*231d0*/  IADD3 R54, P4, PT, R54, R3, RZ ;  /* 0x0000000336367210 */ /* 0x000fc60007f9e0ff */
[----:B------:R1:W-:Y:S04]  /*231e0*/  STL [R1+0x12b4], R51 ;  /* 0x0012b43301007387 */ /* 0x0003e80000100800 */
[----:B------:R1:W-:Y:S01]  /*231f0*/  STL [R1+0x1288], R52 ;  /* 0x0012883401007387 */ /* 0x0003e20000100800 */
[----:B------:R-:W-:-:S03]  /*23200*/  IMAD.X R55, R55, 0x1, R0, P6 ;  /* 0x0000000137377824 */ /* 0x000fc600030e0600 */
[----:B0-----:R-:W4:Y:S04]  /*23210*/  LDL.LU R14, [R1+0x1278] ;  /* 0x00127800010e7983 */ /* 0x001f280000300800 */
[----:B------:R0:W-:Y:S04]  /*23220*/  STL [R1+0x12ac], R53 ;  /* 0x0012ac3501007387 */ /* 0x0001e80000100800 */
[----:B-1----:R-:W4:Y:S04]  /*23230*/  LDL.LU R16, [R1+0x129c] ;  /* 0x00129c0001107983 */ /* 0x002f280000300800 */
[----:B------:R1:W-:Y:S04]  /*23240*/  STL [R1+0x1280], R54 ;  /* 0x0012803601007387 */ /* 0x0003e80000100800 */
[----:B------:R-:W4:Y:S04]  /*23250*/  LDL.LU R13, [R1+0x1270] ;  /* 0x00127000010d7983 */ /* 0x000f280000300800 */
[----:B------:R0:W-:Y:S04]  /*23260*/  STL [R1+0x12a4], R55 ;  /* 0x0012a43701007387 */ /* 0x0001e80000100800 */
        /* <DEDUP_REMOVED lines=21> */
[----:B------:R-:W4:Y:S04]  /*233c0*/  LDL.LU R47, [R1+0x1218] ;  /* 0x00121800012f7983 */ /* 0x000f280000300800 */
[----:B------:R-:W4:Y:S04]  /*233d0*/  LDL.LU R50, [R1+0x123c] ;  /* 0x00123c0001327983 */ /* 0x000f280000300800 */
[----:B------:R-:W4:Y:S04]  /*233e0*/  LDL.LU R51, [R1+0x1210] ;  /* 0x0012100001337983 */ /* 0x000f280000300800 */
[----:B------:R-:W4:Y:S04]  /*233f0*/  LDL.LU R52, [R1+0x1234] ;  /* 0x0012340001347983 */ /* 0x000f280000300800 */
[----:B0-----:R-:W4:Y:S04]  /*23400*/  LDL.LU R53, [R1+0x1208] ;  /* 0x0012080001357983 */ /* 0x001f280000300800 */
[----:B-1----:R-:W4:Y:S04]  /*23410*/  LDL.LU R54, [R1+0x122c] ;  /* 0x00122c0001367983 */ /* 0x002f280000300800 */
[----:B------:R-:W4:Y:S01]  /*23420*/  LDL.LU R55, [R1+0x1200] ;  /* 0x0012000001377983 */ /* 0x000f220000300800 */
[-C--:B------:R-:W-:Y:S01]  /*23430*/  IADD3 R14, P6, PT, R14, R3.reuse, RZ ;  /* 0x000000030e0e7210 */ /* 0x080fe20007fde0ff */
[--C-:B------:R-:W-:Y:S01]  /*23440*/  IMAD.X R16, R16, 0x1, R0.reuse, P5 ;  /* 0x0000000110107824 */ /* 0x100fe200028e0600 */
[-C--:B------:R-:W-:Y:S01]  /*23450*/  IADD3 R13, P5, PT, R13, R3.reuse, RZ ;  /* 0x000000030d0d7210 */ /* 0x080fe20007fbe0ff */
[--C-:B------:R-:W-:Y:S01]  /*23460*/  IMAD.X R36, R36, 0x1, R0.reuse, P3 ;  /* 0x0000000124247824 */ /* 0x100fe200018e0600 */
[----:B------:R-:W-:Y:S01]  /*23470*/  IADD3 R37, P3, PT, R37, R3, RZ ;  /* 0x0000000325257210 */ /* 0x000fe20007f7e0ff */
        /* <DEDUP_REMOVED lines=33> */
[----:B--2---:R-:W-:-:S03]  /*23690*/  IMAD.X R44, R44, 0x1, R0, P4 ;  /* 0x000000012c2c7824 */ /* 0x004fc600020e0600 */
[----:B------:R2:W-:Y:S01]  /*236a0*/  STL [R1+0x125c], R40 ;  /* 0x00125c2801007387 */ /* 0x0005e20000100800 */
[----:B---3--:R-:W-:-:S03]  /*236b0*/  IADD3 R45, P4, PT, R45, R3, RZ ;  /* 0x000000032d2d7210 */ /* 0x008fc60007f9e0ff */
[----:B------:R3:W-:Y:S01]  /*236c0*/  STL [R1+0x1230], R41 ;  /* 0x0012302901007387 */ /* 0x0007e20000100800 */
[----:B----4-:R-:W-:-:S03]  /*236d0*/  IMAD.X R46, R46, 0x1, R0, P6 ;  /* 0x000000012e2e7824 */ /* 0x010fc600030e0600 */
        /* <DEDUP_REMOVED lines=8> */
[----:B------:R0:W-:Y:S04]  /*23760*/  STL [R1+0x1244], R46 ;  /* 0x0012442e01007387 */ /* 0x0001e80000100800 */
[----:B------:R0:W-:Y:S01]  /*23770*/  STL [R1+0x1218], R47 ;  /* 0x0012182f01007387 */ /* 0x0001e20000100800 */
[----:B------:R-:W-:-:S03]  /*23780*/  IADD3 R53, P3, PT, R53, R3, RZ ;  /* 0x0000000335357210 */ /* 0x000fc60007f7e0ff */
[----:B------:R0:W-:Y:S01]  /*23790*/  STL [R1+0x123c], R50 ;  /* 0x00123c3201007387 */ /* 0x0001e20000100800 */
[----:B------:R-:W-:-:S03]  /*237a0*/  IMAD.X R54, R54, 0x1, R0, P2 ;  /* 0x0000000136367824 */ /* 0x000fc600010e0600 */
[----:B------:R1:W-:Y:S04]  /*237b0*/  STL [R1+0x1210], R51 ;  /* 0x0012103301007387 */ /* 0x0003e80000100800 */
[----:B------:R1:W-:Y:S01]  /*237c0*/  STL [R1+0x1234], R52 ;  /* 0x0012343401007387 */ /* 0x0003e20000100800 */
[----:B------:R-:W-:-:S03]  /*237d0*/  IADD3 R55, P2, PT, R55, R3, RZ ;  /* 0x0000000337377210 */ /* 0x000fc60007f5e0ff */
        /* <DEDUP_REMOVED lines=32> */
[----:B-1----:R-:W4:Y:S04]  /*239e0*/  LDL.LU R54, [R1+0x1188] ;  /* 0x0011880001367983 */ /* 0x002f280000300800 */
        /* <DEDUP_REMOVED lines=343> */
[----:B--2---:R-:W2:Y:S04]  /*24f60*/  LDL.LU R13, [R1+0x102c] ;  /* 0x00102c00010d7983 */ /* 0x004ea80000300800 */
[----:B------:R0:W-:Y:S04]  /*24f70*/  STL [R1+0x1010], R55 ;  /* 0x0010103701007387 */ /* 0x0001e80000100800 */
        /* <DEDUP_REMOVED lines=30> */
[--C-:B--2---:R-:W-:Y:S01]  /*25160*/  IMAD.X R13, R13, 0x1, R0.reuse, P5 ;  /* 0x000000010d0d7824 */ /* 0x104fe200028e0600 */
[-C--:B---3--:R-:W-:Y:S01]  /*25170*/  IADD3 R36, P5, PT, R36, R3.reuse, RZ ;  /* 0x0000000324247210 */ /* 0x088fe20007fbe0ff */
[----:B----4-:R-:W-:Y:S01]  /*25180*/  IMAD.X R37, R37, 0x1, R0, P3 ;  /* 0x0000000125257824 */ /* 0x010fe200018e0600 */
        /* <DEDUP_REMOVED lines=90> */
[-C--:B--2---:R-:W-:Y:S01]  /*25730*/  IADD3 R13, P1, PT, R13, R3.reuse, RZ ;  /* 0x000000030d0d7210 */ /* 0x084fe20007f3e0ff */
[--C-:B---3--:R-:W-:Y:S01]  /*25740*/  IMAD.X R36, R36, 0x1, R0.reuse, P4 ;  /* 0x0000000124247824 */ /* 0x108fe200020e0600 */
[----:B----4-:R-:W-:Y:S01]  /*25750*/  IADD3 R37, P4, PT, R37, R3, RZ ;  /* 0x0000000325257210 */ /* 0x010fe20007f9e0ff */
        /* <DEDUP_REMOVED lines=779> */
[----:B------:R-:W-:-:S03]  /*28810*/  IADD3 R45, P6, PT, R45, UR10, RZ ;  /* 0x0000000a2d2d7c10 */ /* 0x000fc6000ffde0ff */
        /* <DEDUP_REMOVED lines=10> */
[----:B------:R0:W-:Y:S04]  /*288c0*/  STL [R1+0xb9c], R46 ;  /* 0x000b9c2e01007387 */ /* 0x0001e80000100800 */
[----:B------:R0:W-:Y:S01]  /*288d0*/  STL [R1+0x1494], R47 ;  /* 0x0014942f01007387 */ /* 0x0001e20000100800 */
[----:B------:R-:W-:-:S03]  /*288e0*/  IADD3 R53, P2, PT, R53, UR10, RZ ;  /* 0x0000000a35357c10 */ /* 0x000fc6000ff5e0ff */
[----:B------:R0:W-:Y:S01]  /*288f0*/  STL [R1+0xb94], R50 ;  /* 0x000b943201007387 */ /* 0x0001e20000100800 */
[----:B------:R-:W-:-:S03]  /*28900*/  IMAD.X R54, R54, 0x1, R0, P1 ;  /* 0x0000000136367824 */ /* 0x000fc600008e0600 */
[----:B------:R1:W-:Y:S04]  /*28910*/  STL [R1+0x1490], R51 ;  /* 0x0014903301007387 */ /* 0x0003e80000100800 */
[----:B------:R1:W-:Y:S01]  /*28920*/  STL [R1+0xb8c], R52 ;  /* 0x000b8c3401007387 */ /* 0x0003e20000100800 */
[----:B------:R-:W-:-:S03]  /*28930*/  IADD3 R55, P1, PT, R55, UR10, RZ ;  /* 0x0000000a37377c10 */ /* 0x000fc6000ff3e0ff */
        /* <DEDUP_REMOVED lines=34> */
[----:B------:R-:W-:Y:S01]  /*28b60*/  IMAD.X R14, R14, 0x1, R0, P4 ;  /* 0x000000010e0e7824 */ /* 0x000fe200020e0600 */
[----:B------:R-:W-:-:S02]  /*28b70*/  IADD3 R16, P4, PT, R16, UR10, RZ ;  /* 0x0000000a10107c10 */ /* 0x000fc4000ff9e0ff */
[----:B--2---:R-:W-:Y:S02]  /*28b80*/  IADD3.X R13, PT, PT, R13, UR4, RZ, P6, !PT ;  /* 0x000000040d0d7c10 */ /* 0x004fe4000b7fe4ff */
[----:B---3--:R-:W-:Y:S02]  /*28b90*/  IADD3 R36, P6, PT, R36, UR10, RZ ;  /* 0x0000000a24247c10 */ /* 0x008fe4000ffde0ff */
[----:B----4-:R-:W-:Y:S01]  /*28ba0*/  IADD3.X R37, PT, PT, R37, UR4, RZ, P5, !PT ;  /* 0x0000000425257c10 */ /* 0x010fe2000affe4ff */
[----:B------:R0:W-:Y:S01]  /*28bb0*/  STL [R1+0xb7c], R14 ;  /* 0x000b7c0e01007387 */ /* 0x0001e20000100800 */
[----:B------:R-:W-:-:S03]  /*28bc0*/  IADD3 R38, P5, PT, R38, UR10, RZ ;  /* 0x0000000a26267c10 */ /* 0x000fc6000ffbe0ff */
[----:B------:R1:W-:Y:S01]  /*28bd0*/  STL [R1+0x1484], R16 ;  /* 0x0014841001007387 */ /* 0x0003e20000100800 */
[----:B------:R-:W-:-:S03]  /*28be0*/  IADD3.X R39, PT, PT, R39, UR4, RZ, P3, !PT ;  /* 0x0000000427277c10 */ /* 0x000fc60009ffe4ff */
        /* <DEDUP_REMOVED lines=42> */
[----:B------:R0:W-:Y:S04]  /*28e90*/  STL [R1+0x142c], R46 ;  /* 0x00142c2e01007387 */ /* 0x0001e80000100800 */
[----:B------:R0:W-:Y:S01]  /*28ea0*/  STL [R1+0x1450], R47 ;  /* 0x0014502f01007387 */ /* 0x0001e20000100800 */
[----:B------:R-:W-:-:S03]  /*28eb0*/  IADD3.X R53, PT, PT, R53, UR4, RZ, P5, !PT ;  /* 0x0000000435357c10 */ /* 0x000fc6000affe4ff */
[----:B------:R0:W-:Y:S01]  /*28ec0*/  STL [R1+0x1424], R50 ;  /* 0x0014243201007387 */ /* 0x0001e20000100800 */
[----:B------:R-:W-:-:S03]  /*28ed0*/  IADD3 R54, P5, PT, R54, UR10, RZ ;  /* 0x0000000a36367c10 */ /* 0x000fc6000ffbe0ff */
[----:B------:R1:W-:Y:S04]  /*28ee0*/  STL [R1+0x1448], R51 ;  /* 0x0014483301007387 */ /* 0x0003e80000100800 */
[----:B------:R1:W-:Y:S01]  /*28ef0*/  STL [R1+0x141c], R52 ;  /* 0x00141c3401007387 */ /* 0x0003e20000100800 */
[----:B------:R-:W-:-:S03]  /*28f00*/  IADD3.X R55, PT, PT, R55, UR4, RZ, P3, !PT ;  /* 0x0000000437377c10 */ /* 0x000fc60009ffe4ff */
        /* <DEDUP_REMOVED lines=34> */
[----:B------:R-:W-:-:S02]  /*29130*/  IADD3 R14, P3, PT, R14, UR10, RZ ;  /* 0x0000000a0e0e7c10 */ /* 0x000fc4000ff7e0ff */
[----:B------:R-:W-:Y:S02]  /*29140*/  IADD3.X R16, PT, PT, R16, UR4, RZ, P2, !PT ;  /* 0x0000000410107c10 */ /* 0x000fe400097fe4ff */
[----:B--2---:R-:W-:Y:S02]  /*29150*/  IADD3 R13, P2, PT, R13, UR10, RZ ;  /* 0x0000000a0d0d7c10 */ /* 0x004fe4000ff5e0ff */
[----:B---3--:R-:W-:Y:S02]  /*29160*/  IADD3.X R36, PT, PT, R36, UR4, RZ, P1, !PT ;  /* 0x0000000424247c10 */ /* 0x008fe40008ffe4ff */
[----:B----4-:R-:W-:Y:S01]  /*29170*/  IADD3 R37, P1, PT, R37, UR10, RZ ;  /* 0x0000000a25257c10 */ /* 0x010fe2000ff3e0ff */
        /* <DEDUP_REMOVED lines=46> */
[----:B------:R0:W-:Y:S04]  /*29460*/  STL [R1+0x13d8], R46 ;  /* 0x0013d82e01007387 */ /* 0x0001e80000100800 */
[----:B------:R0:W-:Y:S01]  /*29470*/  STL [R1+0x13ac], R47 ;  /* 0x0013ac2f01007387 */ /* 0x0001e20000100800 */
[----:B------:R-:W-:-:S03]  /*29480*/  IADD3 R53, P1, PT, R53, UR10, RZ ;  /* 0x0000000a35357c10 */ /* 0x000fc6000ff3e0ff */
[----:B------:R0:W-:Y:S01]  /*29490*/  STL [R1+0x13d0], R50 ;  /* 0x0013d03201007387 */ /* 0x0001e20000100800 */
[----:B------:R-:W-:-:S03]  /*294a0*/  IADD3.X R54, PT, PT, R54, UR4, RZ, P4, !PT ;  /* 0x0000000436367c10 */ /* 0x000fc6000a7fe4ff */
        /* <DEDUP_REMOVED lines=37> */
[----:B------:R-:W-:-:S02]  /*29700*/  IADD3.X R14, PT, PT, R14, UR4, RZ, P6, !PT ;  /* 0x000000040e0e7c10 */ /* 0x000fc4000b7fe4ff */
[----:B------:R-:W-:Y:S02]  /*29710*/  IADD3 R16, P6, PT, R16, UR10, RZ ;  /* 0x0000000a10107c10 */ /* 0x000fe4000ffde0ff */
        /* <DEDUP_REMOVED lines=91> */
[----:B------:R-:W0:Y:S01]  /*29cd0*/  S2R R2, SR_TID.X ;  /* 0x0000000000027919 */ /* 0x000e220000002100 */
[----:B------:R-:W-:-:S02]  /*29ce0*/  IMAD.MOV.U32 R4, RZ, RZ, R12 ;  /* 0x000000ffff047224 */ /* 0x000fc400078e000c */
[----:B------:R-:W-:Y:S02]  /*29cf0*/  IMAD.MOV.U32 R5, RZ, RZ, R7 ;  /* 0x000000ffff057224 */ /* 0x000fe400078e0007 */
[----:B------:R-:W-:Y:S02]  /*29d00*/  IMAD.MOV.U32 R8, RZ, RZ, R9 ;  /* 0x000000ffff087224 */ /* 0x000fe400078e0009 */
[----:B------:R-:W-:Y:S01]  /*29d10*/  IMAD.MOV.U32 R9, RZ, RZ, R6 ;  /* 0x000000ffff097224 */ /* 0x000fe200078e0006 */
[----:B0-----:R-:W-:-:S05]  /*29d20*/  LOP3.LUT R2, R2, 0x1f, RZ, 0xc0, !PT ;  /* 0x0000001f02027812 */ /* 0x001fca00078ec0ff */
[----:B------:R-:W-:Y:S01]  /*29d30*/  IMAD.SHL.U32 R2, R2, 0x2, RZ ;  /* 0x0000000202027824 */ /* 0x000fe200078e00ff */
[----:B------:R-:W-:Y:S02]  /*29d40*/  IADD3 R14, P2, PT, R14, UR10, RZ ;  /* 0x0000000a0e0e7c10 */ /* 0x000fe4000ff5e0ff */
        /* <DEDUP_REMOVED lines=54> */
[----:B------:R0:W-:Y:S04]  /*2a0b0*/  STL [R1+0x14f8], R50 ;  /* 0x0014f83201007387 */ /* 0x0001e80000100800 */
[----:B------:R0:W-:Y:S01]  /*2a0c0*/  STL [R1+0x1500], R51 ;  /* 0x0015003301007387 */ /* 0x0001e20000100800 */
[----:B------:R-:W-:-:S03]  /*2a0d0*/  IADD3.X R55, PT, PT, R55, UR4, RZ, P2, !PT ;  /* 0x0000000437377c10 */ /* 0x000fc600097fe4ff */
[----:B------:R0:W-:Y:S04]  /*2a0e0*/  STL [R1+0x1508], R52 ;  /* 0x0015083401007387 */ /* 0x0001e80000100800 */
[----:B------:R0:W-:Y:S04]  /*2a0f0*/  STL [R1+0x1514], R53 ;  /* 0x0015143501007387 */ /* 0x0001e80000100800 */
[----:B------:R0:W-:Y:S04]  /*2a100*/  STL [R1+0x151c], R54 ;  /* 0x00151c3601007387 */ /* 0x0001e80000100800 */
[----:B------:R0:W-:Y:S04]  /*2a110*/  STL.64 [R1+0x810], R4 ;  /* 0x0008100401007387 */ /* 0x0001e80000100a00 */
[----:B------:R0:W-:Y:S04]  /*2a120*/  STL [R1+0x1524], R55 ;  /* 0x0015243701007387 */ /* 0x0001e80000100800 */
[----:B------:R0:W-:Y:S01]  /*2a130*/  STL.64 [R1+0x808], R8 ;  /* 0x0008080801007387 */ /* 0x0001e20000100a00 */
[----:B------:R-:W-:Y:S05]  /*2a140*/  @P0 BRA `(.L_x_1) ;  /* 0xfffffe2800280947 */ /* 0x000fea000383ffff */
[----:B-----5:R1:W-:Y:S04]  /*2a150*/  STL [R1+0x168c], R49 ;  /* 0x00168c3101007387 */ /* 0x0203e80000100800 */
[----:B-1----:R-:W2:Y:S04]  /*2a160*/  LDL.LU R49, [R1+0x37c] ;  /* 0x00037c0001317983 */ /* 0x002ea80000300800 */
[----:B------:R1:W-:Y:S04]  /*2a170*/  STL [R1+0x1688], R48 ;  /* 0x0016883001007387 */ /* 0x0003e80000100800 */
[----:B-1----:R-:W3:Y:S04]  /*2a180*/  LDL.LU R48, [R1+0x374] ;  /* 0x0003740001307983 */ /* 0x002ee80000300800 */
[----:B------:R-:W4:Y:S04]  /*2a190*/  LDL.LU R60, [R1+0x14] ;  /* 0x00001400013c7983 */ /* 0x000f280000300800 */
[----:B------:R-:W4:Y:S04]  /*2a1a0*/  LDL.LU R2, [R1+0x404] ;  /* 0x0004040001027983 */ /* 0x000f280000300800 */
[----:B------:R-:W3:Y:S04]  /*2a1b0*/  LDL.LU R0, [R1+0x25c] ;  /* 0x00025c0001007983 */ /* 0x000ee80000300800 */
[----:B------:R-:W3:Y:S04]  /*2a1c0*/  LDL.LU R3, [R1+0x3c] ;  /* 0x00003c0001037983 */ /* 0x000ee80000300800 */
[----:B------:R-:W3:Y:S04]  /*2a1d0*/  LDL.LU R12, [R1+0x254] ;  /* 0x00025400010c7983 */ /* 0x000ee80000300800 */
[----:B------:R-:W3:Y:S04]  /*2a1e0*/  LDL.LU R7, [R1+0x34] ;  /* 0x0000340001077983 */ /* 0x000ee80000300800 */
[----:B0-----:R-:W3:Y:S04]  /*2a1f0*/  LDL.LU R9, [R1+0x12c] ;  /* 0x00012c0001097983 */ /* 0x001ee80000300800 */
        /* <DEDUP_REMOVED lines=39> */
[----:B------:R0:W-:Y:S04]  /*2a470*/  STL [R1+0x1654], R33 ;  /* 0x0016542101007387 */ /* 0x0001e80000100800 */
[----:B0-----:R-:W4:Y:S04]  /*2a480*/  LDL.LU R33, [R1+0x40c] ;  /* 0x00040c0001217983 */ /* 0x001f280000300800 */
        /* <DEDUP_REMOVED lines=12> */
[----:B------:R0:W-:Y:S01]  /*2a550*/  STL [R1+0x1638], R20 ;  /* 0x0016381401007387 */ /* 0x0001e20000100800 */
[----:B--2---:R-:W-:-:S03]  /*2a560*/  F2FP.BF16.F32.PACK_AB R59, R59, R49 ;  /* 0x000000313b3b723e */ /* 0x004fc600000010ff */
[----:B0-----:R-:W2:Y:S04]  /*2a570*/  LDL.LU R20, [R1+0x524] ;  /* 0x0005240001147983 */ /* 0x001ea80000300800 */
[----:B------:R0:W-:Y:S04]  /*2a580*/  STL [R1+0x156c], R61 ;  /* 0x00156c3d01007387 */ /* 0x0001e80000100800 */
[----:B0-----:R-:W2:Y:S04]  /*2a590*/  LDL.LU R61, [R1+0x1cc] ;  /* 0x0001cc00013d7983 */ /* 0x001ea80000300800 */
[----:B------:R-:W2:Y:S04]  /*2a5a0*/  LDL.LU R49, [R1+0x168c] ;  /* 0x00168c0001317983 */ /* 0x000ea80000300800 */
[----:B------:R0:W-:Y:S04]  /*2a5b0*/  STL [R1+0x8cc], R59 ;  /* 0x0008cc3b01007387 */ /* 0x0001e80000100800 */
[----:B0-----:R-:W2:Y:S01]  /*2a5c0*/  LDL.LU R59, [R1+0x52c] ;  /* 0x00052c00013b7983 */ /* 0x001ea20000300800 */
[----:B---3--:R-:W-:-:S03]  /*2a5d0*/  F2FP.BF16.F32.PACK_AB R57, R57, R48 ;  /* 0x000000303939723e */ /* 0x008fc600000010ff */
[----:B------:R-:W3:Y:S01]  /*2a5e0*/  LDL.LU R48, [R1+0x1688] ;  /* 0x0016880001307983 */ /* 0x000ee20000300800 */
[----:B------:R-:W-:Y:S02]  /*2a5f0*/  F2FP.BF16.F32.PACK_AB R3, R0, R3 ;  /* 0x000000030003723e */ /* 0x000fe400000010ff */
[----:B----4-:R-:W-:Y:S01]  /*2a600*/  F2FP.BF16.F32.PACK_AB R0, R9, R6 ;  /* 0x000000060900723e */ /* 0x010fe200000010ff */
[----:B------:R0:W-:Y:S01]  /*2a610*/  STL [R1+0x8c8], R57 ;  /* 0x0008c83901007387 */ /* 0x0001e20000100800 */
[----:B--2---:R-:W-:Y:S02]  /*2a620*/  F2FP.BF16.F32.PACK_AB R21, R20, R21 ;  /* 0x000000151415723e */ /* 0x004fe400000010ff */
[----:B------:R-:W-:Y:S02]  /*2a630*/  F2FP.BF16.F32.PACK_AB R20, R24, R25 ;  /* 0x000000191814723e */ /* 0x000fe400000010ff */
[----:B------:R-:W-:Y:S02]  /*2a640*/  F2FP.BF16.F32.PACK_AB R24, R28, R29 ;  /* 0x0000001d1c18723e */ /* 0x000fe400000010ff */
[----:B0-----:R-:W-:-:S05]  /*2a650*/  F2FP.BF16.F32.PACK_AB R57, R59, R61 ;  /* 0x0000003d3b39723e */ /* 0x001fca00000010ff */
[----:B------:R-:W-:Y:S04]  /*2a660*/  STL [R1+0x8c4], R57 ;  /* 0x0008c43901007387 */ /* 0x000fe80000100800 */
[----:B------:R0:W-:Y:S04]  /*2a670*/  STL [R1+0x8c0], R21 ;  /* 0x0008c01501007387 */ /* 0x0001e80000100800 */
[----:B------:R1:W-:Y:S04]  /*2a680*/  STL [R1+0x8bc], R20 ;  /* 0x0008bc1401007387 */ /* 0x0003e80000100800 */
[----:B------:R-:W-:Y:S01]  /*2a690*/  STL [R1+0x8b8], R24 ;  /* 0x0008b81801007387 */ /* 0x000fe20000100800 */
[----:B0-----:R-:W-:-:S02]  /*2a6a0*/  F2FP.BF16.F32.PACK_AB R21, R32, R33 ;  /* 0x000000212015723e */ /* 0x001fc400000010ff */
[----:B-1----:R-:W-:-:S03]  /*2a6b0*/  F2FP.BF16.F32.PACK_AB R20, R60, R2 ;  /* 0x000000023c14723e */ /* 0x002fc600000010ff */
[----:B------:R-:W-:Y:S01]  /*2a6c0*/  STL [R1+0x8b4], R21 ;  /* 0x0008b41501007387 */ /* 0x000fe20000100800 */
[----:B------:R-:W-:-:S03]  /*2a6d0*/  F2FP.BF16.F32.PACK_AB R2, R12, R7 ;  /* 0x000000070c02723e */ /* 0x000fc600000010ff */
[----:B------:R-:W-:Y:S04]  /*2a6e0*/  STL [R1+0x8b0], R20 ;  /* 0x0008b01401007387 */ /* 0x000fe80000100800 */
[----:B------:R0:W-:Y:S04]  /*2a6f0*/  STL [R1+0x8ac], R3 ;  /* 0x0008ac0301007387 */ /* 0x0001e80000100800 */
[----:B------:R1:W-:Y:S04]  /*2a700*/  STL [R1+0x8a8], R2 ;  /* 0x0008a80201007387 */ /* 0x0003e80000100800 */
[----:B------:R2:W-:Y:S01]  /*2a710*/  STL [R1+0x8a4], R0 ;  /* 0x0008a40001007387 */ /* 0x0005e20000100800 */
[----:B0-----:R-:W-:-:S02]  /*2a720*/  F2FP.BF16.F32.PACK_AB R3, R8, R5 ;  /* 0x000000050803723e */ /* 0x001fc400000010ff */
[----:B-1----:R-:W-:-:S03]  /*2a730*/  F2FP.BF16.F32.PACK_AB R2, R19, R4 ;  /* 0x000000041302723e */ /* 0x002fc600000010ff */
[----:B------:R0:W-:Y:S01]  /*2a740*/  STL [R1+0x8a0], R3 ;  /* 0x0008a00301007387 */ /* 0x0001e20000100800 */
[----:B--2---:R-:W-:-:S03]  /*2a750*/  F2FP.BF16.F32.PACK_AB R0, R18, R15 ;  /* 0x0000000f1200723e */ /* 0x004fc600000010ff */
[----:B------:R1:W-:Y:S04]  /*2a760*/  STL [R1+0x89c], R2 ;  /* 0x00089c0201007387 */ /* 0x0003e80000100800 */
[----:B------:R2:W-:Y:S01]  /*2a770*/  STL [R1+0x898], R0 ;  /* 0x0008980001007387 */ /* 0x0005e20000100800 */
[----:B0-----:R-:W-:Y:S02]  /*2a780*/  F2FP.BF16.F32.PACK_AB R3, R17, R14 ;  /* 0x0000000e1103723e */ /* 0x001fe400000010ff */
        /* <DEDUP_REMOVED lines=29> */
[----:B---3--:R-:W-:Y:S02]  /*2a960*/  F2FP.BF16.F32.PACK_AB R3, R48, R51 ;  /* 0x000000333003723e */ /* 0x008fe400000010ff */
[----:B0-----:R-:W-:-:S03]  /*2a970*/  F2FP.BF16.F32.PACK_AB R2, R52, R53 ;  /* 0x000000353402723e */ /* 0x001fc600000010ff */
[----:B------:R-:W-:Y:S01]  /*2a980*/  STL [R1+0x848], R3 ;  /* 0x0008480301007387 */ /* 0x000fe20000100800 */
[----:B-1----:R-:W-:-:S03]  /*2a990*/  F2FP.BF16.F32.PACK_AB R0, R54, R55 ;  /* 0x000000373600723e */ /* 0x002fc600000010ff */
[----:B------:R-:W2:Y:S04]  /*2a9a0*/  LDL.LU R56, [R1+0x534] ;  /* 0x0005340001387983 */ /* 0x000ea80000300800 */
[----:B------:R-:W-:Y:S04]  /*2a9b0*/  STL [R1+0x844], R2 ;  /* 0x0008440201007387 */ /* 0x000fe80000100800 */
[----:B--2---:R0:W-:Y:S04]  /*2a9c0*/  STL [R1+0x1680], R56 ;  /* 0x0016803801007387 */ /* 0x0041e80000100800 */
[----:B------:R-:W-:Y:S04]  /*2a9d0*/  STL [R1+0x840], R0 ;  /* 0x0008400001007387 */ /* 0x000fe80000100800 */
[----:B0-----:R-:W2:Y:S04]  /*2a9e0*/  LDL.LU R56, [R1+0x53c] ;  /* 0x00053c0001387983 */ /* 0x001ea80000300800 */
[----:B------:R-:W3:Y:S04]  /*2a9f0*/  LDL.LU R58, [R1+0x6dc] ;  /* 0x0006dc00013a7983 */ /* 0x000ee80000300800 */
[----:B---3--:R0:W-:Y:S04]  /*2aa00*/  STL [R1+0x167c], R58 ;  /* 0x00167c3a01007387 */ /* 0x0081e80000100800 */
[----:B0-----:R-:W3:Y:S04]  /*2aa10*/  LDL.LU R58, [R1+0x64] ;  /* 0x00006400013a7983 */ /* 0x001ee80000300800 */
[----:B---3--:R0:W-:Y:S04]  /*2aa20*/  STL [R1+0x1684], R58 ;  /* 0x0016843a01007387 */ /* 0x0081e80000100800 */
[----:B0-----:R-:W2:Y:S04]  /*2aa30*/  LDL.LU R58, [R1+0x6c] ;  /* 0x00006c00013a7983 */ /* 0x001ea80000300800 */
[----:B------:R-:W3:Y:S04]  /*2aa40*/  LDL.LU R57, [R1+0x38c] ;  /* 0x00038c0001397983 */ /* 0x000ee80000300800 */
[----:B------:R-:W4:Y:S04]  /*2aa50*/  LDL.LU R59, [R1+0x6d4] ;  /* 0x0006d400013b7983 */ /* 0x000f280000300800 */
[----:B------:R-:W4:Y:S04]  /*2aa60*/  LDL.LU R61, [R1+0x384] ;  /* 0x00038400013d7983 */ /* 0x000f280000300800 */
        /* <DEDUP_REMOVED lines=55> */
[----:B------:R-:W3:Y:S01]  /*2ade0*/  LDL.LU R55, [R1+0x6c0] ;  /* 0x0006c00001377983 */ /* 0x000ee20000300800 */
[----:B--2---:R-:W-:-:S03]  /*2adf0*/  F2FP.BF16.F32.PACK_AB R56, R58, R56 ;  /* 0x000000383a38723e */ /* 0x004fc600000010ff */
[----:B------:R-:W2:Y:S04]  /*2ae00*/  LDL.LU R58, [R1+0x1684] ;  /* 0x00168400013a7983 */ /* 0x000ea80000300800 */
[----:B------:R0:W-:Y:S04]  /*2ae10*/  STL [R1+0x80c], R56 ;  /* 0x00080c3801007387 */ /* 0x0001e80000100800 */
[----:B0-----:R-:W2:Y:S02]  /*2ae20*/  LDL.LU R56, [R1+0x1680] ;  /* 0x0016800001387983 */ /* 0x001ea40000300800 */
[----:B--2---:R-:W-:-:S02]  /*2ae30*/  F2FP.BF16.F32.PACK_AB R56, R58, R56 ;  /* 0x000000383a38723e */ /* 0x004fc400000010ff */
[----:B------:R-:W2:Y:S01]  /*2ae40*/  LDL.LU R58, [R1+0x167c] ;  /* 0x00167c00013a7983 */ /* 0x000ea20000300800 */
[----:B---3--:R-:W-:Y:S02]  /*2ae50*/  F2FP.BF16.F32.PACK_AB R21, R20, R21 ;  /* 0x000000151415723e */ /* 0x008fe400000010ff */
[----:B------:R-:W-:Y:S01]  /*2ae60*/  F2FP.BF16.F32.PACK_AB R20, R24, R25 ;  /* 0x000000191814723e */ /* 0x000fe200000010ff */
[----:B------:R4:W-:Y:S01]  /*2ae70*/  STL [R1+0x808], R56 ;  /* 0x0008083801007387 */ /* 0x0009e20000100800 */
[----:B------:R-:W-:Y:S02]  /*2ae80*/  F2FP.BF16.F32.PACK_AB R24, R28, R29 ;  /* 0x0000001d1c18723e */ /* 0x000fe400000010ff */
[----:B----4-:R-:W-:Y:S02]  /*2ae90*/  F2FP.BF16.F32.PACK_AB R56, R59, R61 ;  /* 0x0000003d3b38723e */ /* 0x010fe400000010ff */
[----:B--2---:R-:W-:-:S05]  /*2aea0*/  F2FP.BF16.F32.PACK_AB R57, R58, R57 ;  /* 0x000000393a39723e */ /* 0x004fca00000010ff */
[----:B------:R-:W-:Y:S04]  /*2aeb0*/  STL [R1+0x804], R57 ;  /* 0x0008043901007387 */ /* 0x000fe80000100800 */
[----:B------:R-:W-:Y:S04]  /*2aec0*/  STL [R1+0x800], R56 ;  /* 0x0008003801007387 */ /* 0x000fe80000100800 */
[----:B------:R0:W-:Y:S04]  /*2aed0*/  STL [R1+0x81c], R21 ;  /* 0x00081c1501007387 */ /* 0x0001e80000100800 */
[----:B------:R1:W-:Y:S04]  /*2aee0*/  STL [R1+0x818], R20 ;  /* 0x0008181401007387 */ /* 0x0003e80000100800 */
[----:B------:R-:W-:Y:S01]  /*2aef0*/  STL [R1+0x814], R24 ;  /* 0x0008141801007387 */ /* 0x000fe20000100800 */
[----:B0-----:R-:W-:-:S02]  /*2af00*/  F2FP.BF16.F32.PACK_AB R21, R32, R33 ;  /* 0x000000212015723e */ /* 0x001fc400000010ff */
[----:B-1----:R-:W-:-:S03]  /*2af10*/  F2FP.BF16.F32.PACK_AB R20, R60, R2 ;  /* 0x000000023c14723e */ /* 0x002fc600000010ff */
[----:B------:R-:W-:Y:S01]  /*2af20*/  STL [R1+0x810], R21 ;  /* 0x0008101501007387 */ /* 0x000fe20000100800 */
[----:B------:R-:W-:Y:S02]  /*2af30*/  F2FP.BF16.F32.PACK_AB R2, R0, R3 ;  /* 0x000000030002723e */ /* 0x000fe400000010ff */
[----:B------:R-:W-:Y:S01]  /*2af40*/  F2FP.BF16.F32.PACK_AB R0, R12, R7 ;  /* 0x000000070c00723e */ /* 0x000fe200000010ff */
[----:B------:R-:W-:Y:S01]  /*2af50*/  STL [R1+0x82c], R20 ;  /* 0x00082c1401007387 */ /* 0x000fe20000100800 */
[----:B------:R-:W-:-:S03]  /*2af60*/  F2FP.BF16.F32.PACK_AB R3, R9, R6 ;  /* 0x000000060903723e */ /* 0x000fc600000010ff */
[----:B------:R0:W-:Y:S04]  /*2af70*/  STL [R1+0x828], R2 ;  /* 0x0008280201007387 */ /* 0x0001e80000100800 */
        /* <DEDUP_REMOVED lines=37> */
[----:B------:R-:W-:Y:S01]  /*2b1d0*/  STL [R1+0x5a8], R3 ;  /* 0x0005a80301007387 */ /* 0x000fe20000100800 */
[----:B0-----:R-:W-:-:S03]  /*2b1e0*/  F2FP.BF16.F32.PACK_AB R2, R52, R53 ;  /* 0x000000353402723e */ /* 0x001fc600000010ff */
[----:B------:R-:W2:Y:S01]  /*2b1f0*/  LDL.LU R56, [R1+0x544] ;  /* 0x0005440001387983 */ /* 0x000ea20000300800 */
[----:B-1----:R-:W-:-:S03]  /*2b200*/  F2FP.BF16.F32.PACK_AB R0, R54, R55 ;  /* 0x000000373600723e */ /* 0x002fc600000010ff */
        /* <DEDUP_REMOVED lines=74> */
[----:B---3--:R-:W-:-:S03]  /*2b6b0*/  F2FP.BF16.F32.PACK_AB R21, R20, R21 ;  /* 0x000000151415723e */ /* 0x008fc600000010ff */
[----:B------:R4:W-:Y:S01]  /*2b6c0*/  STL [R1+0x498], R56 ;  /* 0x0004983801007387 */ /* 0x0009e20000100800 */
[----:B------:R-:W-:Y:S02]  /*2b6d0*/  F2FP.BF16.F32.PACK_AB R20, R24, R25 ;  /* 0x000000191814723e */ /* 0x000fe400000010ff */
[----:B------:R-:W-:Y:S02]  /*2b6e0*/  F2FP.BF16.F32.PACK_AB R24, R28, R29 ;  /* 0x0000001d1c18723e */ /* 0x000fe400000010ff */
[----:B----4-:R-:W-:Y:S02]  /*2b6f0*/  F2FP.BF16.F32.PACK_AB R56, R59, R61 ;  /* 0x0000003d3b38723e */ /* 0x010fe400000010ff */
[----:B--2---:R-:W-:-:S05]  /*2b700*/  F2FP.BF16.F32.PACK_AB R57, R58, R57 ;  /* 0x000000393a39723e */ /* 0x004fca00000010ff */
[----:B------:R-:W-:Y:S04]  /*2b710*/  STL [R1+0x494], R57 ;  /* 0x0004943901007387 */ /* 0x000fe80000100800 */
[----:B------:R-:W-:Y:S04]  /*2b720*/  STL [R1+0x490], R56 ;  /* 0x0004903801007387 */ /* 0x000fe80000100800 */
[----:B------:R0:W-:Y:S04]  /*2b730*/  STL [R1+0x4ac], R21 ;  /* 0x0004ac1501007387 */ /* 0x0001e80000100800 */
[----:B------:R1:W-:Y:S01]  /*2b740*/  STL [R1+0x4a8], R20 ;  /* 0x0004a81401007387 */ /* 0x0003e20000100800 */
[----:B0-----:R-:W-:-:S03]  /*2b750*/  F2FP.BF16.F32.PACK_AB R21, R32, R33 ;  /* 0x000000212015723e */ /* 0x001fc600000010ff */
[----:B------:R-:W-:Y:S01]  /*2b760*/  STL [R1+0x4a4], R24 ;  /* 0x0004a41801007387 */ /* 0x000fe20000100800 */
[----:B-1----:R-:W-:Y:S02]  /*2b770*/  F2FP.BF16.F32.PACK_AB R20, R60, R2 ;  /* 0x000000023c14723e */ /* 0x002fe400000010ff */
[----:B------:R-:W-:Y:S02]  /*2b780*/  F2FP.BF16.F32.PACK_AB R2, R0, R3 ;  /* 0x000000030002723e */ /* 0x000fe400000010ff */
[----:B------:R-:W-:Y:S01]  /*2b790*/  F2FP.BF16.F32.PACK_AB R0, R12, R7 ;  /* 0x000000070c00723e */ /* 0x000fe200000010ff */
        /* <DEDUP_REMOVED lines=41> */
[----:B------:R-:W-:Y:S04]  /*2ba30*/  STL [R1+0x388], R3 ;  /* 0x0003880301007387 */ /* 0x000fe80000100800 */
[----:B------:R-:W2:Y:S01]  /*2ba40*/  LDL.LU R56, [R1+0x554] ;  /* 0x0005540001387983 */ /* 0x000ea20000300800 */
[----:B0-----:R-:W-:Y:S02]  /*2ba50*/  F2FP.BF16.F32.PACK_AB R2, R52, R53 ;  /* 0x000000353402723e */ /* 0x001fe400000010ff */
        /* <DEDUP_REMOVED lines=209> */
[----:B----4-:R-:W-:Y:S02]  /*2c770*/  F2FP.BF16.F32.PACK_AB R58, R56, R58 ;  /* 0x0000003a383a723e */ /* 0x010fe400000010ff */
[----:B---3--:R-:W-:Y:S01]  /*2c780*/  F2FP.BF16.F32.PACK_AB R56, R57, R59 ;  /* 0x0000003b3938723e */ /* 0x008fe200000010ff */
[----:B------:R0:W-:Y:S01]  /*2c790*/  STL [R1+0x1c8], R33 ;  /* 0x0001c82101007387 */ /* 0x0001e20000100800 */
[----:B------:R-:W-:Y:S02]  /*2c7a0*/  F2FP.BF16.F32.PACK_AB R20, R61, R20 ;  /* 0x000000143d14723e */ /* 0x000fe400000010ff */
[----:B------:R-:W-:Y:S01]  /*2c7b0*/  F2FP.BF16.F32.PACK_AB R24, R21, R24 ;  /* 0x000000181518723e */ /* 0x000fe200000010ff */
[----:B0-----:R-:W3:Y:S01]  /*2c7c0*/  LDL.LU R33, [R1+0x1654] ;  /* 0x0016540001217983 */ /* 0x001ee20000300800 */
[----:B------:R-:W-:Y:S02]  /*2c7d0*/  F2FP.BF16.F32.PACK_AB R21, R25, R28 ;  /* 0x0000001c1915723e */ /* 0x000fe400000010ff */
[----:B--2---:R-:W-:-:S02]  /*2c7e0*/  F2FP.BF16.F32.PACK_AB R29, R32, R29 ;  /* 0x0000001d201d723e */ /* 0x004fc400000010ff */
[----:B------:R-:W2:Y:S04]  /*2c7f0*/  LDL.LU R32, [R1+0x1650] ;  /* 0x0016500001207983 */ /* 0x000ea80000300800 */
[----:B------:R0:W-:Y:S04]  /*2c800*/  STL [R1+0x1c4], R29 ;  /* 0x0001c41d01007387 */ /* 0x0001e80000100800 */
[----:B0-----:R-:W4:Y:S04]  /*2c810*/  LDL.LU R29, [R1+0x164c] ;  /* 0x00164c00011d7983 */ /* 0x001f280000300800 */
[----:B------:R-:W-:Y:S04]  /*2c820*/  STL [R1+0x1c0], R58 ;  /* 0x0001c03a01007387 */ /* 0x000fe80000100800 */
[----:B------:R-:W-:Y:S04]  /*2c830*/  STL [R1+0x1dc], R56 ;  /* 0x0001dc3801007387 */ /* 0x000fe80000100800 */
[----:B------:R0:W-:Y:S04]  /*2c840*/  STL [R1+0x1d8], R20 ;  /* 0x0001d81401007387 */ /* 0x0001e80000100800 */
[----:B------:R-:W-:Y:S01]  /*2c850*/  STL [R1+0x1d4], R24 ;  /* 0x0001d41801007387 */ /* 0x000fe20000100800 */
[----:B0-----:R-:W-:-:S02]  /*2c860*/  F2FP.BF16.F32.PACK_AB R20, R60, R2 ;  /* 0x000000023c14723e */ /* 0x001fc400000010ff */
[----:B------:R-:W-:Y:S01]  /*2c870*/  F2FP.BF16.F32.PACK_AB R2, R0, R3 ;  /* 0x000000030002723e */ /* 0x000fe200000010ff */
[----:B------:R-:W-:Y:S01]  /*2c880*/  STL [R1+0x1d0], R21 ;  /* 0x0001d01501007387 */ /* 0x000fe20000100800 */
[----:B------:R-:W-:Y:S02]  /*2c890*/  F2FP.BF16.F32.PACK_AB R0, R12, R7 ;  /* 0x000000070c00723e */ /* 0x000fe400000010ff */
[----:B------:R-:W-:Y:S01]  /*2c8a0*/  F2FP.BF16.F32.PACK_AB R3, R9, R6 ;  /* 0x000000060903723e */ /* 0x000fe200000010ff */
[----:B------:R-:W-:Y:S04]  /*2c8b0*/  STL [R1+0x1ec], R20 ;  /* 0x0001ec1401007387 */ /* 0x000fe80000100800 */
[----:B------:R0:W-:Y:S04]  /*2c8c0*/  STL [R1+0x1e8], R2 ;  /* 0x0001e80201007387 */ /* 0x0001e80000100800 */
[----:B------:R1:W-:Y:S01]  /*2c8d0*/  STL [R1+0x1e4], R0 ;  /* 0x0001e40001007387 */ /* 0x0003e20000100800 */
[----:B0-----:R-:W-:-:S03]  /*2c8e0*/  F2FP.BF16.F32.PACK_AB R2, R8, R5 ;  /* 0x000000050802723e */ /* 0x001fc600000010ff */
[----:B------:R0:W-:Y:S01]  /*2c8f0*/  STL [R1+0x1e0], R3 ;  /* 0x0001e00301007387 */ /* 0x0001e20000100800 */
[----:B-1----:R-:W-:-:S03]  /*2c900*/  F2FP.BF16.F32.PACK_AB R0, R19, R4 ;  /* 0x000000041300723e */ /* 0x002fc600000010ff */
        /* <DEDUP_REMOVED lines=34> */
[----:B------:R-:W-:Y:S01]  /*2cb30*/  STL [R1+0xd8], R3 ;  /* 0x0000d80301007387 */ /* 0x000fe20000100800 */
[----:B-1----:R-:W-:-:S03]  /*2cb40*/  F2FP.BF16.F32.PACK_AB R0, R54, R55 ;  /* 0x000000373600723e */ /* 0x002fc600000010ff */
[----:B------:R-:W2:Y:S04]  /*2cb50*/  LDL.LU R28, [R1+0xac] ;  /* 0x0000ac00011c7983 */ /* 0x000ea80000300800 */
[----:B------:R0:W-:Y:S04]  /*2cb60*/  STL [R1+0xd4], R2 ;  /* 0x0000d40201007387 */ /* 0x0001e80000100800 */
[----:B------:R-:W2:Y:S04]  /*2cb70*/  LDL.LU R59, [R1+0x57c] ;  /* 0x00057c00013b7983 */ /* 0x000ea80000300800 */
[----:B------:R1:W-:Y:S04]  /*2cb80*/  STL [R1+0xd0], R0 ;  /* 0x0000d00001007387 */ /* 0x0003e80000100800 */
        /* <DEDUP_REMOVED lines=56> */
[----:B--2---:R-:W-:-:S03]  /*2cf10*/  F2FP.BF16.F32.PACK_AB R59, R28, R59 ;  /* 0x0000003b1c3b723e */ /* 0x004fc600000010ff */
[----:B------:R-:W2:Y:S04]  /*2cf20*/  LDL.LU R28, [R1+0x1648] ;  /* 0x00164800011c7983 */ /* 0x000ea80000300800 */
[----:B------:R0:W-:Y:S01]  /*2cf30*/  STL [R1+0x1570], R59 ;  /* 0x0015703b01007387 */ /* 0x0001e20000100800 */
[----:B---3--:R-:W-:-:S03]  /*2cf40*/  F2FP.BF16.F32.PACK_AB R58, R25, R58 ;  /* 0x0000003a193a723e */ /* 0x008fc600000010ff */
[----:B0-----:R-:W3:Y:S01]  /*2cf50*/  LDL.LU R59, [R1+0x214] ;  /* 0x00021400013b7983 */ /* 0x001ee20000300800 */
[----:B----4-:R-:W-:-:S03]  /*2cf60*/  F2FP.BF16.F32.PACK_AB R57, R24, R57 ;  /* 0x000000391839723e */ /* 0x010fc600000010ff */
[----:B------:R-:W4:Y:S04]  /*2cf70*/  LDL.LU R25, [R1+0x1644] ;  /* 0x0016440001197983 */ /* 0x000f280000300800 */
[----:B------:R0:W-:Y:S04]  /*2cf80*/  STL [R1+0x1574], R58 ;  /* 0x0015743a01007387 */ /* 0x0001e80000100800 */
[----:B0-----:R-:W2:Y:S04]  /*2cf90*/  LDL.LU R58, [R1+0x21c] ;  /* 0x00021c00013a7983 */ /* 0x001ea80000300800 */
[----:B------:R-:W4:Y:S04]  /*2cfa0*/  LDL.LU R24, [R1+0x1640] ;  /* 0x0016400001187983 */ /* 0x000f280000300800 */
[----:B------:R0:W-:Y:S04]  /*2cfb0*/  STL [R1+0x1578], R57 ;  /* 0x0015783901007387 */ /* 0x0001e80000100800 */
[----:B0-----:R-:W4:Y:S01]  /*2cfc0*/  LDL.LU R57, [R1+0x704] ;  /* 0x0007040001397983 */ /* 0x001f220000300800 */
[----:B------:R-:W-:-:S02]  /*2cfd0*/  F2FP.BF16.F32.PACK_AB R53, R61, R53 ;  /* 0x000000353d35723e */ /* 0x000fc400000010ff */
[----:B------:R-:W-:Y:S02]  /*2cfe0*/  F2FP.BF16.F32.PACK_AB R52, R20, R52 ;  /* 0x000000341434723e */ /* 0x000fe400000010ff */
[----:B------:R-:W-:Y:S02]  /*2cff0*/  F2FP.BF16.F32.PACK_AB R51, R21, R51 ;  /* 0x000000331533723e */ /* 0x000fe400000010ff */
[----:B------:R-:W-:Y:S02]  /*2d000*/  F2FP.BF16.F32.PACK_AB R50, R60, R50 ;  /* 0x000000323c32723e */ /* 0x000fe400000010ff */
[----:B------:R-:W-:Y:S02]  /*2d010*/  F2FP.BF16.F32.PACK_AB R49, R2, R49 ;  /* 0x000000310231723e */ /* 0x000fe400000010ff */
[----:B------:R-:W-:Y:S02]  /*2d020*/  F2FP.BF16.F32.PACK_AB R48, R0, R48 ;  /* 0x000000300030723e */ /* 0x000fe400000010ff */
[----:B------:R-:W-:-:S02]  /*2d030*/  F2FP.BF16.F32.PACK_AB R0, R3, R12 ;  /* 0x0000000c0300723e */ /* 0x000fc400000010ff */
[----:B------:R-:W-:Y:S02]  /*2d040*/  F2FP.BF16.F32.PACK_AB R3, R7, R9 ;  /* 0x000000090703723e */ /* 0x000fe400000010ff */
[----:B---3--:R-:W-:Y:S02]  /*2d050*/  F2FP.BF16.F32.PACK_AB R54, R59, R54 ;  /* 0x000000363b36723e */ /* 0x008fe400000010ff */
[----:B--2---:R-:W-:Y:S02]  /*2d060*/  F2FP.BF16.F32.PACK_AB R55, R58, R55 ;  /* 0x000000373a37723e */ /* 0x004fe400000010ff */
[----:B----4-:R-:W-:-:S05]  /*2d070*/  F2FP.BF16.F32.PACK_AB R56, R57, R56 ;  /* 0x000000383938723e */ /* 0x010fca00000010ff */
        /* <DEDUP_REMOVED lines=10> */
[----:B------:R-:W-:Y:S01]  /*2d120*/  STL [R1+0x98], R3 ;  /* 0x0000980301007387 */ /* 0x000fe20000100800 */
[----:B0-----:R-:W-:-:S03]  /*2d130*/  F2FP.BF16.F32.PACK_AB R0, R5, R31 ;  /* 0x0000001f0500723e */ /* 0x001fc600000010ff */
[----:B------:R-:W2:Y:S01]  /*2d140*/  LDL.LU R31, [R1+0x4e0] ;  /* 0x0004e000011f7983 */ /* 0x000ea20000300800 */
[----:B------:R-:W-:Y:S02]  /*2d150*/  F2FP.BF16.F32.PACK_AB R2, R6, R8 ;  /* 0x000000080602723e */ /* 0x000fe400000010ff */
[----:B------:R-:W-:Y:S02]  /*2d160*/  F2FP.BF16.F32.PACK_AB R47, R19, R47 ;  /* 0x0000002f132f723e */ /* 0x000fe400000010ff */
[----:B------:R-:W-:Y:S01]  /*2d170*/  F2FP.BF16.F32.PACK_AB R46, R4, R46 ;  /* 0x0000002e042e723e */ /* 0x000fe200000010ff */
[----:B------:R-:W-:Y:S01]  /*2d180*/  STL [R1+0x94], R2 ;  /* 0x0000940201007387 */ /* 0x000fe20000100800 */
[----:B------:R-:W-:Y:S02]  /*2d190*/  F2FP.BF16.F32.PACK_AB R45, R18, R45 ;  /* 0x0000002d122d723e */ /* 0x000fe400000010ff */
[----:B------:R-:W-:Y:S01]  /*2d1a0*/  F2FP.BF16.F32.PACK_AB R44, R15, R44 ;  /* 0x0000002c0f2c723e */ /* 0x000fe200000010ff */
[----:B------:R-:W-:Y:S01]  /*2d1b0*/  STL [R1+0x90], R0 ;  /* 0x0000900001007387 */ /* 0x000fe20000100800 */
[----:B------:R-:W-:-:S02]  /*2d1c0*/  F2FP.BF16.F32.PACK_AB R43, R17, R43 ;  /* 0x0000002b112b723e */ /* 0x000fc400000010ff */
[----:B------:R-:W-:Y:S01]  /*2d1d0*/  F2FP.BF16.F32.PACK_AB R42, R14, R42 ;  /* 0x0000002a0e2a723e */ /* 0x000fe200000010ff */
[----:B------:R-:W-:Y:S01]  /*2d1e0*/  STL [R1+0x15a0], R47 ;  /* 0x0015a02f01007387 */ /* 0x000fe20000100800 */
[----:B------:R-:W-:Y:S02]  /*2d1f0*/  F2FP.BF16.F32.PACK_AB R41, R16, R41 ;  /* 0x000000291029723e */ /* 0x000fe400000010ff */
[----:B------:R-:W-:Y:S01]  /*2d200*/  F2FP.BF16.F32.PACK_AB R40, R13, R40 ;  /* 0x000000280d28723e */ /* 0x000fe200000010ff */
[----:B------:R-:W-:Y:S01]  /*2d210*/  STL [R1+0x15a4], R46 ;  /* 0x0015a42e01007387 */ /* 0x000fe20000100800 */
[----:B------:R-:W-:-:S03]  /*2d220*/  F2FP.BF16.F32.PACK_AB R39, R36, R39 ;  /* 0x000000272427723e */ /* 0x000fc600000010ff */
        /* <DEDUP_REMOVED lines=12> */
[----:B------:R-:W-:Y:S04]  /*2d2f0*/  STL [R1+0x15c0], R39 ;  /* 0x0015c02701007387 */ /* 0x000fe80000100800 */
[----:B------:R-:W-:Y:S04]  /*2d300*/  STL [R1+0x15c4], R38 ;  /* 0x0015c42601007387 */ /* 0x000fe80000100800 */
[----:B------:R-:W-:Y:S04]  /*2d310*/  STL [R1+0x15c8], R37 ;  /* 0x0015c82501007387 */ /* 0x000fe80000100800 */
[----:B------:R-:W-:Y:S04]  /*2d320*/  STL [R1+0x15cc], R36 ;  /* 0x0015cc2401007387 */ /* 0x000fe80000100800 */
[----:B------:R-:W-:Y:S04]  /*2d330*/  STL [R1+0x15d0], R35 ;  /* 0x0015d02301007387 */ /* 0x000fe80000100800 */
[----:B------:R-:W-:Y:S04]  /*2d340*/  STL [R1+0x15d4], R34 ;  /* 0x0015d42201007387 */ /* 0x000fe80000100800 */
[----:B------:R0:W-:Y:S04]  /*2d350*/  STL [R1+0x15d8], R33 ;  /* 0x0015d82101007387 */ /* 0x0001e80000100800 */
[----:B------:R-:W3:Y:S01]  /*2d360*/  LDL.LU R21, [R1+0xbc] ;  /* 0x0000bc0001157983 */ /* 0x000ee20000300800 */
[----:B--2---:R-:W-:-:S03]  /*2d370*/  F2FP.BF16.F32.PACK_AB R32, R31, R32 ;  /* 0x000000201f20723e */ /* 0x004fc600000010ff */
[----:B------:R-:W3:Y:S04]  /*2d380*/  LDL.LU R31, [R1+0x58c] ;  /* 0x00058c00011f7983 */ /* 0x000ee80000300800 */
[----:B------:R-:W2:Y:S04]  /*2d390*/  LDL.LU R20, [R1+0xb4] ;  /* 0x0000b40001147983 */ /* 0x000ea80000300800 */
[----:B------:R-:W2:Y:S04]  /*2d3a0*/  LDL.LU R30, [R1+0x584] ;  /* 0x00058400011e7983 */ /* 0x000ea80000300800 */
        /* <DEDUP_REMOVED lines=53> */
[----:B0-----:R-:W4:Y:S01]  /*2d700*/  LDL.LU R32, [R1+0x714] ;  /* 0x0007140001207983 */ /* 0x001f220000300800 */
[----:B---3--:R-:W-:-:S03]  /*2d710*/  F2FP.BF16.F32.PACK_AB R31, R21, R31 ;  /* 0x0000001f151f723e */ /* 0x008fc600000010ff */
[----:B------:R-:W3:Y:S04]  /*2d720*/  LDL.LU R21, [R1+0x163c] ;  /* 0x00163c0001157983 */ /* 0x000ee80000300800 */
[----:B------:R0:W-:Y:S01]  /*2d730*/  STL [R1+0x15e0], R31 ;  /* 0x0015e01f01007387 */ /* 0x0001e20000100800 */
[----:B--2---:R-:W-:-:S03]  /*2d740*/  F2FP.BF16.F32.PACK_AB R30, R20, R30 ;  /* 0x0000001e141e723e */ /* 0x004fc600000010ff */
[----:B0-----:R-:W2:Y:S04]  /*2d750*/  LDL.LU R31, [R1+0x71c] ;  /* 0x00071c00011f7983 */ /* 0x001ea80000300800 */
[----:B------:R-:W2:Y:S01]  /*2d760*/  LDL.LU R20, [R1+0x1638] ;  /* 0x0016380001147983 */ /* 0x000ea20000300800 */
[----:B----4-:R-:W-:Y:S02]  /*2d770*/  F2FP.BF16.F32.PACK_AB R27, R33, R27 ;  /* 0x0000001b211b723e */ /* 0x010fe400000010ff */
[----:B------:R-:W-:Y:S01]  /*2d780*/  F2FP.BF16.F32.PACK_AB R26, R34, R26 ;  /* 0x0000001a221a723e */ /* 0x000fe200000010ff */
[----:B------:R-:W-:Y:S01]  /*2d790*/  STL [R1+0x15e4], R30 ;  /* 0x0015e41e01007387 */ /* 0x000fe20000100800 */
[----:B------:R-:W-:Y:S02]  /*2d7a0*/  F2FP.BF16.F32.PACK_AB R25, R35, R25 ;  /* 0x000000192319723e */ /* 0x000fe400000010ff */
        /* <DEDUP_REMOVED lines=8> */
[----:B------:R-:W-:Y:S02]  /*2d830*/  F2FP.BF16.F32.PACK_AB R14, R46, R14 ;  /* 0x0000000e2e0e723e */ /* 0x000fe400000010ff */
[----:B------:R-:W-:Y:S02]  /*2d840*/  F2FP.BF16.F32.PACK_AB R13, R47, R13 ;  /* 0x0000000d2f0d723e */ /* 0x000fe400000010ff */
[----:B------:R-:W-:Y:S02]  /*2d850*/  F2FP.BF16.F32.PACK_AB R12, R48, R12 ;  /* 0x0000000c300c723e */ /* 0x000fe400000010ff */
[----:B------:R-:W-:Y:S02]  /*2d860*/  F2FP.BF16.F32.PACK_AB R28, R32, R28 ;  /* 0x0000001c201c723e */ /* 0x000fe400000010ff */
[----:B---3--:R-:W-:-:S02]  /*2d870*/  F2FP.BF16.F32.PACK_AB R21, R39, R21 ;  /* 0x000000152715723e */ /* 0x008fc400000010ff */
[----:B--2---:R-:W-:-:S05]  /*2d880*/  F2FP.BF16.F32.PACK_AB R29, R31, R29 ;  /* 0x0000001d1f1d723e */ /* 0x004fca00000010ff */
        /* <DEDUP_REMOVED lines=18> */
[----:B------:R1:W-:Y:S01]  /*2d9b0*/  STL [R1+0x162c], R12 ;  /* 0x00162c0c01007387 */ /* 0x0003e20000100800 */
[----:B0-----:R-:W-:-:S02]  /*2d9c0*/  F2FP.BF16.F32.PACK_AB R14, R51, R52 ;  /* 0x00000034330e723e */ /* 0x001fc400000010ff */
[----:B-1----:R-:W-:Y:S02]  /*2d9d0*/  F2FP.BF16.F32.PACK_AB R12, R49, R50 ;  /* 0x00000032310c723e */ /* 0x002fe400000010ff */
[----:B------:R-:W-:-:S03]  /*2d9e0*/  F2FP.BF16.F32.PACK_AB R13, R53, R54 ;  /* 0x00000036350d723e */ /* 0x000fc600000010ff */
[----:B------:R0:W-:Y:S04]  /*2d9f0*/  STL [R1+0x6c], R12 ;  /* 0x00006c0c01007387 */ /* 0x0001e80000100800 */
[----:B------:R1:W-:Y:S01]  /*2da00*/  STL [R1+0x68], R14 ;  /* 0x0000680e01007387 */ /* 0x0003e20000100800 */
[----:B0-----:R-:W-:-:S03]  /*2da10*/  F2FP.BF16.F32.PACK_AB R12, R55, R56 ;  /* 0x00000038370c723e */ /* 0x001fc600000010ff */
[----:B------:R0:W-:Y:S01]  /*2da20*/  STL [R1+0x64], R13 ;  /* 0x0000640d01007387 */ /* 0x0001e20000100800 */
[----:B-1----:R-:W-:-:S03]  /*2da30*/  F2FP.BF16.F32.PACK_AB R14, R57, R58 ;  /* 0x0000003a390e723e */ /* 0x002fc600000010ff */
[----:B------:R1:W-:Y:S01]  /*2da40*/  STL [R1+0x60], R12 ;  /* 0x0000600c01007387 */ /* 0x0003e20000100800 */
[----:B0-----:R-:W-:-:S03]  /*2da50*/  F2FP.BF16.F32.PACK_AB R13, R59, R61 ;  /* 0x0000003d3b0d723e */ /* 0x001fc600000010ff */
[----:B------:R-:W-:Y:S01]  /*2da60*/  STL [R1+0x7c], R14 ;  /* 0x00007c0e01007387 */ /* 0x000fe20000100800 */
[----:B-1----:R-:W-:Y:S02]  /*2da70*/  F2FP.BF16.F32.PACK_AB R12, R60, R2 ;  /* 0x000000023c0c723e */ /* 0x002fe400000010ff */
        /* <DEDUP_REMOVED lines=8> */
[----:B------:R-:W-:Y:S01]  /*2db00*/  STL [R1+0x88], R3 ;  /* 0x0000880301007387 */ /* 0x000fe20000100800 */
[----:B-1----:R-:W-:-:S03]  /*2db10*/  F2FP.BF16.F32.PACK_AB R0, R10, R11 ;  /* 0x0000000b0a00723e */ /* 0x002fc600000010ff */
[----:B------:R-:W2:Y:S04]  /*2db20*/  LDL.LU R11, [R1+0x59c] ;  /* 0x00059c00010b7983 */ /* 0x000ea80000300800 */
[----:B------:R-:W-:Y:S04]  /*2db30*/  STL [R1+0x84], R2 ;  /* 0x0000840201007387 */ /* 0x000fe80000100800 */
[----:B------:R-:W3:Y:S04]  /*2db40*/  LDL.LU R10, [R1+0x594] ;  /* 0x00059400010a7983 */ /* 0x000ee80000300800 */
[----:B------:R-:W-:Y:S04]  /*2db50*/  STL [R1+0x80], R0 ;  /* 0x0000800001007387 */ /* 0x000fe80000100800 */
[----:B---3--:R0:W-:Y:S04]  /*2db60*/  STL [R1+0x1634], R10 ;  /* 0x0016340a01007387 */ /* 0x0081e80000100800 */
[----:B0-----:R-:W2:Y:S04]  /*2db70*/  LDL.LU R10, [R1+0xcc] ;  /* 0x0000cc00010a7983 */ /* 0x001ea80000300800 */
[----:B------:R-:W3:Y:S04]  /*2db80*/  LDL.LU R12, [R1+0x72c] ;  /* 0x00072c00010c7983 */ /* 0x000ee80000300800 */
[----:B---3--:R0:W-:Y:S04]  /*2db90*/  STL [R1+0x1630], R12 ;  /* 0x0016300c01007387 */ /* 0x0081e80000100800 */
[----:B0-----:R-:W3:Y:S04]  /*2dba0*/  LDL.LU R12, [R1+0xc4] ;  /* 0x0000c400010c7983 */ /* 0x001ee80000300800 */
        /* <DEDUP_REMOVED lines=56> */
[----:B------:R-:W2:Y:S04]  /*2df30*/  LDL.LU R2, [R1+0x508] ;  /* 0x0005080001027983 */ /* 0x000ea80000300800 */
[----:B------:R-:W2:Y:S04]  /*2df40*/  LDL.LU R0, [R1+0x1b8] ;  /* 0x0001b80001007983 */ /* 0x000ea80000300800 */
[----:B------:R-:W2:Y:S04]  /*2df50*/  LDL.LU R3, [R1+0x500] ;  /* 0x0005000001037983 */ /* 0x000ea80000300800 */
[----:B------:R-:W3:Y:S02]  /*2df60*/  LDL.LU R10, [R1+0x1634] ;  /* 0x00163400010a7983 */ /* 0x000ee40000300800 */
[----:B---3--:R-:W-:-:S02]  /*2df70*/  F2FP.BF16.F32.PACK_AB R10, R12, R10 ;  /* 0x0000000a0c0a723e */ /* 0x008fc400000010ff */
[----:B------:R-:W4:Y:S01]  /*2df80*/  LDL.LU R12, [R1+0x1630] ;  /* 0x00163000010c7983 */ /* 0x000f220000300800 */
        /* <DEDUP_REMOVED lines=26> */
[----:B--2---:R-:W-:Y:S02]  /*2e130*/  F2FP.BF16.F32.PACK_AB R60, R61, R60 ;  /* 0x0000003c3d3c723e */ /* 0x004fe400000010ff */
[----:B----4-:R-:W-:Y:S02]  /*2e140*/  F2FP.BF16.F32.PACK_AB R9, R12, R9 ;  /* 0x000000090c09723e */ /* 0x010fe400000010ff */
[----:B------:R0:W5:Y:S04]  /*2e150*/  LDL.LU R12, [R1+0x162c] ;  /* 0x00162c00010c7983 */ /* 0x0001680000300800 */
[----:B------:R0:W5:Y:S04]  /*2e160*/  LDL.LU R13, [R1+0x1628] ;  /* 0x00162800010d7983 */ /* 0x0001680000300800 */
[----:B------:R0:W5:Y:S04]  /*2e170*/  LDL.LU R14, [R1+0x1624] ;  /* 0x00162400010e7983 */ /* 0x0001680000300800 */
[----:B------:R0:W5:Y:S04]  /*2e180*/  LDL.LU R15, [R1+0x1620] ;  /* 0x00162000010f7983 */ /* 0x0001680000300800 */
[----:B------:R0:W5:Y:S04]  /*2e190*/  LDL.LU R16, [R1+0x161c] ;  /* 0x00161c0001107983 */ /* 0x0001680000300800 */
[----:B------:R0:W5:Y:S04]  /*2e1a0*/  LDL.LU R17, [R1+0x1618] ;  /* 0x0016180001117983 */ /* 0x0001680000300800 */
[----:B------:R0:W5:Y:S04]  /*2e1b0*/  LDL.LU R18, [R1+0x1614] ;  /* 0x0016140001127983 */ /* 0x0001680000300800 */
[----:B------:R1:W-:Y:S04]  /*2e1c0*/  STL [R1+0xc], R19 ;  /* 0x00000c1301007387 */ /* 0x0003e80000100800 */
[----:B-1----:R0:W5:Y:S04]  /*2e1d0*/  LDL.LU R19, [R1+0x1610] ;  /* 0x0016100001137983 */ /* 0x0021680000300800 */
[----:B------:R0:W5:Y:S04]  /*2e1e0*/  LDL.LU R20, [R1+0x160c] ;  /* 0x00160c0001147983 */ /* 0x0001680000300800 */
[----:B------:R1:W-:Y:S04]  /*2e1f0*/  STL [R1+0x8], R21 ;  /* 0x0000081501007387 */ /* 0x0003e80000100800 */
[----:B-1----:R0:W5:Y:S04]  /*2e200*/  LDL.LU R21, [R1+0x1608] ;  /* 0x0016080001157983 */ /* 0x0021680000300800 */
[----:B------:R0:W5:Y:S04]  /*2e210*/  LDL.LU R22, [R1+0x1604] ;  /* 0x0016040001167983 */ /* 0x0001680000300800 */
[----:B------:R1:W-:Y:S04]  /*2e220*/  STL [R1+0x4], R23 ;  /* 0x0000041701007387 */ /* 0x0003e80000100800 */
[----:B-1----:R0:W5:Y:S04]  /*2e230*/  LDL.LU R23, [R1+0x1600] ;  /* 0x0016000001177983 */ /* 0x0021680000300800 */
[----:B------:R0:W5:Y:S04]  /*2e240*/  LDL.LU R24, [R1+0x15fc] ;  /* 0x0015fc0001187983 */ /* 0x0001680000300800 */
[----:B------:R1:W-:Y:S04]  /*2e250*/  STL [R1], R25 ;  /* 0x0000001901007387 */ /* 0x0003e80000100800 */
        /* <DEDUP_REMOVED lines=52> */
[----:B------:R-:W2:Y:S01]  /*2e5a0*/  LDL.LU R61, [R1+0x156c] ;  /* 0x00156c00013d7983 */ /* 0x000ea20000300800 */
[----:B------:R-:W-:-:S03]  /*2e5b0*/  F2FP.BF16.F32.PACK_AB R2, R2, R0 ;  /* 0x000000000202723e */ /* 0x000fc600000010ff */
[----:B------:R0:W-:Y:S01]  /*2e5c0*/  STL [R1+0x58], R60 ;  /* 0x0000583c01007387 */ /* 0x0001e20000100800 */
[----:B--2---:R-:W-:-:S05]  /*2e5d0*/  F2FP.BF16.F32.PACK_AB R0, R3, R61 ;  /* 0x0000003d0300723e */ /* 0x004fca00000010ff */
[----:B------:R0:W-:Y:S04]  /*2e5e0*/  STL [R1+0x50], R0 ;  /* 0x0000500001007387 */ /* 0x0001e80000100800 */
[----:B------:R0:W-:Y:S02]  /*2e5f0*/  STL [R1+0x54], R2 ;  /* 0x0000540201007387 */ /* 0x0001e40000100800 */
.L_x_0:
[----:B-----5:R-:W-:Y:S01]  /*2e600*/  STL.64 [R1+0x15f0], R38 ;  /* 0x0015f02601007387 */ /* 0x020fe20000100a00 */
[----:B0-----:R-:W0:Y:S01]  /*2e610*/  S2R R0, SR_TID.X ;  /* 0x0000000000007919 */ /* 0x001e220000002100 */
[----:B------:R-:W2:Y:S01]  /*2e620*/  S2UR UR5, SR_CgaCtaId ;  /* 0x00000000000579c3 */ /* 0x000ea20000008800 */
[----:B------:R-:W-:Y:S01]  /*2e630*/  UMOV UR4, 0x400 ;  /* 0x0000040000047882 */ /* 0x000fe20000000000 */
[----:B------:R-:W3:Y:S01]  /*2e640*/  LDCU.64 UR6, c[0x0][0x390] ;  /* 0x00007200ff0677ac */ /* 0x000ee20008000a00 */
[----:B------:R4:W-:Y:S01]  /*2e650*/  STL.64 [R1+0x15e8], R36 ;  /* 0x0015e82401007387 */ /* 0x0009e20000100a00 */
[----:B------:R-:W1:Y:S01]  /*2e660*/  LDCU.64 UR30, c[0x0][0x398] ;  /* 0x00007300ff1e77ac */ /* 0x000e620008000a00 */
[----:B------:R-:W0:Y:S01]  /*2e670*/  LDCU UR26, c[0x0][0x3b8] ;  /* 0x00007700ff1a77ac */ /* 0x000e220008000800 */
[----:B------:R-:W0:Y:S01]  /*2e680*/  LDCU.64 UR24, c[0x0][0x398] ;  /* 0x00007300ff1877ac */ /* 0x000e220008000a00 */
[----:B----4-:R-:W4:Y:S01]  /*2e690*/  LDL.LU R36, [R1+0x30] ;  /* 0x0000300001247983 */ /* 0x010f220000300800 */
[----:B------:R-:W0:Y:S03]  /*2e6a0*/  LDCU.64 UR22, c[0x0][0x398] ;  /* 0x00007300ff1677ac */ /* 0x000e260008000a00 */
[----:B------:R-:W4:Y:S01]  /*2e6b0*/  LDL.LU R37, [R1+0x34] ;  /* 0x0000340001257983 */ /* 0x000f220000300800 */
[----:B------:R-:W0:Y:S03]  /*2e6c0*/  LDCU.64 UR20, c[0x0][0x398] ;  /* 0x00007300ff1477ac */ /* 0x000e260008000a00 */
[----:B------:R-:W4:Y:S01]  /*2e6d0*/  LDL.LU R38, [R1+0x38] ;  /* 0x0000380001267983 */ /* 0x000f220000300800 */
[----:B------:R-:W0:Y:S03]  /*2e6e0*/  LDCU.64 UR18, c[0x0][0x398] ;  /* 0x00007300ff1277ac */ /* 0x000e260008000a00 */
[----:B------:R-:W4:Y:S01]  /*2e6f0*/  LDL.LU R39, [R1+0x3c] ;  /* 0x00003c0001277983 */ /* 0x000f220000300800 */
[----:B------:R-:W0:Y:S03]  /*2e700*/  LDCU.64 UR28, c[0x0][0x398] ;  /* 0x00007300ff1c77ac */ /* 0x000e260008000a00 */
[----:B------:R-:W3:Y:S01]  /*2e710*/  LDL.LU R60, [R1+0x54] ;  /* 0x00005400013c7983 */ /* 0x000ee20000300800 */
[----:B------:R-:W0:Y:S03]  /*2e720*/  LDCU.64 UR16, c[0x0][0x398] ;  /* 0x00007300ff1077ac */ /* 0x000e260008000a00 */
[----:B------:R-:W4:Y:S01]  /*2e730*/  LDL.LU R3, [R1+0x58] ;  /* 0x0000580001037983 */ /* 0x000f220000300800 */
[----:B------:R-:W0:Y:S03]  /*2e740*/  LDCU.64 UR14, c[0x0][0x398] ;  /* 0x00007300ff0e77ac */ /* 0x000e260008000a00 */
[----:B------:R-:W4:Y:S01]  /*2e750*/  LDL.LU R2, [R1+0x5c] ;  /* 0x00005c0001027983 */ /* 0x000f220000300800 */
[----:B------:R-:W0:Y:S03]  /*2e760*/  LDCU.64 UR12, c[0x0][0x398] ;  /* 0x00007300ff0c77ac */ /* 0x000e260008000a00 */
[----:B------:R-:W-:Y:S01]  /*2e770*/  STL.64 [R1+0x15e0], R42 ;  /* 0x0015e02a01007387 */ /* 0x000fe20000100a00 */
[----:B------:R-:W0:Y:S03]  /*2e780*/  LDCU.64 UR10, c[0x0][0x398] ;  /* 0x00007300ff0a77ac */ /* 0x000e260008000a00 */
[----:B------:R-:W-:Y:S01]  /*2e790*/  STL.64 [R1+0x15d8], R40 ;  /* 0x0015d82801007387 */ /* 0x000fe20000100a00 */
[----:B------:R-:W0:Y:S03]  /*2e7a0*/  LDCU UR45, c[0x0][0x398] ;  /* 0x00007300ff2d77ac */ /* 0x000e260008000800 */
[----:B------:R-:W-:Y:S01]  /*2e7b0*/  STL.64 [R1+0x15d0], R46 ;  /* 0x0015d02e01007387 */ /* 0x000fe20000100a00 */
[----:B------:R-:W0:Y:S03]  /*2e7c0*/  LDCU UR52, c[0x0][0x398] ;  /* 0x00007300ff3477ac */ /* 0x000e260008000800 */
[----:B------:R-:W-:Y:S01]  /*2e7d0*/  STL.64 [R1+0x15c8], R44 ;  /* 0x0015c82c01007387 */ /* 0x000fe20000100a00 */
[----:B------:R-:W0:Y:S03]  /*2e7e0*/  LDCU UR53, c[0x0][0x39c] ;  /* 0x00007380ff3577ac */ /* 0x000e260008000800 */
[----:B------:R-:W-:Y:S01]  /*2e7f0*/  STL.64 [R1+0x15c0], R50 ;  /* 0x0015c03201007387 */ /* 0x000fe20000100a00 */
[----:B------:R-:W0:Y:S03]  /*2e800*/  LDCU UR74, c[0x0][0x398] ;  /* 0x00007300ff4a77ac */ /* 0x000e260008000800 */
[----:B------:R1:W-:Y:S01]  /*2e810*/  STL.64 [R1+0x15b8], R48 ;  /* 0x0015b83001007387 */ /* 0x0003e20000100a00 */
[----:B------:R-:W0:Y:S01]  /*2e820*/  LDCU UR36, c[0x0][0x398] ;  /* 0x00007300ff2477ac */ /* 0x000e220008000800 */
[----:B------:R-:W0:Y:S01]  /*2e830*/  LDCU UR27, c[0x0][0x398] ;  /* 0x00007300ff1b77ac */ /* 0x000e220008000800 */
[----:B------:R-:W0:Y:S01]  /*2e840*/  LDCU UR75, c[0x0][0x398] ;  /* 0x00007300ff4b77ac */ /* 0x000e220008000800 */
[----:B-1----:R-:W4:Y:S01]  /*2e850*/  LDL.LU R48, [R1] ;  /* 0x0000000001307983 */ /* 0x002f220000300800 */
[----:B------:R-:W1:Y:S03]  /*2e860*/  LDCU UR35, c[0x0][0x398] ;  /* 0x00007300ff2377ac */ /* 0x000e660008000800 */
[----:B------:R-:W4:Y:S01]  /*2e870*/  LDL.LU R49, [R1+0x4] ;  /* 0x0000040001317983 */ /* 0x000f220000300800 */
[----:B------:R-:W0:Y:S03]  /*2e880*/  LDCU UR73, c[0x0][0x39c] ;  /* 0x00007380ff4977ac */ /* 0x000e260008000800 */
        /* <DEDUP_REMOVED lines=20> */
[----:B------:R-:W-:Y:S01]  /*2e9d0*/  STL.64 [R1+0x15b0], R54 ;  /* 0x0015b03601007387 */ /* 0x000fe20000100a00 */
[----:B------:R-:W0:Y:S03]  /*2e9e0*/  LDCU UR69, c[0x0][0x398] ;  /* 0x00007300ff4577ac */ /* 0x000e260008000800 */
[----:B------:R1:W-:Y:S01]  /*2e9f0*/  STL.64 [R1+0x15a8], R52 ;  /* 0x0015a83401007387 */ /* 0x0003e20000100a00 */
[----:B------:R-:W0:Y:S01]  /*2ea00*/  LDCU UR42, c[0x0][0x398] ;  /* 0x00007300ff2a77ac */ /* 0x000e220008000800 */
[----:B------:R-:W0:Y:S01]  /*2ea10*/  LDCU UR34, c[0x0][0x398] ;  /* 0x00007300ff2277ac */ /* 0x000e220008000800 */
[----:B------:R-:W0:Y:S01]  /*2ea20*/  LDCU UR77, c[0x0][0x39c] ;  /* 0x00007380ff4d77ac */ /* 0x000e220008000800 */
[----:B-1----:R-:W4:Y:S01]  /*2ea30*/  LDL.LU R52, [R1+0x40] ;  /* 0x0000400001347983 */ /* 0x002f220000300800 */
[----:B------:R-:W1:Y:S03]  /*2ea40*/  LDCU UR67, c[0x0][0x398] ;  /* 0x00007300ff4377ac */ /* 0x000e660008000800 */
[----:B------:R-:W4:Y:S01]  /*2ea50*/  LDL.LU R53, [R1+0x44] ;  /* 0x0000440001357983 */ /* 0x000f220000300800 */
[----:B------:R-:W0:Y:S03]  /*2ea60*/  LDCU UR32, c[0x0][0x398] ;  /* 0x00007300ff2077ac */ /* 0x000e260008000800 */
[----:B------:R-:W4:Y:S01]  /*2ea70*/  LDL.LU R54, [R1+0x48] ;  /* 0x0000480001367983 */ /* 0x000f220000300800 */
[----:B------:R-:W0:Y:S03]  /*2ea80*/  LDCU UR47, c[0x0][0x398] ;  /* 0x00007300ff2f77ac */ /* 0x000e260008000800 */
[----:B------:R-:W4:Y:S01]  /*2ea90*/  LDL.LU R55, [R1+0x4c] ;  /* 0x00004c0001377983 */ /* 0x000f220000300800 */
[----:B------:R-:W0:Y:S03]  /*2eaa0*/  LDCU UR63, c[0x0][0x398] ;  /* 0x00007300ff3f77ac */ /* 0x000e260008000800 */
[----:B------:R-:W-:Y:S01]  /*2eab0*/  STL.64 [R1+0x15a0], R58 ;  /* 0x0015a03a01007387 */ /* 0x000fe20000100a00 */
[----:B------:R-:W1:Y:S03]  /*2eac0*/  LDCU UR66, c[0x0][0x398] ;  /* 0x00007300ff4277ac */ /* 0x000e660008000800 */
[----:B------:R0:W-:Y:S01]  /*2ead0*/  STL.64 [R1+0x1598], R56 ;  /* 0x0015983801007387 */ /* 0x0001e20000100a00 */
[----:B------:R-:W1:Y:S01]  /*2eae0*/  LDCU UR65, c[0x0][0x398] ;  /* 0x00007300ff4177ac */ /* 0x000e620008000800 */
[----:B------:R-:W1:Y:S01]  /*2eaf0*/  LDCU UR64, c[0x0][0x398] ;  /* 0x00007300ff4077ac */ /* 0x000e620008000800 */
[----:B------:R-:W1:Y:S01]  /*2eb00*/  LDCU UR39, c[0x0][0x398] ;  /* 0x00007300ff2777ac */ /* 0x000e620008000800 */
[----:B0-----:R-:W4:Y:S01]  /*2eb10*/  LDL.LU R56, [R1+0x50] ;  /* 0x0000500001387983 */ /* 0x001f220000300800 */
[----:B------:R-:W-:Y:S01]  /*2eb20*/  LOP3.LUT R0, R0, 0x1f, RZ, 0xc0, !PT ;  /* 0x0000001f00007812 */ /* 0x000fe200078ec0ff */
[----:B--2---:R-:W-:Y:S01]  /*2eb30*/  ULEA UR4, UR5, UR4, 0x18 ;  /* 0x0000000405047291 */ /* 0x004fe2000f8ec0ff */
[----:B------:R-:W0:Y:S05]  /*2eb40*/  LDCU UR46, c[0x0][0x398] ;  /* 0x00007300ff2e77ac */ /* 0x000e2a0008000800 */
[----:B------:R-:W-:Y:S01]  /*2eb50*/  LEA R0, R0, UR4, 0x4 ;  /* 0x0000000400007c11 */ /* 0x000fe2000f8e20ff */
[----:B------:R-:W-:Y:S06]  /*2eb60*/  BAR.SYNC.DEFER_BLOCKING 0x0 ;  /* 0x0000000000007b1d */ /* 0x000fec0000010000 */
[----:B------:R-:W2:Y:S01]  /*2eb70*/  LDCU.64 UR4, c[0x0][0x398] ;  /* 0x00007300ff0477ac */ /* 0x000ea20008000a00 */
[----:B------:R-:W0:Y:S01]  /*2eb80*/  LDCU UR62, c[0x0][0x398] ;  /* 0x00007300ff3e77ac */ /* 0x000e220008000800 */
        /* <DEDUP_REMOVED lines=14> */
[----:B---3--:R-:W-:-:S02]  /*2ec70*/  IMAD.MOV.U32 R57, RZ, RZ, R60 ;  /* 0x000000ffff397224 */ /* 0x008fc400078e003c */
[----:B----4-:R-:W-:Y:S02]  /*2ec80*/  IMAD.MOV.U32 R58, RZ, RZ, R3 ;  /* 0x000000ffff3a7224 */ /* 0x010fe400078e0003 */
[----:B------:R-:W-:-:S05]  /*2ec90*/  IMAD.MOV.U32 R59, RZ, RZ, R2 ;  /* 0x000000ffff3b7224 */ /* 0x000fca00078e0002 */
[----:B------:R-:W-:Y:S01]  /*2eca0*/  STSM.16.M88.4 [R0], R56 ;  /* 0x0000003800007844 */ /* 0x000fe20000000200 */
[----:B------:R-:W-:-:S03]  /*2ecb0*/  NOP ;  /* 0x0000000000007918 */ /* 0x000fc60000000000 */
[----:B------:R-:W3:Y:S01]  /*2ecc0*/  LDS.128 R56, [R0] ;  /* 0x0000000000387984 */ /* 0x000ee20000000c00 */
[----:B------:R-:W-:-:S03]  /*2ecd0*/  NOP ;  /* 0x0000000000007918 */ /* 0x000fc60000000000 */
[----:B------:R-:W-:Y:S01]  /*2ece0*/  STSM.16.M88.4 [R0], R52 ;  /* 0x0000003400007844 */ /* 0x000fe20000000200 */
[----:B------:R-:W-:-:S03]  /*2ecf0*/  NOP ;  /* 0x0000000000007918 */ /* 0x000fc60000000000 */
[----:B------:R-:W4:Y:S01]  /*2ed00*/  LDS.128 R52, [R0] ;  /* 0x0000000000347984 */ /* 0x000f220000000c00 */
[----:B------:R-:W-:-:S03]  /*2ed10*/  NOP ;  /* 0x0000000000007918 */ /* 0x000fc60000000000 */
[----:B------:R-:W-:Y:S01]  /*2ed20*/  STSM.16.M88.4 [R0], R36 ;  /* 0x0000002400007844 */ /* 0x000fe20000000200 */
[----:B------:R-:W-:-:S03]  /*2ed30*/  NOP ;  /* 0x0000000000007918 */ /* 0x000fc60000000000 */
[----:B------:R-:W0:Y:S01]  /*2ed40*/  LDS.128 R36, [R0] ;  /* 0x0000000000247984 */ /* 0x000e220000000c00 */
        /* <DEDUP_REMOVED lines=17> */
[----:B---3--:R-:W-:Y:S04]  /*2ee60*/  STL.64 [R1+0x50], R56 ;  /* 0x0000503801007387 */ /* 0x008fe80000100a00 */
[----:B------:R-:W-:Y:S04]  /*2ee70*/  STL.64 [R1+0x58], R58 ;  /* 0x0000583a01007387 */ /* 0x000fe80000100a00 */
[----:B----4-:R3:W-:Y:S04]  /*2ee80*/  STL.64 [R1+0x40], R52 ;  /* 0x0000403401007387 */ /* 0x0107e80000100a00 */
[----:B------:R4:W-:Y:S04]  /*2ee90*/  STL.64 [R1+0x48], R54 ;  /* 0x0000483601007387 */ /* 0x0009e80000100a00 */
[----:B---3--:R-:W3:Y:S04]  /*2eea0*/  LDL.LU R52, [R1+0x80] ;  /* 0x0000800001347983 */ /* 0x008ee80000300800 */
[----:B------:R-:W3:Y:S04]  /*2eeb0*/  LDL.LU R53, [R1+0x84] ;  /* 0x0000840001357983 */ /* 0x000ee80000300800 */
[----:B----4-:R-:W3:Y:S04]  /*2eec0*/  LDL.LU R54, [R1+0x88] ;  /* 0x0000880001367983 */ /* 0x010ee80000300800 */
[----:B------:R-:W3:Y:S04]  /*2eed0*/  LDL.LU R55, [R1+0x8c] ;  /* 0x00008c0001377983 */ /* 0x000ee80000300800 */
[----:B------:R-:W4:Y:S04]  /*2eee0*/  LDL.LU R56, [R1+0x70] ;  /* 0x0000700001387983 */ /* 0x000f280000300800 */
[----:B------:R-:W4:Y:S04]  /*2eef0*/  LDL.LU R57, [R1+0x74] ;  /* 0x0000740001397983 */ /* 0x000f280000300800 */
[----:B------:R-:W4:Y:S04]  /*2ef00*/  LDL.LU R58, [R1+0x78] ;  /* 0x00007800013a7983 */ /* 0x000f280000300800 */
[----:B------:R-:W4:Y:S04]  /*2ef10*/  LDL.LU R59, [R1+0x7c] ;  /* 0x00007c00013b7983 */ /* 0x000f280000300800 */
[----:B0-----:R-:W-:Y:S04]  /*2ef20*/  STL.64 [R1+0x30], R36 ;  /* 0x0000302401007387 */ /* 0x001fe80000100a00 */
        /* <DEDUP_REMOVED lines=9> */
[----:B------:R-:W-:Y:S04]  /*2efc0*/  STSM.16.M88.4 [R0], R8 ;  /* 0x0000000800007844 */ /* 0x000fe80000000200 */
[----:B0-----:R-:W2:Y:S04]  /*2efd0*/  LDL.LU.64 R46, [R1+0x15d0] ;  /* 0x0015d000012e7983 */ /* 0x001ea80000300a00 */
[----:B------:R-:W2:Y:S01]  /*2efe0*/  LDL.LU.64 R44, [R1+0x15c8] ;  /* 0x0015c800012c7983 */ /* 0x000ea20000300a00 */
[----:B------:R-:W-:-:S03]  /*2eff0*/  NOP ;  /* 0x0000000000007918 */ /* 0x000fc60000000000 */
[----:B------:R-:W-:Y:S04]  /*2f000*/  STL.64 [R1], R48 ;  /* 0x0000003001007387 */ /* 0x000fe80000100a00 */
[----:B------:R0:W-:Y:S04]  /*2f010*/  STL.64 [R1+0x8], R50 ;  /* 0x0000083201007387 */ /* 0x0001e80000100a00 */
[----:B0-----:R-:W2:Y:S04]  /*2f020*/  LDL.LU.64 R50, [R1+0x15c0] ;  /* 0x0015c00001327983 */ /* 0x001ea80000300a00 */
[----:B------:R-:W2:Y:S04]  /*2f030*/  LDL.LU.64 R48, [R1+0x15b8] ;  /* 0x0015b80001307983 */ /* 0x000ea80000300a00 */
[----:B------:R-:W-:Y:S04]  /*2f040*/  STL.64 [R1+0xa0], R4 ;  /* 0x0000a00401007387 */ /* 0x000fe80000100a00 */
[----:B------:R-:W-:Y:S04]  /*2f050*/  STL.64 [R1+0xa8], R6 ;  /* 0x0000a80601007387 */ /* 0x000fe80000100a00 */
[----:B------:R-:W2:Y:S04]  /*2f060*/  LDL.LU R8, [R1+0x60] ;  /* 0x0000600001087983 */ /* 0x000ea80000300800 */
[----:B------:R-:W2:Y:S04]  /*2f070*/  LDL.LU R9, [R1+0x64] ;  /* 0x0000640001097983 */ /* 0x000ea80000300800 */
[----:B------:R-:W2:Y:S04]  /*2f080*/  LDL.LU R10, [R1+0x68] ;  /* 0x00006800010a7983 */ /* 0x000ea80000300800 */
[----:B------:R-:W2:Y:S04]  /*2f090*/  LDL.LU R11, [R1+0x6c] ;  /* 0x00006c00010b7983 */ /* 0x000ea80000300800 */
[----:B------:R-:W-:Y:S01]  /*2f0a0*/  LDS.128 R4, [R0] ;  /* 0x0000000000047984 */ /* 0x000fe20000000c00 */
[----:B------:R-:W-:-:S03]  /*2f0b0*/  NOP ;  /* 0x0000000000007918 */ /* 0x000fc60000000000 */
[----:B---3--:R-:W-:Y:S01]  /*2f0c0*/  STSM.16.M88.4 [R0], R52 ;  /* 0x0000003400007844 */ /* 0x008fe20000000200 */
[----:B------:R-:W-:-:S03]  /*2f0d0*/  NOP ;  /* 0x0000000000007918 */ /* 0x000fc60000000000 */
[----:B------:R-:W0:Y:S01]  /*2f0e0*/  LDS.128 R52, [R0] ;  /* 0x0000000000347984 */ /* 0x000e220000000c00 */
[----:B------:R-:W-:-:S03]  /*2f0f0*/  NOP ;  /* 0x0000000000007918 */ /* 0x000fc60000000000 */
[----:B----4-:R-:W-:Y:S01]  /*2f100*/  STSM.16.M88.4 [R0], R56 ;  /* 0x0000003800007844 */ /* 0x010fe20000000200 */
[----:B------:R-:W-:-:S03]  /*2f110*/  NOP ;  /* 0x0000000000007918 */ /* 0x000fc60000000000 */
[----:B------:R-:W3:Y:S01]  /*2f120*/  LDS.128 R56, [R0] ;  /* 0x0000000000387984 */ /* 0x000ee20000000c00 */
[----:B------:R-:W-:-:S03]  /*2f130*/  NOP ;  /* 0x0000000000007918 */ /* 0x000fc60000000000 */
[----:B0-----:R-:W-:Y:S04]  /*2f140*/  STL.64 [R1+0x80], R52 ;  /* 0x0000803401007387 */ /* 0x001fe80000100a00 */
[----:B------:R0:W-:Y:S04]  /*2f150*/  STL.64 [R1+0x88], R54 ;  /* 0x0000883601007387 */ /* 0x0001e80000100a00 */
[----:B0-----:R-:W4:Y:S04]  /*2f160*/  LDL.LU.64 R54, [R1+0x15b0] ;  /* 0x0015b00001367983 */ /* 0x001f280000300a00 */
[----:B------:R-:W4:Y:S04]  /*2f170*/  LDL.LU.64 R52, [R1+0x15a8] ;  /* 0x0015a80001347983 */ /* 0x000f280000300a00 */
[----:B---3--:R-:W-:Y:S04]  /*2f180*/  STL.64 [R1+0x70], R56 ;  /* 0x0000703801007387 */ /* 0x008fe80000100a00 */
[----:B------:R0:W-:Y:S04]  /*2f190*/  STL.64 [R1+0x78], R58 ;  /* 0x0000783a01007387 */ /* 0x0001e80000100a00 */
[----:B0-----:R-:W3:Y:S04]  /*2f1a0*/  LDL.LU.64 R58, [R1+0x15a0] ;  /* 0x0015a000013a7983 */ /* 0x001ee80000300a00 */
[----:B------:R-:W3:Y:S04]  /*2f1b0*/  LDL.LU.64 R56, [R1+0x1598] ;  /* 0x0015980001387983 */ /* 0x000ee80000300a00 */
[----:B--2---:R-:W-:Y:S01]  /*2f1c0*/  STSM.16.M88.4 [R0], R8 ;  /* 0x0000000800007844 */ /* 0x004fe20000000200 */
[----:B------:R-:W-:-:S03]  /*2f1d0*/  NOP ;  /* 0x0000000000007918 */ /* 0x000fc60000000000 */
[----:B------:R-:W0:Y:S01]  /*2f1e0*/  LDS.128 R8, [R0] ;  /* 0x0000000000087984 */ /* 0x000e220000000c00 */
[----:B------:R-:W-:-:S03]  /*2f1f0*/  NOP ;  /* 0x0000000000007918 */ /* 0x000fc60000000000 */
[----:B------:R-:W-:Y:S01]  /*2f200*/  STSM.16.M88.4 [R0], R12 ;  /* 0x0000000c00007844 */ /* 0x000fe20000000200 */
[----:B------:R-:W-:-:S03]  /*2f210*/  NOP ;  /* 0x0000000000007918 */ /* 0x000fc60000000000 */
[----:B------:R-:W2:Y:S01]  /*2f220*/  LDS.128 R12, [R0] ;  /* 0x00000000000c7984 */ /* 0x000ea20000000c00 */
[----:B------:R-:W-:-:S03]  /*2f230*/  NOP ;  /* 0x0000000000007918 */ /* 0x000fc60000000000 */
[----:B------:R-:W-:Y:S01]  /*2f240*/  STSM.16.M88.4 [R0], R16 ;  /* 0x0000001000007844 */ /* 0x000fe20000000200 */
[----:B------:R-:W-:-:S03]  /*2f250*/  NOP ;  /* 0x0000000000007918 */ /* 0x000fc60000000000 */
[----:B0-----:R0:W-:Y:S04]  /*2f260*/  STL.64 [R1+0xb0], R8 ;  /* 0x0000b00801007387 */ /* 0x0011e80000100a00 */
[----:B------:R1:W-:Y:S04]  /*2f270*/  STL.64 [R1+0xb8], R10 ;  /* 0x0000b80a01007387 */ /* 0x0003e80000100a00 */
[----:B0-----:R-:W3:Y:S04]  /*2f280*/  LDL.LU R8, [R1+0x90] ;  /* 0x0000900001087983 */ /* 0x001ee80000300800 */
[----:B--2---:R-:W-:Y:S04]  /*2f290*/  STL.64 [R1+0xc0], R12 ;  /* 0x0000c00c01007387 */ /* 0x004fe80000100a00 */
[----:B------:R-:W-:Y:S04]  /*2f2a0*/  STL.64 [R1+0xc8], R14 ;  /* 0x0000c80e01007387 */ /* 0x000fe80000100a00 */
[----:B------:R-:W0:Y:S01]  /*2f2b0*/  LDS.128 R12, [R0] ;  /* 0x00000000000c7984 */ /* 0x000e220000000c00 */
[----:B------:R-:W-:-:S03]  /*2f2c0*/  NOP ;  /* 0x0000000000007918 */ /* 0x000fc60000000000 */
[----:B------:R-:W3:Y:S04]  /*2f2d0*/  LDL.LU R9, [R1+0x94] ;  /* 0x0000940001097983 */ /* 0x000ee80000300800 */
[----:B-1----:R-:W3:Y:S04]  /*2f2e0*/  LDL.LU R10, [R1+0x98] ;  /* 0x00009800010a7983 */ /* 0x002ee80000300800 */
[----:B------:R-:W3:Y:S04]  /*2f2f0*/  LDL.LU R11, [R1+0x9c] ;  /* 0x00009c00010b7983 */ /* 0x000ee80000300800 */
[----:B------:R-:W-:Y:S01]  /*2f300*/  STSM.16.M88.4 [R0], R20 ;  /* 0x0000001400007844 */ /* 0x000fe20000000200 */
[----:B------:R-:W-:-:S03]  /*2f310*/  NOP ;  /* 0x0000000000007918 */ /* 0x000fc60000000000 */
[----:B0-----:R-:W-:Y:S04]  /*2f320*/  STL.64 [R1+0xf0], R12 ;  /* 0x0000f00c01007387 */ /* 0x001fe80000100a00 */
[----:B------:R-:W-:Y:S04]  /*2f330*/  STL.64 [R1+0xf8], R14 ;  /* 0x0000f80e01007387 */ /* 0x000fe80000100a00 */
[----:B------:R-:W0:Y:S01]  /*2f340*/  LDS.128 R12, [R0] ;  /* 0x00000000000c7984 */ /* 0x000e220000000c00 */
[----:B------:R-:W-:-:S03]  /*2f350*/  NOP ;  /* 0x0000000000007918 */ /* 0x000fc60000000000 */
[----:B------:R-:W-:Y:S04]  /*2f360*/  STSM.16.M88.4 [R0], R24 ;  /* 0x0000001800007844 */ /* 0x000fe80000000200 */
[----:B0-----:R-:W-:Y:S04]  /*2f370*/  STL.64 [R1+0x60], R12 ;  /* 0x0000600c01007387 */ /* 0x001fe80000100a00 */
[----:B------:R-:W-:Y:S01]  /*2f380*/  STL.64 [R1+0x68], R14 ;  /* 0x0000680e01007387 */ /* 0x000fe20000100a00 */
[----:B------:R-:W-:-:S03]  /*2f390*/  NOP ;  /* 0x0000000000007918 */ /* 0x000fc60000000000 */
        /* <DEDUP_REMOVED lines=32> */
[----:B---3--:R-:W-:Y:S01]  /*2f5a0*/  STSM.16.M88.4 [R0], R8 ;  /* 0x0000000800007844 */ /* 0x008fe20000000200 */
[----:B------:R-:W-:-:S03]  /*2f5b0*/  NOP ;  /* 0x0000000000007918 */ /* 0x000fc60000000000 */
[----:B------:R-:W1:Y:S01]  /*2f5c0*/  LDS.128 R8, [R0] ;  /* 0x0000000000087984 */ /* 0x000e620000000c00 */
[----:B------:R-:W-:-:S03]  /*2f5d0*/  NOP ;  /* 0x0000000000007918 */ /* 0x000fc60000000000 */
[----:B0-----:R-:W-:Y:S04]  /*2f5e0*/  STL.64 [R1+0x130], R12 ;  /* 0x0001300c01007387 */ /* 0x001fe80000100a00 */
[----:B------:R-:W-:Y:S04]  /*2f5f0*/  STL.64 [R1+0x138], R14 ;  /* 0x0001380e01007387 */ /* 0x000fe80000100a00 */
[----:B------:R-:W2:Y:S04]  /*2f600*/  LDL.LU R32, [R1+0x1e0] ;  /* 0x0001e00001207983 */ /* 0x000ea80000300800 */
        /* <DEDUP_REMOVED lines=19> */
[----:B-1----:R0:W-:Y:S04]  /*2f740*/  STL [R1+0x158c], R8 ;  /* 0x00158c0801007387 */ /* 0x0021e80000100800 */
[----:B------:R1:W-:Y:S04]  /*2f750*/  STL [R1+0x1588], R9 ;  /* 0x0015880901007387 */ /* 0x0003e80000100800 */
[----:B------:R1:W-:Y:S04]  /*2f760*/  STL [R1+0x1584], R10 ;  /* 0x0015840a01007387 */ /* 0x0003e80000100800 */
[----:B------:R4:W-:Y:S04]  /*2f770*/  STL [R1+0x1580], R11 ;  /* 0x0015800b01007387 */ /* 0x0009e80000100800 */
[----:B0-----:R-:W3:Y:S04]  /*2f780*/  LDL.LU R8, [R1+0x120] ;  /* 0x0001200001087983 */ /* 0x001ee80000300800 */
[----:B-1----:R-:W3:Y:S04]  /*2f790*/  LDL.LU R9, [R1+0x124] ;  /* 0x0001240001097983 */ /* 0x002ee80000300800 */
[----:B------:R-:W3:Y:S04]  /*2f7a0*/  LDL.LU R10, [R1+0x128] ;  /* 0x00012800010a7983 */ /* 0x000ee80000300800 */
[----:B----4-:R-:W4:Y:S04]  /*2f7b0*/  LDL.LU R11, [R1+0x12c] ;  /* 0x00012c00010b7983 */ /* 0x010f280000300800 */
[----:B------:R-:W-:Y:S01]  /*2f7c0*/  STSM.16.M88.4 [R0], R48 ;  /* 0x0000003000007844 */ /* 0x000fe20000000200 */
[----:B------:R-:W-:-:S03]  /*2f7d0*/  NOP ;  /* 0x0000000000007918 */ /* 0x000fc60000000000 */
[----:B------:R-:W0:Y:S01]  /*2f7e0*/  LDS.128 R12, [R0] ;  /* 0x00000000000c7984 */ /* 0x000e220000000c00 */
[----:B------:R-:W-:-:S03]  /*2f7f0*/  NOP ;  /* 0x0000000000007918 */ /* 0x000fc60000000000 */
[----:B------:R-:W-:Y:S01]  /*2f800*/  STSM.16.M88.4 [R0], R52 ;  /* 0x0000003400007844 */ /* 0x000fe20000000200 */
[----:B------:R-:W-:-:S03]  /*2f810*/  NOP ;  /* 0x0000000000007918 */ /* 0x000fc60000000000 */
[----:B------:R-:W-:Y:S01]  /*2f820*/  LDS.128 R16, [R0] ;  /* 0x0000000000107984 */ /* 0x000fe20000000c00 */
[----:B------:R-:W-:-:S03]  /*2f830*/  NOP ;  /* 0x0000000000007918 */ /* 0x000fc60000000000 */
[----:B------:R-:W-:Y:S01]  /*2f840*/  STSM.16.M88.4 [R0], R56 ;  /* 0x0000003800007844 */ /* 0x000fe20000000200 */
[----:B------:R-:W-:-:S03]  /*2f850*/  NOP ;  /* 0x0000000000007918 */ /* 0x000fc60000000000 */
[----:B------:R-:W-:Y:S01]  /*2f860*/  LDS.128 R20, [R0] ;  /* 0x0000000000147984 */ /* 0x000fe20000000c00 */
[----:B------:R-:W-:-:S03]  /*2f870*/  NOP ;  /* 0x0000000000007918 */ /* 0x000fc60000000000 */
[----:B0-----:R-:W-:Y:S04]  /*2f880*/  STL [R1+0x1590], R15 ;  /* 0x0015900f01007387 */ /* 0x001fe80000100800 */
[----:B--2---:R0:W-:Y:S01]  /*2f890*/  STSM.16.M88.4 [R0], R24 ;  /* 0x0000001800007844 */ /* 0x0041e20000000200 */
[----:B------:R-:W-:-:S03]  /*2f8a0*/  NOP ;  /* 0x0000000000007918 */ /* 0x000fc60000000000 */
[----:B------:R-:W1:Y:S01]  /*2f8b0*/  LDS.128 R48, [R0] ;  /* 0x0000000000307984 */ /* 0x000e620000000c00 */
[----:B------:R-:W-:-:S03]  /*2f8c0*/  NOP ;  /* 0x0000000000007918 */ /* 0x000fc60000000000 */
[----:B0-----:R-:W2:Y:S04]  /*2f8d0*/  LDL.LU R24, [R1+0x1d0] ;  /* 0x0001d00001187983 */ /* 0x001ea80000300800 */
[----:B------:R-:W2:Y:S04]  /*2f8e0*/  LDL.LU R25, [R1+0x1d4] ;  /* 0x0001d40001197983 */ /* 0x000ea80000300800 */
[----:B------:R-:W2:Y:S04]  /*2f8f0*/  LDL.LU R26, [R1+0x1d8] ;  /* 0x0001d800011a7983 */ /* 0x000ea80000300800 */
[----:B------:R-:W2:Y:S04]  /*2f900*/  LDL.LU R27, [R1+0x1dc] ;  /* 0x0001dc00011b7983 */ /* 0x000ea80000300800 */
[----:B---3--:R0:W-:Y:S04]  /*2f910*/  STSM.16.M88.4 [R0], R28 ;  /* 0x0000001c00007844 */ /* 0x0081e80000000200 */
[----:B-1----:R-:W-:Y:S04]  /*2f920*/  STL.64 [R1+0xd0], R48 ;  /* 0x0000d03001007387 */ /* 0x002fe80000100a00 */
[----:B------:R-:W-:Y:S01]  /*2f930*/  STL.64 [R1+0xd8], R50 ;  /* 0x0000d83201007387 */ /* 0x000fe20000100a00 */
[----:B------:R-:W-:-:S03]  /*2f940*/  NOP ;  /* 0x0000000000007918 */ /* 0x000fc60000000000 */
[----:B------:R-:W1:Y:S01]  /*2f950*/  LDS.128 R48, [R0] ;  /* 0x0000000000307984 */ /* 0x000e620000000c00 */
[----:B------:R-:W-:-:S03]  /*2f960*/  NOP ;  /* 0x0000000000007918 */ /* 0x000fc60000000000 */
[----:B----4-:R-:W-:Y:S01]  /*2f970*/  STSM.16.M88.4 [R0], R8 ;  /* 0x0000000800007844 */ /* 0x010fe20000000200 */
[----:B------:R-:W-:-:S03]  /*2f980*/  NOP ;  /* 0x0000000000007918 */ /* 0x000fc60000000000 */
[----:B------:R-:W3:Y:S01]  /*2f990*/  LDS.128 R8, [R0] ;  /* 0x0000000000087984 */ /* 0x000ee20000000c00 */
[----:B------:R-:W-:-:S03]  /*2f9a0*/  NOP ;  /* 0x0000000000007918 */ /* 0x000fc60000000000 */
[----:B0-----:R-:W4:Y:S04]  /*2f9b0*/  LDL.LU R28, [R1+0x1c0] ;  /* 0x0001c000011c7983 */ /* 0x001f280000300800 */
[----:B------:R-:W4:Y:S04]  /*2f9c0*/  LDL.LU R29, [R1+0x1c4] ;  /* 0x0001c400011d7983 */ /* 0x000f280000300800 */
[----:B------:R-:W4:Y:S04]  /*2f9d0*/  LDL.LU R30, [R1+0x1c8] ;  /* 0x0001c800011e7983 */ /* 0x000f280000300800 */
[----:B------:R-:W4:Y:S04]  /*2f9e0*/  LDL.LU R31, [R1+0x1cc] ;  /* 0x0001cc00011f7983 */ /* 0x000f280000300800 */
[----:B------:R-:W-:Y:S04]  /*2f9f0*/  STSM.16.M88.4 [R0], R40 ;  /* 0x0000002800007844 */ /* 0x000fe80000000200 */
[----:B-1----:R-:W-:Y:S04]  /*2fa00*/  STL.64 [R1+0x180], R48 ;  /* 0x0001803001007387 */ /* 0x002fe80000100a00 */
[----:B------:R-:W-:Y:S01]  /*2fa10*/  STL.64 [R1+0x188], R50 ;  /* 0x0001883201007387 */ /* 0x000fe20000100a00 */
[----:B------:R-:W-:-:S03]  /*2fa20*/  NOP ;  /* 0x0000000000007918 */ /* 0x000fc60000000000 */
[----:B---3--:R-:W-:Y:S04]  /*2fa30*/  STL.64 [R1+0x120], R8 ;  /* 0x0001200801007387 */ /* 0x008fe80000100a00 */
        /* <DEDUP_REMOVED lines=9> */
[----:B------:R1:W-:Y:S04]  /*2fad0*/  STSM.16.M88.4 [R0], R32 ;  /* 0x0000002000007844 */ /* 0x0003e80000000200 */
[----:B0-----:R-:W-:Y:S04]  /*2fae0*/  STL.64 [R1+0x170], R8 ;  /* 0x0001700801007387 */ /* 0x001fe80000100a00 */
[----:B------:R-:W-:Y:S01]  /*2faf0*/  STL.64 [R1+0x178], R10 ;  /* 0x0001780a01007387 */ /* 0x000fe20000100a00 */
[----:B------:R-:W-:-:S03]  /*2fb00*/  NOP ;  /* 0x0000000000007918 */ /* 0x000fc60000000000 */
[----:B-1----:R-:W3:Y:S04]  /*2fb10*/  LDL.LU R32, [R1+0x240] ;  /* 0x0002400001207983 */ /* 0x002ee80000300800 */
[----:B------:R-:W0:Y:S01]  /*2fb20*/  LDS.128 R8, [R0] ;  /* 0x0000000000087984 */ /* 0x000e220000000c00 */
[----:B------:R-:W-:-:S03]  /*2fb30*/  NOP ;  /* 0x0000000000007918 */ /* 0x000fc60000000000 */
[----:B------:R-:W3:Y:S04]  /*2fb40*/  LDL.LU R33, [R1+0x244] ;  /* 0x0002440001217983 */ /* 0x000ee80000300800 */
[----:B------:R-:W3:Y:S04]  /*2fb50*/  LDL.LU R34, [R1+0x248] ;  /* 0x0002480001227983 */ /* 0x000ee80000300800 */
[----:B------:R-:W3:Y:S04]  /*2fb60*/  LDL.LU R35, [R1+0x24c] ;  /* 0x00024c0001237983 */ /* 0x000ee80000300800 */
[----:B0-----:R-:W-:Y:S04]  /*2fb70*/  STL.64 [R1+0x190], R8 ;  /* 0x0001900801007387 */ /* 0x001fe80000100a00 */
[----:B------:R-:W-:Y:S04]  /*2fb80*/  STL.64 [R1+0x198], R10 ;  /* 0x0001980a01007387 */ /* 0x000fe80000100a00 */
        /* <DEDUP_REMOVED lines=8> */
[----:B-1----:R0:W-:Y:S04]  /*2fc10*/  STL.64 [R1+0x1a0], R8 ;  /* 0x0001a00801007387 */ /* 0x0021e80000100a00 */
[----:B------:R1:W-:Y:S04]  /*2fc20*/  STL.64 [R1+0x1a8], R10 ;  /* 0x0001a80a01007387 */ /* 0x0003e80000100a00 */
[----:B0-----:R-:W2:Y:S04]  /*2fc30*/  LDL.LU R8, [R1+0x260] ;  /* 0x0002600001087983 */ /* 0x001ea80000300800 */
[----:B------:R-:W2:Y:S04]  /*2fc40*/  LDL.LU R9, [R1+0x264] ;  /* 0x0002640001097983 */ /* 0x000ea80000300800 */
[----:B-1----:R-:W2:Y:S04]  /*2fc50*/  LDL.LU R10, [R1+0x268] ;  /* 0x00026800010a7983 */ /* 0x002ea80000300800 */
        /* <DEDUP_REMOVED lines=9> */
[----:B----4-:R0:W-:Y:S01]  /*2fcf0*/  STSM.16.M88.4 [R0], R28 ;  /* 0x0000001c00007844 */ /* 0x0101e20000000200 */
[----:B------:R-:W-:-:S03]  /*2fd00*/  NOP ;  /* 0x0000000000007918 */ /* 0x000fc60000000000 */
[----:B------:R-:W1:Y:S01]  /*2fd10*/  LDS.128 R48, [R0] ;  /* 0x0000000000307984 */ /* 0x000e620000000c00 */
[----:B------:R-:W-:-:S03]  /*2fd20*/  NOP ;  /* 0x0000000000007918 */ /* 0x000fc60000000000 */
[----:B0-----:R-:W4:Y:S04]  /*2fd30*/  LDL.LU R28, [R1+0x300] ;  /* 0x00030000011c7983 */ /* 0x001f280000300800 */
[----:B------:R-:W4:Y:S04]  /*2fd40*/  LDL.LU R29, [R1+0x304] ;  /* 0x00030400011d7983 */ /* 0x000f280000300800 */
[----:B------:R-:W4:Y:S04]  /*2fd50*/  LDL.LU R30, [R1+0x308] ;  /* 0x00030800011e7983 */ /* 0x000f280000300800 */
[----:B------:R-:W4:Y:S04]  /*2fd60*/  LDL.LU R31, [R1+0x30c] ;  /* 0x00030c00011f7983 */ /* 0x000f280000300800 */
[----:B-1----:R-:W-:Y:S04]  /*2fd70*/  STL.64 [R1+0x90], R48 ;  /* 0x0000903001007387 */ /* 0x002fe80000100a00 */
[----:B------:R-:W-:Y:S04]  /*2fd80*/  STL.64 [R1+0x98], R50 ;  /* 0x0000983201007387 */ /* 0x000fe80000100a00 */
[----:B---3--:R0:W-:Y:S01]  /*2fd90*/  STSM.16.M88.4 [R0], R32 ;  /* 0x0000002000007844 */ /* 0x0081e20000000200 */
[----:B------:R-:W-:-:S03]  /*2fda0*/  NOP ;  /* 0x0000000000007918 */ /* 0x000fc60000000000 */
[----:B------:R-:W1:Y:S01]  /*2fdb0*/  LDS.128 R48, [R0] ;  /* 0x0000000000307984 */ /* 0x000e620000000c00 */
[----:B------:R-:W-:-:S03]  /*2fdc0*/  NOP ;  /* 0x0000000000007918 */ /* 0x000fc60000000000 */
[----:B0-----:R-:W3:Y:S04]  /*2fdd0*/  LDL.LU R32, [R1+0x2f0] ;  /* 0x0002f00001207983 */ /* 0x001ee80000300800 */
[----:B------:R-:W3:Y:S04]  /*2fde0*/  LDL.LU R33, [R1+0x2f4] ;  /* 0x0002f40001217983 */ /* 0x000ee80000300800 */
[----:B------:R-:W3:Y:S04]  /*2fdf0*/  LDL.LU R34, [R1+0x2f8] ;  /* 0x0002f80001227983 */ /* 0x000ee80000300800 */
[----:B------:R-:W3:Y:S04]  /*2fe00*/  LDL.LU R35, [R1+0x2fc] ;  /* 0x0002fc0001237983 */ /* 0x000ee80000300800 */
[----:B-1----:R-:W-:Y:S04]  /*2fe10*/  STL.64 [R1+0x1c0], R48 ;  /* 0x0001c03001007387 */ /* 0x002fe80000100a00 */
        /* <DEDUP_REMOVED lines=9> */
[----:B------:R-:W-:Y:S01]  /*2feb0*/  STSM.16.M88.4 [R0], R8 ;  /* 0x0000000800007844 */ /* 0x000fe20000000200 */
[----:B------:R-:W-:-:S03]  /*2fec0*/  NOP ;  /* 0x0000000000007918 */ /* 0x000fc60000000000 */
[----:B------:R-:W0:Y:S01]  /*2fed0*/  LDS.128 R8, [R0] ;  /* 0x0000000000087984 */ /* 0x000e220000000c00 */
[----:B------:R-:W-:-:S03]  /*2fee0*/  NOP ;  /* 0x0000000000007918 */ /* 0x000fc60000000000 */
[----:B-1----:R-:W-:Y:S04]  /*2fef0*/  STL.64 [R1+0x1e0], R48 ;  /* 0x0001e03001007387 */ /* 0x002fe80000100a00 */
[----:B------:R-:W-:Y:S04]  /*2ff00*/  STL.64 [R1+0x1e8], R50 ;  /* 0x0001e83201007387 */ /* 0x000fe80000100a00 */
        /* <DEDUP_REMOVED lines=12> */
[----:B----4-:R1:W-:Y:S04]  /*2ffd0*/  STSM.16.M88.4 [R0], R28 ;  /* 0x0000001c00007844 */ /* 0x0103e80000000200 */
[----:B0-----:R-:W-:Y:S04]  /*2ffe0*/  STL.64 [R1+0x200], R8 ;  /* 0x0002000801007387 */ /* 0x001fe80000100a00 */
[----:B------:R-:W-:Y:S01]  /*2fff0*/  STL.64 [R1+0x208], R10 ;  /* 0x0002080a01007387 */ /* 0x000fe20000100a00 */
[----:B------:R-:W-:-:S03]  /*30000*/  NOP ;  /* 0x0000000000007918 */ /* 0x000fc60000000000 */
[----:B-1----:R-:W4:Y:S04]  /*30010*/  LDL.LU R28, [R1+0x380] ;  /* 0x00038000011c7983 */ /* 0x002f280000300800 */
[----:B------:R-:W4:Y:S04]  /*30020*/  LDL.LU R29, [R1+0x384] ;  /* 0x00038400011d7983 */ /* 0x000f280000300800 */
[----:B------:R-:W4:Y:S04]  /*30030*/  LDL.LU R30, [R1+0x388] ;  /* 0x00038800011e7983 */ /* 0x000f280000300800 */
[----:B------:R-:W4:Y:S04]  /*30040*/  LDL.LU R31, [R1+0x38c] ;  /* 0x00038c00011f7983 */ /* 0x000f280000300800 */
[----:B------:R-:W0:Y:S01]  /*30050*/  LDS.128 R8, [R0] ;  /* 0x0000000000087984 */ /* 0x000e220000000c00 */
[----:B------:R-:W-:-:S03]  /*30060*/  NOP ;  /* 0x0000000000007918 */ /* 0x000fc60000000000 */
[----:B---3--:R1:W-:Y:S04]  /*30070*/  STSM.16.M88.4 [R0], R32 ;  /* 0x0000002000007844 */ /* 0x0083e80000000200 */
[----:B0-----:R-:W-:Y:S04]  /*30080*/  STL.64 [R1+0x210], R8 ;  /* 0x0002100801007387 */ /* 0x001fe80000100a00 */
[----:B------:R-:W-:Y:S01]  /*30090*/  STL.64 [R1+0x218], R10 ;  /* 0x0002180a01007387 */ /* 0x000fe20000100a00 */
[----:B------:R-:W-:-:S03]  /*300a0*/  NOP ;  /* 0x0000000000007918 */ /* 0x000fc60000000000 */
[----:B------:R-:W0:Y:S01]  /*300b0*/  LDS.128 R8, [R0] ;  /* 0x0000000000087984 */ /* 0x000e220000000c00 */
[----:B------:R-:W-:-:S03]  /*300c0*/  NOP ;  /* 0x0000000000007918 */ /* 0x000fc60000000000 */
[----:B-1----:R-:W3:Y:S04]  /*300d0*/  LDL.LU R32, [R1+0x390] ;  /* 0x0003900001207983 */ /* 0x002ee80000300800 */
[----:B------:R-:W3:Y:S04]  /*300e0*/  LDL.LU R33, [R1+0x394] ;  /* 0x0003940001217983 */ /* 0x000ee80000300800 */
[----:B------:R-:W3:Y:S04]  /*300f0*/  LDL.LU R34, [R1+0x398] ;  /* 0x0003980001227983 */ /* 0x000ee80000300800 */
[----:B------:R-:W3:Y:S04]  /*30100*/  LDL.LU R35, [R1+0x39c] ;  /* 0x00039c0001237983 */ /* 0x000ee80000300800 */
[----:B0-----:R0:W-:Y:S04]  /*30110*/  STL.64 [R1+0x220], R8 ;  /* 0x0002200801007387 */ /* 0x0011e80000100a00 */
[----:B------:R1:W-:Y:S04]  /*30120*/  STL.64 [R1+0x228], R10 ;  /* 0x0002280a01007387 */ /* 0x0003e80000100a00 */
[----:B0-----:R-:W3:Y:S04]  /*30130*/  LDL.LU R8, [R1+0x400] ;  /* 0x0004000001087983 */ /* 0x001ee80000300800 */
[----:B------:R-:W3:Y:S04]  /*30140*/  LDL.LU R9, [R1+0x404] ;  /* 0x0004040001097983 */ /* 0x000ee80000300800 */
[----:B-1----:R-:W3:Y:S04]  /*30150*/  LDL.LU R10, [R1+0x408] ;  /* 0x00040800010a7983 */ /* 0x002ee80000300800 */
        /* <DEDUP_REMOVED lines=17> */
[----:B-1----:R-:W-:Y:S04]  /*30270*/  STL.64 [R1+0x1b0], R48 ;  /* 0x0001b03001007387 */ /* 0x002fe80000100a00 */
[----:B------:R-:W-:Y:S04]  /*30280*/  STL.64 [R1+0x1b8], R50 ;  /* 0x0001b83201007387 */ /* 0x000fe80000100a00 */
        /* <DEDUP_REMOVED lines=36> */
[----:B--2---:R1:W-:Y:S04]  /*304d0*/  STSM.16.M88.4 [R0], R24 ;  /* 0x0000001800007844 */ /* 0x0043e80000000200 */
[----:B0-----:R-:W-:Y:S04]  /*304e0*/  STL.64 [R1+0x290], R8 ;  /* 0x0002900801007387 */ /* 0x001fe80000100a00 */
[----:B------:R-:W-:Y:S01]  /*304f0*/  STL.64 [R1+0x298], R10 ;  /* 0x0002980a01007387 */ /* 0x000fe20000100a00 */
[----:B------:R-:W-:-:S03]  /*30500*/  NOP ;  /* 0x0000000000007918 */ /* 0x000fc60000000000 */
[----:B------:R-:W0:Y:S01]  /*30510*/  LDS.128 R8, [R0] ;  /* 0x0000000000087984 */ /* 0x000e220000000c00 */
[----:B------:R-:W-:-:S03]  /*30520*/  NOP ;  /* 0x0000000000007918 */ /* 0x000fc60000000000 */
[----:B-1----:R-:W2:Y:S04]  /*30530*/  LDL.LU R24, [R1+0x5a0] ;  /* 0x0005a00001187983 */ /* 0x002ea80000300800 */
[----:B------:R-:W2:Y:S04]  /*30540*/  LDL.LU R25, [R1+0x5a4] ;  /* 0x0005a40001197983 */ /* 0x000ea80000300800 */
[----:B------:R-:W2:Y:S04]  /*30550*/  LDL.LU R26, [R1+0x5a8] ;  /* 0x0005a800011a7983 */ /* 0x000ea80000300800 */
[----:B------:R-:W2:Y:S04]  /*30560*/  LDL.LU R27, [R1+0x5ac] ;  /* 0x0005ac00011b7983 */ /* 0x000ea80000300800 */
[----:B0-----:R-:W-:Y:S04]  /*30570*/  STL.64 [R1+0x280], R8 ;  /* 0x0002800801007387 */ /* 0x001fe80000100a00 */
        /* <DEDUP_REMOVED lines=9> */
[----:B-1----:R0:W-:Y:S04]  /*30610*/  STL.64 [R1+0x2a0], R8 ;  /* 0x0002a00801007387 */ /* 0x0021e80000100a00 */
[----:B------:R1:W-:Y:S04]  /*30620*/  STL.64 [R1+0x2a8], R10 ;  /* 0x0002a80a01007387 */ /* 0x0003e80000100a00 */
        /* <DEDUP_REMOVED lines=58> */
[----:B0-----:R-:W-:Y:S04]  /*309d0*/  STL.64 [R1+0x2d0], R8 ;  /* 0x0002d00801007387 */ /* 0x001fe80000100a00 */
[----:B------:R-:W-:Y:S04]  /*309e0*/  STL.64 [R1+0x2d8], R10 ;  /* 0x0002d80a01007387 */ /* 0x000fe80000100a00 */
[----:B------:R-:W4:Y:S04]  /*309f0*/  LDL.LU R40, [R1+0x840] ;  /* 0x0008400001287983 */ /* 0x000f280000300800 */
[----:B------:R-:W4:Y:S04]  /*30a00*/  LDL.LU R41, [R1+0x844] ;  /* 0x0008440001297983 */ /* 0x000f280000300800 */
[----:B------:R-:W4:Y:S04]  /*30a10*/  LDL.LU R42, [R1+0x848] ;  /* 0x00084800012a7983 */ /* 0x000f280000300800 */
[----:B------:R-:W4:Y:S04]  /*30a20*/  LDL.LU R43, [R1+0x84c] ;  /* 0x00084c00012b7983 */ /* 0x000f280000300800 */
[----:B---3--:R-:W-:Y:S01]  /*30a30*/  STSM.16.M88.4 [R0], R32 ;  /* 0x0000002000007844 */ /* 0x008fe20000000200 */
[----:B------:R-:W-:-:S03]  /*30a40*/  NOP ;  /* 0x0000000000007918 */ /* 0x000fc60000000000 */
[----:B------:R-:W0:Y:S01]  /*30a50*/  LDS.128 R8, [R0] ;  /* 0x0000000000087984 */ /* 0x000e220000000c00 */
[----:B------:R-:W-:-:S03]  /*30a60*/  NOP ;  /* 0x0000000000007918 */ /* 0x000fc60000000000 */
        /* <DEDUP_REMOVED lines=10> */
[----:B----4-:R-:W-:Y:S01]  /*30b10*/  STSM.16.M88.4 [R0], R28 ;  /* 0x0000001c00007844 */ /* 0x010fe20000000200 */
[----:B------:R-:W-:-:S03]  /*30b20*/  NOP ;  /* 0x0000000000007918 */ /* 0x000fc60000000000 */
[----:B------:R-:W0:Y:S01]  /*30b30*/  LDS.128 R28, [R0] ;  /* 0x00000000001c7984 */ /* 0x000e220000000c00 */
[----:B------:R-:W-:-:S03]  /*30b40*/  NOP ;  /* 0x0000000000007918 */ /* 0x000fc60000000000 */
[----:B-1----:R1:W-:Y:S04]  /*30b50*/  STL.64 [R1+0x320], R8 ;  /* 0x0003200801007387 */ /* 0x0023e80000100a00 */
[----:B------:R3:W-:Y:S04]  /*30b60*/  STL.64 [R1+0x328], R10 ;  /* 0x0003280a01007387 */ /* 0x0007e80000100a00 */
[----:B-1----:R-:W4:Y:S04]  /*30b70*/  LDL.LU R8, [R1+0x870] ;  /* 0x0008700001087983 */ /* 0x002f280000300800 */
[----:B------:R-:W4:Y:S04]  /*30b80*/  LDL.LU R9, [R1+0x874] ;  /* 0x0008740001097983 */ /* 0x000f280000300800 */
[----:B---3--:R-:W4:Y:S04]  /*30b90*/  LDL.LU R10, [R1+0x878] ;  /* 0x00087800010a7983 */ /* 0x008f280000300800 */
[----:B------:R-:W4:Y:S04]  /*30ba0*/  LDL.LU R11, [R1+0x87c] ;  /* 0x00087c00010b7983 */ /* 0x000f280000300800 */
[----:B------:R-:W3:Y:S04]  /*30bb0*/  LDL.LU R36, [R1+0x880] ;  /* 0x0008800001247983 */ /* 0x000ee80000300800 */
[----:B------:R-:W3:Y:S04]  /*30bc0*/  LDL.LU R37, [R1+0x884] ;  /* 0x0008840001257983 */ /* 0x000ee80000300800 */
[----:B------:R-:W3:Y:S04]  /*30bd0*/  LDL.LU R38, [R1+0x888] ;  /* 0x0008880001267983 */ /* 0x000ee80000300800 */
[----:B------:R-:W3:Y:S04]  /*30be0*/  LDL.LU R39, [R1+0x88c] ;  /* 0x00088c0001277983 */ /* 0x000ee80000300800 */
[----:B------:R-:W3:Y:S04]  /*30bf0*/  LDL.LU R32, [R1+0x890] ;  /* 0x0008900001207983 */ /* 0x000ee80000300800 */
[----:B0-----:R0:W-:Y:S04]  /*30c00*/  STL.64 [R1+0x310], R28 ;  /* 0x0003101c01007387 */ /* 0x0011e80000100a00 */
[----:B------:R1:W-:Y:S04]  /*30c10*/  STL.64 [R1+0x318], R30 ;  /* 0x0003181e01007387 */ /* 0x0003e80000100a00 */
[----:B------:R-:W3:Y:S04]  /*30c20*/  LDL.LU R33, [R1+0x894] ;  /* 0x0008940001217983 */ /* 0x000ee80000300800 */
[----:B------:R-:W3:Y:S04]  /*30c30*/  LDL.LU R34, [R1+0x898] ;  /* 0x0008980001227983 */ /* 0x000ee80000300800 */
[----:B------:R-:W3:Y:S04]  /*30c40*/  LDL.LU R35, [R1+0x89c] ;  /* 0x00089c0001237983 */ /* 0x000ee80000300800 */
[----:B0-----:R-:W3:Y:S04]  /*30c50*/  LDL.LU R28, [R1+0x8a0] ;  /* 0x0008a000011c7983 */ /* 0x001ee80000300800 */
[----:B------:R-:W3:Y:S04]  /*30c60*/  LDL.LU R29, [R1+0x8a4] ;  /* 0x0008a400011d7983 */ /* 0x000ee80000300800 */
[----:B-1----:R-:W3:Y:S04]  /*30c70*/  LDL.LU R30, [R1+0x8a8] ;  /* 0x0008a800011e7983 */ /* 0x002ee80000300800 */
[----:B------:R-:W3:Y:S04]  /*30c80*/  LDL.LU R31, [R1+0x8ac] ;  /* 0x0008ac00011f7983 */ /* 0x000ee80000300800 */
[----:B------:R0:W-:Y:S01]  /*30c90*/  STSM.16.M88.4 [R0], R40 ;  /* 0x0000002800007844 */ /* 0x0001e20000000200 */
        /* <DEDUP_REMOVED lines=21> */
[----:B---3--:R-:W-:Y:S01]  /*30df0*/  STSM.16.M88.4 [R0], R36 ;  /* 0x0000002400007844 */ /* 0x008fe20000000200 */
        /* <DEDUP_REMOVED lines=9> */
[----:B------:R-:W3:Y:S01]  /*30e90*/  LDS.128 R28, [R0] ;  /* 0x00000000001c7984 */ /* 0x000ee20000000c00 */
[----:B------:R-:W-:-:S03]  /*30ea0*/  NOP ;  /* 0x0000000000007918 */ /* 0x000fc60000000000 */
[----:B-1----:R-:W-:Y:S04]  /*30eb0*/  STL.64 [R1+0x340], R48 ;  /* 0x0003403001007387 */ /* 0x002fe80000100a00 */
[----:B------:R1:W-:Y:S04]  /*30ec0*/  STL.64 [R1+0x348], R50 ;  /* 0x0003483201007387 */ /* 0x0003e80000100a00 */
[----:B0-----:R-:W-:Y:S04]  /*30ed0*/  STL.64 [R1+0x330], R8 ;  /* 0x0003300801007387 */ /* 0x001fe80000100a00 */
[----:B------:R0:W-:Y:S04]  /*30ee0*/  STL.64 [R1+0x338], R10 ;  /* 0x0003380a01007387 */ /* 0x0001e80000100a00 */
[----:B---3--:R-:W-:Y:S01]  /*30ef0*/  STL [R1+0x1570], R39 ;  /* 0x0015702701007387 */ /* 0x008fe20000100800 */
[----:B-1----:R-:W1:Y:S03]  /*30f00*/  LDC R51, c[0x0][0x3b4] ;  /* 0x0000ed00ff337b82 */ /* 0x002e660000000800 */
[----:B----4-:R-:W-:Y:S04]  /*30f10*/  STL [R1+0x156c], R35 ;  /* 0x00156c2301007387 */ /* 0x010fe80000100800 */
[----:B------:R-:W-:Y:S04]  /*30f20*/  STL [R1+0x157c], R30 ;  /* 0x00157c1e01007387 */ /* 0x000fe80000100800 */
[----:B------:R-:W-:Y:S04]  /*30f30*/  STL [R1+0x1574], R31 ;  /* 0x0015741f01007387 */ /* 0x000fe80000100800 */
[----:B------:R-:W3:Y:S04]  /*30f40*/  LDL.LU R45, [R1+0x50] ;  /* 0x00005000012d7983 */ /* 0x000ee80000300800 */
[----:B0-----:R-:W1:Y:S04]  /*30f50*/  LDL R11, [R1+0xb6c] ;  /* 0x000b6c00010b7983 */ /* 0x001e680000100800 */
[----:B------:R-:W-:Y:S01]  /*30f60*/  STSM.16.M88.4 [R0], R40 ;  /* 0x0000002800007844 */ /* 0x000fe20000000200 */
[----:B------:R-:W-:-:S03]  /*30f70*/  NOP ;  /* 0x0000000000007918 */ /* 0x000fc60000000000 */
[----:B------:R-:W0:Y:S01]  /*30f80*/  LDS.128 R40, [R0] ;  /* 0x0000000000287984 */ /* 0x000e220000000c00 */
[----:B------:R-:W-:-:S03]  /*30f90*/  NOP ;  /* 0x0000000000007918 */ /* 0x000fc60000000000 */
[----:B0-----:R0:W-:Y:S04]  /*30fa0*/  STL [R1+0x1578], R43 ;  /* 0x0015782b01007387 */ /* 0x0011e80000100800 */
        /* <DEDUP_REMOVED lines=11> */
[----:B--2---:R1:W-:Y:S02]  /*31060*/  STSM.16.M88.4 [R0], R24 ;  /* 0x0000001800007844 */ /* 0x0043e40000000200 */
[C---:B-1----:R-:W-:Y:S01]  /*31070*/  IMAD R24, R11.reuse, R51, RZ ;  /* 0x000000330b187224 */ /* 0x042fe200078e02ff */
[----:B------:R-:W-:-:S04]  /*31080*/  ISETP.GE.AND P0, PT, R11, UR4, PT ;  /* 0x000000040b007c0c */ /* 0x000fc8000bf06270 */
[----:B------:R-:W-:-:S04]  /*31090*/  LEA R26, P1, R24, UR6, 0x1 ;  /* 0x00000006181a7c11 */ /* 0x000fc8000f8208ff */
[----:B------:R-:W-:Y:S01]  /*310a0*/  LEA.HI.X.SX32 R27, R24, UR7, 0x1, P1 ;  /* 0x00000007181b7c11 */ /* 0x000fe200088f0eff */
[----:B------:R-:W-:Y:S01]  /*310b0*/  IMAD R46, R51, 0x20, R24 ;  /* 0x00000020332e7824 */ /* 0x000fe200078e0218 */
[----:B---3--:R-:W-:Y:S02]  /*310c0*/  PRMT R44, R45, 0x7632, R44 ;  /* 0x000076322d2c7816 */ /* 0x008fe4000000002c */
[C---:B----4-:R-:W-:Y:S01]  /*310d0*/  ISETP.LT.AND P0, PT, R30.reuse, UR31, !P0 ;  /* 0x0000001f1e007c0c */ /* 0x050fe2000c701270 */
[C---:B------:R-:W-:Y:S01]  /*310e0*/  IMAD R56, R30.reuse, UR26, RZ ;  /* 0x0000001a1e387c24 */ /* 0x040fe2000f8e02ff */
[----:B------:R-:W-:Y:S01]  /*310f0*/  ISETP.GE.AND P1, PT, R30, UR5, PT ;  /* 0x000000051e007c0c */ /* 0x000fe2000bf26270 */
[----:B------:R-:W0:Y:S02]  /*31100*/  LDCU.64 UR4, c[0x0][0x398] ;  /* 0x00007300ff0477ac */ /* 0x000e240008000a00 */
[----:B------:R-:W-:Y:S01]  /*31110*/  IMAD.WIDE R2, R56, 0x2, R26 ;  /* 0x0000000238027825 */ /* 0x000fe200078e021a */
[----:B------:R-:W-:Y:S01]  /*31120*/  NOP ;  /* 0x0000000000007918 */ /* 0x000fe20000000000 */
[----:B------:R-:W-:-:S06]  /*31130*/  PRMT R47, R10, 0x7632, R47 ;  /* 0x000076320a2f7816 */ /* 0x000fcc000000002f */
[----:B------:R1:W-:Y:S01]  /*31140*/  @P0 STG.E.U16 desc[UR8][R2.64], R45 ;  /* 0x0000002d02000986 */ /* 0x0003e2000c101508 */
[C---:B------:R-:W-:Y:S01]  /*31150*/  LEA R24, P0, R46.reuse, UR6, 0x1 ;  /* 0x000000062e187c11 */ /* 0x040fe2000f8008ff */
[----:B------:R-:W2:Y:S01]  /*31160*/  LDCU UR31, c[0x0][0x3b8] ;  /* 0x00007700ff1f77ac */ /* 0x000ea20008000800 */
[----:B------:R-:W-:Y:S02]  /*31170*/  ISETP.LT.AND P2, PT, R43, UR24, !P1 ;  /* 0x000000182b007c0c */ /* 0x000fe4000cf41270 */
[----:B------:R-:W-:Y:S01]  /*31180*/  LEA.HI.X.SX32 R25, R46, UR7, 0x1, P0 ;  /* 0x000000072e197c11 */ /* 0x000fe200080f0eff */
[----:B------:R-:W-:Y:S01]  /*31190*/  IMAD R46, R51, 0x20, R46 ;  /* 0x00000020332e7824 */ /* 0x000fe200078e022e */
[----:B------:R-:W3:Y:S01]  /*311a0*/  LDCU UR24, c[0x0][0x398] ;  /* 0x00007300ff1877ac */ /* 0x000ee20008000800 */
[----:B-1----:R-:W-:-:S08]  /*311b0*/  IMAD.WIDE R2, R56, 0x2, R24 ;  /* 0x0000000238027825 */ /* 0x002fd000078e0218 */
[----:B------:R1:W-:Y:S01]  /*311c0*/  @P2 STG.E.U16 desc[UR8][R2.64], R44 ;  /* 0x0000002c02002986 */ /* 0x0003e2000c101508 */
[----:B------:R-:W-:Y:S01]  /*311d0*/  ISETP.LT.AND P2, PT, R31, UR22, !P1 ;  /* 0x000000161f007c0c */ /* 0x000fe2000cf41270 */
[----:B------:R-:W4:Y:S01]  /*311e0*/  LDCU UR22, c[0x0][0x398] ;  /* 0x00007300ff1677ac */ /* 0x000f220008000800 */
[----:B-1----:R-:W-:-:S04]  /*311f0*/  LEA R44, P0, R46, UR6, 0x1 ;  /* 0x000000062e2c7c11 */ /* 0x002fc8000f8008ff */
[----:B------:R-:W-:Y:S01]  /*31200*/  LEA.HI.X.SX32 R45, R46, UR7, 0x1, P0 ;  /* 0x000000072e2d7c11 */ /* 0x000fe200080f0eff */
[----:B------:R-:W-:Y:S02]  /*31210*/  IMAD R46, R51, 0x20, R46 ;  /* 0x00000020332e7824 */ /* 0x000fe400078e022e */
[----:B------:R-:W-:-:S03]  /*31220*/  IMAD.WIDE R2, R56, 0x2, R44 ;  /* 0x0000000238027825 */ /* 0x000fc600078e022c */
[C---:B------:R-:W-:Y:S02]  /*31230*/  LEA R54, P0, R46.reuse, UR6, 0x1 ;  /* 0x000000062e367c11 */ /* 0x040fe4000f8008ff */
[----:B------:R1:W-:Y:S01]  /*31240*/  @P2 STG.E.U16 desc[UR8][R2.64], R10 ;  /* 0x0000000a02002986 */ /* 0x0003e2000c101508 */
[----:B------:R-:W-:Y:S01]  /*31250*/  ISETP.LT.AND P2, PT, R39, UR20, !P1 ;  /* 0x0000001427007c0c */ /* 0x000fe2000cf41270 */
[----:B------:R-:W0:Y:S01]  /*31260*/  LDCU UR20, c[0x0][0x398] ;  /* 0x00007300ff1477ac */ /* 0x000e220008000800 */
[----:B------:R-:W-:Y:S01]  /*31270*/  LEA.HI.X.SX32 R55, R46, UR7, 0x1, P0 ;  /* 0x000000072e377c11 */ /* 0x000fe200080f0eff */
[----:B------:R-:W-:Y:S02]  /*31280*/  IMAD R46, R51, 0x20, R46 ;  /* 0x00000020332e7824 */ /* 0x000fe400078e022e */
[----:B-1----:R-:W-:-:S03]  /*31290*/  IMAD.WIDE R2, R56, 0x2, R54 ;  /* 0x0000000238027825 */ /* 0x002fc600078e0236 */
[C---:B------:R-:W-:Y:S01]  /*312a0*/  LEA R52, P0, R46.reuse, UR6, 0x1 ;  /* 0x000000062e347c11 */ /* 0x040fe2000f8008ff */
[----:B------:R-:W2:Y:S04]  /*312b0*/  LDL.LU R10, [R1+0x10] ;  /* 0x00001000010a7983 */ /* 0x000ea80000300800 */
[----:B------:R1:W-:Y:S01]  /*312c0*/  @P2 STG.E.U16 desc[UR8][R2.64], R47 ;  /* 0x0000002f02002986 */ /* 0x0003e2000c101508 */
[----:B------:R-:W-:Y:S01]  /*312d0*/  ISETP.LT.AND P2, PT, R35, UR18, !P1 ;  /* 0x0000001223007c0c */ /* 0x000fe2000cf41270 */
[----:B------:R-:W2:Y:S01]  /*312e0*/  LDCU UR18, c[0x0][0x398] ;  /* 0x00007300ff1277ac */ /* 0x000ea20008000800 */
[----:B------:R-:W-:Y:S01]  /*312f0*/  LEA.HI.X.SX32 R53, R46, UR7, 0x1, P0 ;  /* 0x000000072e357c11 */ /* 0x000fe200080f0eff */
[----:B------:R-:W-:Y:S02]  /*31300*/  IMAD R46, R51, 0x20, R46 ;  /* 0x00000020332e7824 */ /* 0x000fe400078e022e */
[----:B-1----:R-:W-:-:S05]  /*31310*/  VIADD R2, R30, 0x3f ;  /* 0x0000003f1e027836 */ /* 0x002fca0000000000 */
[----:B------:R-:W-:Y:S01]  /*31320*/  ISETP.GE.AND P0, PT, R2, UR29, PT ;  /* 0x0000001d02007c0c */ /* 0x000fe2000bf06270 */
[----:B------:R-:W-:Y:S01]  /*31330*/  IMAD.WIDE R2, R56, 0x2, R52 ;  /* 0x0000000238027825 */ /* 0x000fe200078e0234 */
[----:B0-----:R-:W-:Y:S01]  /*31340*/  ISETP.LT.AND P3, PT, R61, UR4, !P1 ;  /* 0x000000043d007c0c */ /* 0x001fe2000cf61270 */
[----:B------:R-:W0:Y:S03]  /*31350*/  LDCU UR4, c[0x0][0x39c] ;  /* 0x00007380ff0477ac */ /* 0x000e260008000800 */
[----:B------:R1:W-:Y:S01]  /*31360*/  @P2 STG.E.U16 desc[UR8][R2.64], R9 ;  /* 0x0000000902002986 */ /* 0x0003e2000c101508 */
[C---:B------:R-:W-:Y:S01]  /*31370*/  LEA R48, P2, R46.reuse, UR6, 0x1 ;  /* 0x000000062e307c11 */ /* 0x040fe2000f8408ff */
[----:B------:R-:W0:Y:S03]  /*31380*/  LDCU UR29, c[0x0][0x398] ;  /* 0x00007300ff1d77ac */ /* 0x000e260008000800 */
[----:B------:R-:W-:-:S02]  /*31390*/  LEA.HI.X.SX32 R49, R46, UR7, 0x1, P2 ;  /* 0x000000072e317c11 */ /* 0x000fc400090f0eff */
[----:B------:R-:W-:Y:S01]  /*313a0*/  PRMT R47, R9, 0x7632, R47 ;  /* 0x00007632092f7816 */ /* 0x000fe2000000002f */
[----:B-1----:R-:W-:Y:S01]  /*313b0*/  IMAD.WIDE R2, R56, 0x2, R48 ;  /* 0x0000000238027825 */ /* 0x002fe200078e0230 */
[----:B------:R-:W3:Y:S04]  /*313c0*/  LDL.LU R9, [R1] ;  /* 0x0000000001097983 */ /* 0x000ee80000300800 */
[----:B------:R1:W-:Y:S01]  /*313d0*/  @P3 STG.E.U16 desc[UR8][R2.64], R47 ;  /* 0x0000002f02003986 */ /* 0x0003e2000c101508 */
[----:B------:R-:W-:Y:S01]  /*313e0*/  ISETP.LT.AND P3, PT, R60, UR16, !P1 ;  /* 0x000000103c007c0c */ /* 0x000fe2000cf61270 */
[----:B------:R-:W0:Y:S01]  /*313f0*/  LDCU UR16, c[0x0][0x398] ;  /* 0x00007300ff1077ac */ /* 0x000e220008000800 */
[----:B-1----:R-:W-:-:S05]  /*31400*/  IMAD R2, R51, 0x20, R46 ;  /* 0x0000002033027824 */ /* 0x002fca00078e022e */
[----:B------:R-:W-:-:S04]  /*31410*/  LEA R46, P2, R2, UR6, 0x1 ;  /* 0x00000006022e7c11 */ /* 0x000fc8000f8408ff */
[----:B------:R-:W-:Y:S01]  /*31420*/  LEA.HI.X.SX32 R47, R2, UR7, 0x1, P2 ;  /* 0x00000007022f7c11 */ /* 0x000fe200090f0eff */
[----:B------:R-:W-:Y:S02]  /*31430*/  IMAD R51, R51, 0x20, R2 ;  /* 0x0000002033337824 */ /* 0x000fe400078e0202 */
[----:B------:R-:W-:Y:S01]  /*31440*/  IMAD.WIDE R2, R56, 0x2, R46 ;  /* 0x0000000238027825 */ /* 0x000fe200078e022e */
[----:B------:R-:W-:-:S04]  /*31450*/  PRMT R57, R8, 0x7632, R57 ;  /* 0x0000763208397816 */ /* 0x000fc80000000039 */
[----:B------:R1:W-:Y:S04]  /*31460*/  @P3 STG.E.U16 desc[UR8][R2.64], R8 ;  /* 0x0000000802003986 */ /* 0x0003e8000c101508 */
[----:B-1----:R-:W4:Y:S01]  /*31470*/  LDL.LU R8, [R1+0xa0] ;  /* 0x0000a00001087983 */ /* 0x002f220000300800 */
[----:B------:R-:W-:Y:S02]  /*31480*/  LEA R50, P2, R51, UR6, 0x1 ;  /* 0x0000000633327c11 */ /* 0x000fe4000f8408ff */
[----:B------:R-:W-:Y:S01]  /*31490*/  ISETP.LT.AND P1, PT, R59, UR14, !P1 ;  /* 0x0000000e3b007c0c */ /* 0x000fe2000cf21270 */
[----:B------:R-:W1:Y:S01]  /*314a0*/  LDCU UR14, c[0x0][0x39c] ;  /* 0x00007380ff0e77ac */ /* 0x000e620008000800 */
[----:B------:R-:W-:Y:S01]  /*314b0*/  LEA.HI.X.SX32 R51, R51, UR7, 0x1, P2 ;  /* 0x0000000733337c11 */ /* 0x000fe200090f0eff */
[----:B------:R-:W0:Y:S02]  /*314c0*/  LDCU.64 UR6, c[0x0][0x398] ;  /* 0x00007300ff0677ac */ /* 0x000e240008000a00 */
[----:B------:R-:W-:-:S08]  /*314d0*/  IMAD.WIDE R2, R56, 0x2, R50 ;  /* 0x0000000238027825 */ /* 0x000fd000078e0232 */
[----:B------:R0:W-:Y:S02]  /*314e0*/  @P1 STG.E.U16 desc[UR8][R2.64], R57 ;  /* 0x0000003902001986 */ /* 0x0001e4000c101508 */
[----:B0-----:R-:W-:-:S05]  /*314f0*/  VIADD R2, R30, 0x1 ;  /* 0x000000011e027836 */ /* 0x001fca0000000000 */
[----:B------:R-:W-:Y:S01]  /*31500*/  ISETP.GE.AND P1, PT, R2, UR4, PT ;  /* 0x0000000402007c0c */ /* 0x000fe2000bf26270 */
[----:B------:R-:W-:Y:S01]  /*31510*/  VIADD R56, R56, UR26 ;  /* 0x0000001a38387c36 */ /* 0x000fe20008000000 */
[----:B------:R-:W0:Y:S02]  /*31520*/  LDCU UR4, c[0x0][0x398] ;  /* 0x00007300ff0477ac */ /* 0x000e240008000800 */
[----:B------:R-:W-:Y:S01]  /*31530*/  ISETP.LT.AND P2, PT, R11, UR12, !P1 ;  /* 0x0000000c0b007c0c */ /* 0x000fe2000cf41270 */
[----:B------:R-:W-:Y:S01]  /*31540*/  IMAD.WIDE R2, R56, 0x2, R26 ;  /* 0x0000000238027825 */ /* 0x000fe200078e021a */
[----:B------:R-:W-:Y:S01]  /*31550*/  ISETP.LT.AND P3, PT, R39, UR28, !P1 ;  /* 0x0000001c27007c0c */ /* 0x000fe2000cf61270 */
[----:B------:R-:W0:Y:S01]  /*31560*/  LDCU UR12, c[0x0][0x398] ;  /* 0x00007300ff0c77ac */ /* 0x000e220008000800 */
[----:B------:R-:W0:Y:S09]  /*31570*/  LDCU UR28, c[0x0][0x39c] ;  /* 0x00007380ff1c77ac */ /* 0x000e320008000800 */
[----:B--2---:R2:W-:Y:S01]  /*31580*/  @P2 STG.E.U16 desc[UR8][R2.64], R10 ;  /* 0x0000000a02002986 */ /* 0x0045e2000c101508 */
[----:B------:R-:W-:Y:S01]  /*31590*/  ISETP.LT.AND P2, PT, R43, UR10, !P1 ;  /* 0x0000000a2b007c0c */ /* 0x000fe2000cf41270 */
[----:B------:R-:W0:Y:S01]  /*315a0*/  LDCU UR10, c[0x0][0x398] ;  /* 0x00007300ff0a77ac */ /* 0x000e220008000800 */
[----:B------:R-:W-:Y:S01]  /*315b0*/  PRMT R57, R10, 0x7632, R57 ;  /* 0x000076320a397816 */ /* 0x000fe20000000039 */
[C---:B--2---:R-:W-:Y:S01]  /*315c0*/  IMAD.WIDE R2, R56.reuse, 0x2, R24 ;  /* 0x0000000238027825 */ /* 0x044fe200078e0218 */
[----:B------:R-:W2:Y:S09]  /*315d0*/  LDL.LU R10, [R1+0x54] ;  /* 0x00005400010a7983 */ /* 0x000eb20000300800 */
[----:B------:R0:W-:Y:S01]  /*315e0*/  @P2 STG.E.U16 desc[UR8][R2.64], R57 ;  /* 0x0000003902002986 */ /* 0x0001e2000c101508 */
[----:B------:R-:W-:Y:S01]  /*315f0*/  ISETP.LT.AND P2, PT, R31, UR6, !P1 ;  /* 0x000000061f007c0c */ /* 0x000fe2000cf41270 */
[----:B------:R-:W1:Y:S01]  /*31600*/  LDCU UR6, c[0x0][0x398] ;  /* 0x00007300ff0677ac */ /* 0x000e620008000800 */
[----:B0-----:R-:W-:-:S11]  /*31610*/  IMAD.WIDE R2, R56, 0x2, R44 ;  /* 0x0000000238027825 */ /* 0x001fd600078e022c */
[----:B---3--:R0:W-:Y:S01]  /*31620*/  @P2 STG.E.U16 desc[UR8][R2.64], R9 ;  /* 0x0000000902002986 */ /* 0x0081e2000c101508 */
[----:B------:R-:W-:Y:S02]  /*31630*/  PRMT R57, R9, 0x7632, R57 ;  /* 0x0000763209397816 */ /* 0x000fe40000000039 */
[----:B------:R-:W-:Y:S01]  /*31640*/  ISETP.LT.AND P2, PT, R35, UR30, !P1 ;  /* 0x0000001e23007c0c */ /* 0x000fe2000cf41270 */
[----:B------:R-:W3:Y:S01]  /*31650*/  LDCU UR30, c[0x0][0x398] ;  /* 0x00007300ff1e77ac */ /* 0x000ee20008000800 */
[----:B0-----:R-:W3:Y:S01]  /*31660*/  LDL.LU R9, [R1+0x44] ;  /* 0x0000440001097983 */ /* 0x001ee20000300800 */
[----:B------:R-:W-:-:S05]  /*31670*/  IMAD.WIDE R2, R56, 0x2, R54 ;  /* 0x0000000238027825 */ /* 0x000fca00078e0236 */
[----:B------:R0:W-:Y:S02]  /*31680*/  @P3 STG.E.U16 desc[UR8][R2.64], R57 ;  /* 0x0000003902003986 */ /* 0x0001e4000c101508 */
[----:B0-----:R-:W-:-:S05]  /*31690*/  IMAD.WIDE R2, R56, 0x2, R52 ;  /* 0x0000000238027825 */ /* 0x001fca00078e0234 */
[----:B----4-:R0:W-:Y:S01]  /*316a0*/  @P2 STG.E.U16 desc[UR8][R2.64], R8 ;  /* 0x0000000802002986 */ /* 0x0101e2000c101508 */
[----:B------:R-:W-:-:S03]  /*316b0*/  PRMT R57, R8, 0x7632, R57 ;  /* 0x0000763208397816 */ /* 0x000fc60000000039 */
[----:B0-----:R-:W4:Y:S01]  /*316c0*/  LDL.LU R8, [R1+0x34] ;  /* 0x0000340001087983 */ /* 0x001f220000300800 */
[----:B------:R-:W-:Y:S01]  /*316d0*/  ISETP.LT.AND P2, PT, R61, UR4, !P1 ;  /* 0x000000043d007c0c */ /* 0x000fe2000cf41270 */
[----:B------:R-:W0:Y:S01]  /*316e0*/  LDCU UR4, c[0x0][0x398] ;  /* 0x00007300ff0477ac */ /* 0x000e220008000800 */
[----:B------:R-:W-:Y:S01]  /*316f0*/  IMAD.WIDE R2, R56, 0x2, R48 ;  /* 0x0000000238027825 */ /* 0x000fe200078e0230 */
[----:B------:R-:W4:Y:S10]  /*31700*/  LDL.LU R15, [R1+0x24] ;  /* 0x00002400010f7983 */ /* 0x000f340000300800 */
[----:B------:R0:W-:Y:S01]  /*31710*/  @P2 STG.E.U16 desc[UR8][R2.64], R57 ;  /* 0x0000003902002986 */ /* 0x0001e2000c101508 */
[----:B-1----:R-:W-:Y:S01]  /*31720*/  ISETP.LT.AND P2, PT, R60, UR6, !P1 ;  /* 0x000000063c007c0c */ /* 0x002fe2000cf41270 */
[----:B------:R-:W1:Y:S01]  /*31730*/  LDCU UR6, c[0x0][0x398] ;  /* 0x00007300ff0677ac */ /* 0x000e620008000800 */
[----:B0-----:R-:W-:Y:S01]  /*31740*/  ISETP.LT.AND P1, PT, R59, UR4, !P1 ;  /* 0x000000043b007c0c */ /* 0x001fe2000cf21270 */
[----:B------:R-:W0:Y:S01]  /*31750*/  LDCU UR4, c[0x0][0x39c] ;  /* 0x00007380ff0477ac */ /* 0x000e220008000800 */
[----:B------:R-:W-:-:S09]  /*31760*/  IMAD.WIDE R2, R56, 0x2, R46 ;  /* 0x0000000238027825 */ /* 0x000fd200078e022e */
[----:B------:R0:W-:Y:S02]  /*31770*/  @P2 STG.E.U16 desc[UR8][R2.64], R4 ;  /* 0x0000000402002986 */ /* 0x0001e4000c101508 */
[----:B0-----:R-:W-:Y:S01]  /*31780*/  PRMT R4, R4, 0x7632, R4 ;  /* 0x0000763204047816 */ /* 0x001fe20000000004 */
[----:B------:R-:W-:-:S05]  /*31790*/  IMAD.WIDE R2, R56, 0x2, R50 ;  /* 0x0000000238027825 */ /* 0x000fca00078e0232 */
[----:B------:R0:W-:Y:S02]  /*317a0*/  @P1 STG.E.U16 desc[UR8][R2.64], R4 ;  /* 0x0000000402001986 */ /* 0x0001e4000c101508 */
[----:B0-----:R-:W-:-:S05]  /*317b0*/  VIADD R2, R30, 0x2 ;  /* 0x000000021e027836 */ /* 0x001fca0000000000 */
[----:B------:R-:W-:Y:S01]  /*317c0*/  ISETP.GE.AND P1, PT, R2, UR4, PT ;  /* 0x0000000402007c0c */ /* 0x000fe2000bf26270 */
[----:B------:R-:W0:Y:S03]  /*317d0*/  LDCU UR4, c[0x0][0x398] ;  /* 0x00007300ff0477ac */ /* 0x000e260008000800 */
[----:B-1----:R-:W-:Y:S01]  /*317e0*/  ISETP.LT.AND P2, PT, R11, UR6, !P1 ;  /* 0x000000060b007c0c */ /* 0x002fe2000cf41270 */
[----:B------:R-:W-:Y:S01]  /*317f0*/  VIADD R2, R56, UR26 ;  /* 0x0000001a38027c36 */ /* 0x000fe20008000000 */
[----:B------:R-:W1:Y:S01]  /*31800*/  LDCU UR6, c[0x0][0x398] ;  /* 0x00007300ff0677ac */ /* 0x000e620008000800 */
[----:B------:R-:W-:Y:S02]  /*31810*/  ISETP.LT.AND P3, PT, R43, UR10, !P1 ;  /* 0x0000000a2b007c0c */ /* 0x000fe4000cf61270 */
[----:B------:R-:W-:Y:S01]  /*31820*/  IMAD.WIDE R56, R2, 0x2, R26 ;  /* 0x0000000202387825 */ /* 0x000fe200078e021a */
[----:B------:R-:W0:Y:S07]  /*31830*/  LDCU UR10, c[0x0][0x398] ;  /* 0x00007300ff0a77ac */ /* 0x000e2e0008000800 */
[----:B--2---:R2:W-:Y:S01]  /*31840*/  @P2 STG.E.U16 desc[UR8][R56.64], R10 ;  /* 0x0000000a38002986 */ /* 0x0045e2000c101508 */
[----:B------:R-:W-:-:S02]  /*31850*/  PRMT R3, R10, 0x7632, R3 ;  /* 0x000076320a037816 */ /* 0x000fc40000000003 */
[----:B0-----:R-:W-:Y:S01]  /*31860*/  ISETP.LT.AND P2, PT, R31, UR4, !P1 ;  /* 0x000000041f007c0c */ /* 0x001fe2000cf41270 */
[----:B------:R-:W0:Y:S01]  /*31870*/  LDCU UR4, c[0x0][0x398] ;  /* 0x00007300ff0477ac */ /* 0x000e220008000800 */
[----:B--2---:R-:W2:Y:S01]  /*31880*/  LDL.LU R10, [R1+0x14] ;  /* 0x00001400010a7983 */ /* 0x004ea20000300800 */
[----:B------:R-:W-:-:S05]  /*31890*/  IMAD.WIDE R56, R2, 0x2, R24 ;  /* 0x0000000202387825 */ /* 0x000fca00078e0218 */
[----:B------:R0:W-:Y:S01]  /*318a0*/  @P3 STG.E.U16 desc[UR8][R56.64], R3 ;  /* 0x0000000338003986 */ /* 0x0001e2000c101508 */
[----:B-1----:R-:W-:Y:S01]  /*318b0*/  ISETP.LT.AND P3, PT, R39, UR6, !P1 ;  /* 0x0000000627007c0c */ /* 0x002fe2000cf61270 */
[----:B------:R-:W1:Y:S01]  /*318c0*/  LDCU UR6, c[0x0][0x398] ;  /* 0x00007300ff0677ac */ /* 0x000e620008000800 */
[----:B0-----:R-:W-:-:S05]  /*318d0*/  IMAD.WIDE R56, R2, 0x2, R44 ;  /* 0x0000000202387825 */ /* 0x001fca00078e022c */
[----:B---3--:R0:W-:Y:S01]  /*318e0*/  @P2 STG.E.U16 desc[UR8][R56.64], R9 ;  /* 0x0000000938002986 */ /* 0x0081e2000c101508 */
[----:B------:R-:W-:Y:S02]  /*318f0*/  PRMT R3, R9, 0x7632, R3 ;  /* 0x0000763209037816 */ /* 0x000fe40000000003 */
[----:B------:R-:W-:Y:S01]  /*31900*/  ISETP.LT.AND P2, PT, R35, UR10, !P1 ;  /* 0x0000000a23007c0c */ /* 0x000fe2000cf41270 */
[----:B------:R-:W3:Y:S01]  /*31910*/  LDCU UR10, c[0x0][0x398] ;  /* 0x00007300ff0a77ac */ /* 0x000ee20008000800 */
[----:B0-----:R-:W2:Y:S01]  /*31920*/  LDL.LU R9, [R1+0x4] ;  /* 0x0000040001097983 */ /* 0x001ea20000300800 */
        /* <DEDUP_REMOVED lines=8> */
[----:B------:R-:W-:-:S11]  /*319b0*/  IMAD.WIDE R56, R2, 0x2, R48 ;  /* 0x0000000202387825 */ /* 0x000fd600078e0230 */
[----:B------:R3:W-:Y:S01]  /*319c0*/  @P2 STG.E.U16 desc[UR8][R56.64], R3 ;  /* 0x0000000338002986 */ /* 0x0007e2000c101508 */
[----:B-1----:R-:W-:Y:S01]  /*319d0*/  ISETP.LT.AND P2, PT, R60, UR6, !P1 ;  /* 0x000000063c007c0c */ /* 0x002fe2000cf41270 */
[----:B------:R-:W1:Y:S01]  /*319e0*/  LDCU UR6, c[0x0][0x398] ;  /* 0x00007300ff0677ac */ /* 0x000e620008000800 */
[----:B0-----:R-:W-:Y:S01]  /*319f0*/  ISETP.LT.AND P1, PT, R59, UR4, !P1 ;  /* 0x000000043b007c0c */ /* 0x001fe2000cf21270 */
[----:B------:R-:W0:Y:S01]  /*31a00*/  LDCU UR4, c[0x0][0x39c] ;  /* 0x00007380ff0477ac */ /* 0x000e220008000800 */
[----:B---3--:R-:W-:Y:S01]  /*31a10*/  IMAD.WIDE R56, R2, 0x2, R46 ;  /* 0x0000000202387825 */ /* 0x008fe200078e022e */
[----:B------:R-:W-:-:S08]  /*31a20*/  PRMT R3, R15, 0x7632, R3 ;  /* 0x000076320f037816 */ /* 0x000fd00000000003 */
[----:B------:R3:W-:Y:S02]  /*31a30*/  @P2 STG.E.U16 desc[UR8][R56.64], R15 ;  /* 0x0000000f38002986 */ /* 0x0007e4000c101508 */
[----:B---3--:R-:W-:-:S05]  /*31a40*/  IMAD.WIDE R56, R2, 0x2, R50 ;  /* 0x0000000202387825 */ /* 0x008fca00078e0232 */
[----:B------:R3:W-:Y:S02]  /*31a50*/  @P1 STG.E.U16 desc[UR8][R56.64], R3 ;  /* 0x0000000338001986 */ /* 0x0007e4000c101508 */
[----:B---3--:R-:W-:-:S05]  /*31a60*/  VIADD R3, R30, 0x3 ;  /* 0x000000031e037836 */ /* 0x008fca0000000000 */
[----:B0-----:R-:W-:Y:S01]  /*31a70*/  ISETP.GE.AND P1, PT, R3, UR4, PT ;  /* 0x0000000403007c0c */ /* 0x001fe2000bf26270 */
[----:B------:R-:W0:Y:S03]  /*31a80*/  LDCU UR4, c[0x0][0x398] ;  /* 0x00007300ff0477ac */ /* 0x000e260008000800 */
[----:B-1----:R-:W-:Y:S01]  /*31a90*/  ISETP.LT.AND P2, PT, R11, UR6, !P1 ;  /* 0x000000060b007c0c */ /* 0x002fe2000cf41270 */
[----:B------:R-:W-:Y:S01]  /*31aa0*/  VIADD R2, R2, UR26 ;  /* 0x0000001a02027c36 */ /* 0x000fe20008000000 */
[----:B------:R-:W1:Y:S01]  /*31ab0*/  LDCU UR6, c[0x0][0x398] ;  /* 0x00007300ff0677ac */ /* 0x000e620008000800 */
[----:B------:R-:W-:Y:S02]  /*31ac0*/  ISETP.LT.AND P3, PT, R43, UR10, !P1 ;  /* 0x0000000a2b007c0c */ /* 0x000fe4000cf61270 */
[----:B------:R-:W-:Y:S01]  /*31ad0*/  IMAD.WIDE R56, R2, 0x2, R26 ;  /* 0x0000000202387825 */ /* 0x000fe200078e021a */
[----:B------:R-:W3:Y:S07]  /*31ae0*/  LDCU UR10, c[0x0][0x398] ;  /* 0x00007300ff0a77ac */ /* 0x000eee0008000800 */
        /* <DEDUP_REMOVED lines=10> */
[----:B------:R0:W-:Y:S01]  /*31b90*/  @P2 STG.E.U16 desc[UR8][R56.64], R9 ;  /* 0x0000000938002986 */ /* 0x0001e2000c101508 */
[----:B------:R-:W-:Y:S02]  /*31ba0*/  PRMT R3, R9, 0x7632, R3 ;  /* 0x0000763209037816 */ /* 0x000fe40000000003 */
[----:B---3--:R-:W-:Y:S01]  /*31bb0*/  ISETP.LT.AND P2, PT, R35, UR10, !P1 ;  /* 0x0000000a23007c0c */ /* 0x008fe2000cf41270 */
        /* <DEDUP_REMOVED lines=75> */
[----:B0-----:R-:W-:Y:S01]  /*32070*/  ISETP.LT.AND P2, PT, R31, UR4, !P1 ;  /* 0x000000041f007c0c */ /* 0x001fe2000cf41270 */
[----:B------:R-:W0:Y:S01]  /*32080*/  LDCU UR4, c[0x0][0x398] ;  /* 0x00007300ff0477ac */ /* 0x000e220008000800 */
[----:B------:R-:W-:Y:S01]  /*32090*/  PRMT R3, R10, 0x7632, R3 ;  /* 0x000076320a037816 */ /* 0x000fe20000000003 */
[----:B--2---:R-:W-:-:S05]  /*320a0*/  IMAD.WIDE R4, R2, 0x2, R24 ;  /* 0x0000000202047825 */ /* 0x004fca00078e0218 */
[----:B------:R2:W-:Y:S01]  /*320b0*/  @P3 STG.E.U16 desc[UR8][R4.64], R3 ;  /* 0x0000000304003986 */ /* 0x0005e2000c101508 */
[----:B-1----:R-:W-:Y:S01]  /*320c0*/  ISETP.LT.AND P3, PT, R39, UR6, !P1 ;  /* 0x0000000627007c0c */ /* 0x002fe2000cf61270 */
[----:B------:R-:W1:Y:S01]  /*320d0*/  LDCU UR6, c[0x0][0x398] ;  /* 0x00007300ff0677ac */ /* 0x000e620008000800 */
[----:B--2---:R-:W-:-:S05]  /*320e0*/  IMAD.WIDE R4, R2, 0x2, R44 ;  /* 0x0000000202047825 */ /* 0x004fca00078e022c */
[----:B------:R2:W-:Y:S01]  /*320f0*/  @P2 STG.E.U16 desc[UR8][R4.64], R9 ;  /* 0x0000000904002986 */ /* 0x0005e2000c101508 */
[----:B------:R-:W-:Y:S02]  /*32100*/  PRMT R3, R9, 0x7632, R3 ;  /* 0x0000763209037816 */ /* 0x000fe40000000003 */
[----:B---3--:R-:W-:Y:S01]  /*32110*/  ISETP.LT.AND P2, PT, R35, UR10, !P1 ;  /* 0x0000000a23007c0c */ /* 0x008fe2000cf41270 */
[----:B------:R-:W3:Y:S01]  /*32120*/  LDCU UR10, c[0x0][0x398] ;  /* 0x00007300ff0a77ac */ /* 0x000ee20008000800 */
[----:B--2---:R-:W2:Y:S01]  /*32130*/  LDL.LU R9, [R1+0x5c] ;  /* 0x00005c0001097983 */ /* 0x004ea20000300800 */
[----:B------:R-:W-:-:S05]  /*32140*/  IMAD.WIDE R4, R2, 0x2, R54 ;  /* 0x0000000202047825 */ /* 0x000fca00078e0236 */
[----:B------:R0:W-:Y:S02]  /*32150*/  @P3 STG.E.U16 desc[UR8][R4.64], R3 ;  /* 0x0000000304003986 */ /* 0x0001e4000c101508 */
[----:B0-----:R-:W-:-:S05]  /*32160*/  IMAD.WIDE R4, R2, 0x2, R52 ;  /* 0x0000000202047825 */ /* 0x001fca00078e0234 */
[----:B----4-:R0:W-:Y:S01]  /*32170*/  @P2 STG.E.U16 desc[UR8][R4.64], R8 ;  /* 0x0000000804002986 */ /* 0x0101e2000c101508 */
[----:B------:R-:W-:-:S03]  /*32180*/  PRMT R3, R8, 0x7632, R3 ;  /* 0x0000763208037816 */ /* 0x000fc60000000003 */
[----:B0-----:R-:W4:Y:S01]  /*32190*/  LDL.LU R8, [R1+0x4c] ;  /* 0x00004c0001087983 */ /* 0x001f220000300800 */
[----:B------:R-:W-:Y:S01]  /*321a0*/  ISETP.LT.AND P3, PT, R61, UR4, !P1 ;  /* 0x000000043d007c0c */ /* 0x000fe2000cf61270 */
[----:B------:R-:W-:Y:S01]  /*321b0*/  IMAD.WIDE R4, R2, 0x2, R48 ;  /* 0x0000000202047825 */ /* 0x000fe200078e0230 */
[----:B------:R-:W0:Y:S01]  /*321c0*/  LDCU UR4, c[0x0][0x398] ;  /* 0x00007300ff0477ac */ /* 0x000e220008000800 */
[----:B------:R-:W3:Y:S10]  /*321d0*/  LDL.LU R10, [R1+0x3c] ;  /* 0x00003c00010a7983 */ /* 0x000ef40000300800 */
[----:B------:R1:W-:Y:S01]  /*321e0*/  @P3 STG.E.U16 desc[UR8][R4.64], R3 ;  /* 0x0000000304003986 */ /* 0x0003e2000c101508 */
[----:B------:R-:W-:Y:S01]  /*321f0*/  ISETP.LT.AND P3, PT, R60, UR45, !P1 ;  /* 0x0000002d3c007c0c */ /* 0x000fe2000cf61270 */
[----:B------:R-:W0:Y:S01]  /*32200*/  LDCU UR45, c[0x0][0x39c] ;  /* 0x00007380ff2d77ac */ /* 0x000e220008000800 */
[----:B------:R-:W-:Y:S01]  /*32210*/  ISETP.LT.AND P1, PT, R59, UR52, !P1 ;  /* 0x000000343b007c0c */ /* 0x000fe2000cf21270 */
[----:B------:R-:W0:Y:S01]  /*32220*/  LDCU UR52, c[0x0][0x398] ;  /* 0x00007300ff3477ac */ /* 0x000e220008000800 */
[----:B-1----:R-:W-:-:S02]  /*32230*/  VIADD R3, R30, 0x6 ;  /* 0x000000061e037836 */ /* 0x002fc40000000000 */
[----:B------:R-:W-:-:S03]  /*32240*/  IMAD.WIDE R4, R2, 0x2, R46 ;  /* 0x0000000202047825 */ /* 0x000fc600078e022e */
[----:B------:R-:W-:Y:S01]  /*32250*/  ISETP.GE.AND P2, PT, R3, UR53, PT ;  /* 0x0000003503007c0c */ /* 0x000fe2000bf46270 */
[----:B------:R-:W1:Y:S03]  /*32260*/  LDCU UR53, c[0x0][0x398] ;  /* 0x00007300ff3577ac */ /* 0x000e660008000800 */
[----:B------:R0:W-:Y:S01]  /*32270*/  @P3 STG.E.U16 desc[UR8][R4.64], R6 ;  /* 0x0000000604003986 */ /* 0x0001e2000c101508 */
[----:B------:R-:W-:Y:S01]  /*32280*/  ISETP.LT.AND P3, PT, R11, UR74, !P2 ;  /* 0x0000004a0b007c0c */ /* 0x000fe2000d761270 */
[----:B------:R-:W1:Y:S01]  /*32290*/  LDCU UR74, c[0x0][0x398] ;  /* 0x00007300ff4a77ac */ /* 0x000e620008000800 */
[----:B------:R-:W-:Y:S01]  /*322a0*/  PRMT R3, R6, 0x7632, R3 ;  /* 0x0000763206037816 */ /* 0x000fe20000000003 */
[----:B0-----:R-:W-:-:S04]  /*322b0*/  IMAD.WIDE R4, R2, 0x2, R50 ;  /* 0x0000000202047825 */ /* 0x001fc800078e0232 */
[----:B------:R-:W-:Y:S01]  /*322c0*/  VIADD R6, R2, UR26 ;  /* 0x0000001a02067c36 */ /* 0x000fe20008000000 */
[----:B------:R0:W-:Y:S01]  /*322d0*/  @P1 STG.E.U16 desc[UR8][R4.64], R3 ;  /* 0x0000000304001986 */ /* 0x0001e2000c101508 */
[----:B------:R-:W-:Y:S01]  /*322e0*/  ISETP.LT.AND P4, PT, R43, UR36, !P2 ;  /* 0x000000242b007c0c */ /* 0x000fe2000d781270 */
[----:B------:R-:W1:Y:S01]  /*322f0*/  LDCU UR36, c[0x0][0x398] ;  /* 0x00007300ff2477ac */ /* 0x000e620008000800 */
[----:B------:R-:W-:Y:S01]  /*32300*/  ISETP.LT.AND P5, PT, R31, UR12, !P2 ;  /* 0x0000000c1f007c0c */ /* 0x000fe2000d7a1270 */
[----:B0-----:R-:W-:Y:S01]  /*32310*/  IMAD.WIDE R2, R6, 0x2, R26 ;  /* 0x0000000206027825 */ /* 0x001fe200078e021a */
[----:B--2---:R-:W-:-:S04]  /*32320*/  PRMT R4, R9, 0x7632, R4 ;  /* 0x0000763209047816 */ /* 0x004fc80000000004 */
[----:B------:R0:W-:Y:S01]  /*32330*/  @P3 STG.E.U16 desc[UR8][R2.64], R9 ;  /* 0x0000000902003986 */ /* 0x0001e2000c101508 */
[----:B----4-:R-:W-:-:S03]  /*32340*/  PRMT R5, R8, 0x7632, R5 ;  /* 0x0000763208057816 */ /* 0x010fc60000000005 */
[----:B0-----:R-:W2:Y:S01]  /*32350*/  LDL.LU R9, [R1+0x2c] ;  /* 0x00002c0001097983 */ /* 0x001ea20000300800 */
[C---:B------:R-:W-:Y:S01]  /*32360*/  IMAD.WIDE R2, R6.reuse, 0x2, R24 ;  /* 0x0000000206027825 */ /* 0x040fe200078e0218 */
[----:B------:R-:W-:Y:S01]  /*32370*/  ISETP.LT.AND P6, PT, R39, UR27, !P2 ;  /* 0x0000001b27007c0c */ /* 0x000fe2000d7c1270 */
[----:B------:R-:W0:Y:S03]  /*32380*/  LDCU UR12, c[0x0][0x398] ;  /* 0x00007300ff0c77ac */ /* 0x000e260008000800 */
[----:B------:R4:W-:Y:S01]  /*32390*/  @P4 STG.E.U16 desc[UR8][R2.64], R4 ;  /* 0x0000000402004986 */ /* 0x0009e2000c101508 */
[----:B------:R-:W-:Y:S01]  /*323a0*/  ISETP.LT.AND P1, PT, R35, UR75, !P2 ;  /* 0x0000004b23007c0c */ /* 0x000fe2000d721270 */
[----:B------:R-:W0:Y:S01]  /*323b0*/  LDCU UR27, c[0x0][0x398] ;  /* 0x00007300ff1b77ac */ /* 0x000e220008000800 */
[----:B----4-:R-:W-:Y:S01]  /*323c0*/  IMAD.WIDE R2, R6, 0x2, R44 ;  /* 0x0000000206027825 */ /* 0x010fe200078e022c */
[----:B------:R-:W-:Y:S01]  /*323d0*/  ISETP.LT.AND P3, PT, R61, UR6, !P2 ;  /* 0x000000063d007c0c */ /* 0x000fe2000d761270 */
[----:B------:R-:W4:Y:S03]  /*323e0*/  LDCU UR75, c[0x0][0x398] ;  /* 0x00007300ff4b77ac */ /* 0x000f260008000800 */
[----:B------:R0:W-:Y:S01]  /*323f0*/  @P5 STG.E.U16 desc[UR8][R2.64], R8 ;  /* 0x0000000802005986 */ /* 0x0001e2000c101508 */
[----:B------:R-:W-:Y:S01]  /*32400*/  ISETP.LT.AND P4, PT, R60, UR35, !P2 ;  /* 0x000000233c007c0c */ /* 0x000fe2000d781270 */
[----:B------:R-:W-:Y:S01]  /*32410*/  VIADD R4, R30, 0x7 ;  /* 0x000000071e047836 */ /* 0x000fe20000000000 */
[----:B---3--:R-:W-:Y:S01]  /*32420*/  PRMT R56, R10, 0x7632, R56 ;  /* 0x000076320a387816 */ /* 0x008fe20000000038 */
[----:B------:R-:W3:Y:S01]  /*32430*/  LDCU UR35, c[0x0][0x39c] ;  /* 0x00007380ff2377ac */ /* 0x000ee20008000800 */
[----:B------:R-:W1:Y:S01]  /*32440*/  LDCU UR6, c[0x0][0x3b8] ;  /* 0x00007700ff0677ac */ /* 0x000e620008000800 */
[----:B0-----:R-:W3:Y:S01]  /*32450*/  LDL.LU R8, [R1+0x1c] ;  /* 0x00001c0001087983 */ /* 0x001ee20000300800 */
[----:B------:R-:W-:-:S05]  /*32460*/  IMAD.WIDE R2, R6, 0x2, R54 ;  /* 0x0000000206027825 */ /* 0x000fca00078e0236 */
[----:B------:R0:W-:Y:S01]  /*32470*/  @P6 STG.E.U16 desc[UR8][R2.64], R5 ;  /* 0x0000000502006986 */ /* 0x0001e2000c101508 */
[----:B------:R-:W-:Y:S01]  /*32480*/  ISETP.GE.AND P5, PT, R4, UR73, PT ;  /* 0x0000004904007c0c */ /* 0x000fe2000bfa6270 */
[----:B------:R-:W1:Y:S01]  /*32490*/  LDCU UR73, c[0x0][0x398] ;  /* 0x00007300ff4977ac */ /* 0x000e620008000800 */
[----:B0-----:R-:W-:-:S04]  /*324a0*/  IMAD.WIDE R2, R6, 0x2, R52 ;  /* 0x0000000206027825 */ /* 0x001fc800078e0234 */
[C---:B------:R-:W-:Y:S01]  /*324b0*/  IMAD.WIDE R4, R6.reuse, 0x2, R48 ;  /* 0x0000000206047825 */ /* 0x040fe200078e0230 */
[----:B------:R0:W-:Y:S04]  /*324c0*/  @P1 STG.E.U16 desc[UR8][R2.64], R10 ;  /* 0x0000000a02001986 */ /* 0x0001e8000c101508 */
[----:B------:R1:W-:Y:S04]  /*324d0*/  @P3 STG.E.U16 desc[UR8][R4.64], R56 ;  /* 0x0000003804003986 */ /* 0x0003e8000c101508 */
[----:B0-----:R-:W4:Y:S01]  /*324e0*/  LDL.LU R10, [R1+0xc] ;  /* 0x00000c00010a7983 */ /* 0x001f220000300800 */
[C---:B------:R-:W-:Y:S01]  /*324f0*/  IMAD.WIDE R2, R6.reuse, 0x2, R46 ;  /* 0x0000000206027825 */ /* 0x040fe200078e022e */
[----:B------:R-:W-:Y:S01]  /*32500*/  ISETP.LT.AND P2, PT, R59, UR54, !P2 ;  /* 0x000000363b007c0c */ /* 0x000fe2000d741270 */
[----:B------:R-:W0:Y:S01]  /*32510*/  LDCU UR54, c[0x0][0x398] ;  /* 0x00007300ff3677ac */ /* 0x000e220008000800 */
[----:B------:R-:W-:Y:S01]  /*32520*/  ISETP.LT.AND P6, PT, R11, UR40, !P5 ;  /* 0x000000280b007c0c */ /* 0x000fe2000efc1270 */
[C---:B-1----:R-:W-:Y:S01]  /*32530*/  IMAD.WIDE R4, R6.reuse, 0x2, R50 ;  /* 0x0000000206047825 */ /* 0x042fe200078e0232 */
[----:B--2---:R-:W-:Y:S01]  /*32540*/  PRMT R56, R9, 0x7632, R56 ;  /* 0x0000763209387816 */ /* 0x004fe20000000038 */
[----:B------:R1:W-:Y:S02]  /*32550*/  @P4 STG.E.U16 desc[UR8][R2.64], R9 ;  /* 0x0000000902004986 */ /* 0x0003e4000c101508 */
[----:B------:R-:W-:Y:S01]  /*32560*/  VIADD R6, R6, UR26 ;  /* 0x0000001a06067c36 */ /* 0x000fe20008000000 */
[----:B------:R-:W-:Y:S01]  /*32570*/  ISETP.LT.AND P1, PT, R43, UR70, !P5 ;  /* 0x000000462b007c0c */ /* 0x000fe2000ef21270 */
[----:B------:R-:W2:Y:S01]  /*32580*/  LDCU UR40, c[0x0][0x398] ;  /* 0x00007300ff2877ac */ /* 0x000ea20008000800 */
[----:B-1----:R-:W2:Y:S01]  /*32590*/  LDL.LU R9, [R1+0xac] ;  /* 0x0000ac0001097983 */ /* 0x002ea20000300800 */
[----:B------:R-:W-:Y:S01]  /*325a0*/  IMAD.WIDE R2, R6, 0x2, R26 ;  /* 0x0000000206027825 */ /* 0x000fe200078e021a */
[----:B------:R-:W-:Y:S01]  /*325b0*/  ISETP.LT.AND P3, PT, R31, UR72, !P5 ;  /* 0x000000481f007c0c */ /* 0x000fe2000ef61270 */
[----:B------:R-:W1:Y:S01]  /*325c0*/  LDCU UR70, c[0x0][0x398] ;  /* 0x00007300ff4677ac */ /* 0x000e620008000800 */
[----:B------:R3:W-:Y:S01]  /*325d0*/  @P2 STG.E.U16 desc[UR8][R4.64], R56 ;  /* 0x0000003804002986 */ /* 0x0007e2000c101508 */
[----:B------:R-:W-:Y:S01]  /*325e0*/  ISETP.LT.AND P4, PT, R39, UR20, !P5 ;  /* 0x0000001427007c0c */ /* 0x000fe2000ef81270 */
[----:B------:R-:W0:Y:S01]  /*325f0*/  LDCU UR72, c[0x0][0x398] ;  /* 0x00007300ff4877ac */ /* 0x000e220008000800 */
[----:B---3--:R-:W-:Y:S01]  /*32600*/  PRMT R56, R8, 0x7632, R56 ;  /* 0x0000763208387816 */ /* 0x008fe20000000038 */
[----:B------:R3:W-:Y:S01]  /*32610*/  @P6 STG.E.U16 desc[UR8][R2.64], R8 ;  /* 0x0000000802006986 */ /* 0x0007e2000c101508 */
[----:B------:R-:W-:Y:S01]  /*32620*/  ISETP.LT.AND P2, PT, R35, UR41, !P5 ;  /* 0x0000002923007c0c */ /* 0x000fe2000ef41270 */
[C---:B------:R-:W-:Y:S01]  /*32630*/  IMAD.WIDE R4, R6.reuse, 0x2, R24 ;  /* 0x0000000206047825 */ /* 0x040fe200078e0218 */
[----:B------:R-:W0:Y:S01]  /*32640*/  LDCU UR20, c[0x0][0x398] ;  /* 0x00007300ff1477ac */ /* 0x000e220008000800 */
[----:B---3--:R-:W3:Y:S02]  /*32650*/  LDL.LU R8, [R1+0x80] ;  /* 0x0000800001087983 */ /* 0x008ee40000300800 */
[----:B------:R-:W-:Y:S01]  /*32660*/  IMAD.WIDE R2, R6, 0x2, R44 ;  /* 0x0000000206027825 */ /* 0x000fe200078e022c */
[----:B------:R-:W-:Y:S01]  /*32670*/  ISETP.LT.AND P6, PT, R61, UR71, !P5 ;  /* 0x000000473d007c0c */ /* 0x000fe2000efc1270 */
[----:B------:R-:W0:Y:S01]  /*32680*/  LDCU UR41, c[0x0][0x398] ;  /* 0x00007300ff2977ac */ /* 0x000e220008000800 */
[----:B------:R1:W-:Y:S01]  /*32690*/  @P1 STG.E.U16 desc[UR8][R4.64], R56 ;  /* 0x0000003804001986 */ /* 0x0003e2000c101508 */
[----:B------:R-:W-:-:S03]  /*326a0*/  ISETP.LT.AND P1, PT, R60, UR49, !P5 ;  /* 0x000000313c007c0c */ /* 0x000fc6000ef21270 */
[----:B------:R-:W3:Y:S01]  /*326b0*/  LDL.LU R15, [R1+0x70] ;  /* 0x00007000010f7983 */ /* 0x000ee20000300800 */
[----:B------:R-:W-:Y:S01]  /*326c0*/  ISETP.LT.AND P5, PT, R59, UR29, !P5 ;  /* 0x0000001d3b007c0c */ /* 0x000fe2000efa1270 */
[----:B------:R-:W0:Y:S01]  /*326d0*/  LDCU UR29, c[0x0][0x39c] ;  /* 0x00007380ff1d77ac */ /* 0x000e220008000800 */
[----:B------:R-:W0:Y:S01]  /*326e0*/  LDCU UR71, c[0x0][0x398] ;  /* 0x00007300ff4777ac */ /* 0x000e220008000800 */
[----:B-1----:R-:W-:Y:S02]  /*326f0*/  VIADD R56, R30, 0x8 ;  /* 0x000000081e387836 */ /* 0x002fe40000000000 */
[----:B------:R-:W-:Y:S01]  /*32700*/  IMAD.WIDE R4, R6, 0x2, R54 ;  /* 0x0000000206047825 */ /* 0x000fe200078e0236 */
[----:B------:R-:W1:Y:S01]  /*32710*/  LDCU UR49, c[0x0][0x3b8] ;  /* 0x00007700ff3177ac */ /* 0x000e620008000800 */
[----:B----4-:R-:W-:Y:S01]  /*32720*/  PRMT R57, R10, 0x7632, R57 ;  /* 0x000076320a397816 */ /* 0x010fe20000000039 */
[----:B------:R4:W-:Y:S01]  /*32730*/  @P3 STG.E.U16 desc[UR8][R2.64], R10 ;  /* 0x0000000a02003986 */ /* 0x0009e2000c101508 */
[----:B------:R-:W-:Y:S01]  /*32740*/  ISETP.GE.AND P3, PT, R56, UR50, PT ;  /* 0x0000003238007c0c */ /* 0x000fe2000bf66270 */
[----:B------:R-:W0:Y:S02]  /*32750*/  LDCU UR50, c[0x0][0x398] ;  /* 0x00007300ff3277ac */ /* 0x000e240008000800 */
[----:B------:R1:W-:Y:S01]  /*32760*/  @P4 STG.E.U16 desc[UR8][R4.64], R57 ;  /* 0x0000003904004986 */ /* 0x0003e2000c101508 */
[----:B----4-:R-:W-:-:S03]  /*32770*/  IMAD.WIDE R2, R6, 0x2, R52 ;  /* 0x0000000206027825 */ /* 0x010fc600078e0234 */
[----:B------:R-:W4:Y:S01]  /*32780*/  LDL.LU R10, [R1+0xb0] ;  /* 0x0000b000010a7983 */ /* 0x000f220000300800 */
[C---:B-1----:R-:W-:Y:S01]  /*32790*/  IMAD.WIDE R4, R6.reuse, 0x2, R48 ;  /* 0x0000000206047825 */ /* 0x042fe200078e0230 */
[----:B------:R-:W-:Y:S01]  /*327a0*/  ISETP.LT.AND P4, PT, R11, UR68, !P3 ;  /* 0x000000440b007c0c */ /* 0x000fe2000df81270 */
[----:B------:R-:W1:Y:S01]  /*327b0*/  LDCU UR68, c[0x0][0x398] ;  /* 0x00007300ff4477ac */ /* 0x000e620008000800 */
[----:B--2---:R-:W-:Y:S01]  /*327c0*/  PRMT R56, R9, 0x7632, R56 ;  /* 0x0000763209387816 */ /* 0x004fe20000000038 */
[----:B------:R2:W-:Y:S04]  /*327d0*/  @P2 STG.E.U16 desc[UR8][R2.64], R9 ;  /* 0x0000000902002986 */ /* 0x0005e8000c101508 */
[----:B------:R0:W-:Y:S01]  /*327e0*/  @P6 STG.E.U16 desc[UR8][R4.64], R56 ;  /* 0x0000003804006986 */ /* 0x0001e2000c101508 */
[----:B--2---:R-:W-:-:S03]  /*327f0*/  IMAD.WIDE R2, R6, 0x2, R46 ;  /* 0x0000000206027825 */ /* 0x004fc600078e022e */
[----:B------:R-:W2:Y:S01]  /*32800*/  LDL.LU R9, [R1+0xc0] ;  /* 0x0000c00001097983 */ /* 0x000ea20000300800 */
[C---:B0-----:R-:W-:Y:S01]  /*32810*/  IMAD.WIDE R4, R6.reuse, 0x2, R50 ;  /* 0x0000000206047825 */ /* 0x041fe200078e0232 */
[----:B------:R-:W-:Y:S02]  /*32820*/  PRMT R56, R7, 0x7632, R56 ;  /* 0x0000763207387816 */ /* 0x000fe40000000038 */
[----:B------:R0:W-:Y:S04]  /*32830*/  @P1 STG.E.U16 desc[UR8][R2.64], R7 ;  /* 0x0000000702001986 */ /* 0x0001e8000c101508 */
[----:B------:R1:W-:Y:S01]  /*32840*/  @P5 STG.E.U16 desc[UR8][R4.64], R56 ;  /* 0x0000003804005986 */ /* 0x0003e2000c101508 */
[----:B0-----:R-:W-:-:S04]  /*32850*/  VIADD R3, R6, UR26 ;  /* 0x0000001a06037c36 */ /* 0x001fc80008000000 */
[----:B-1----:R-:W-:Y:S01]  /*32860*/  IMAD.WIDE R4, R3, 0x2, R26 ;  /* 0x0000000203047825 */ /* 0x002fe200078e021a */
[----:B---3--:R-:W-:-:S04]  /*32870*/  PRMT R2, R8, 0x7632, R2 ;  /* 0x0000763208027816 */ /* 0x008fc80000000002 */
[----:B------:R0:W-:Y:S04]  /*32880*/  @P4 STG.E.U16 desc[UR8][R4.64], R8 ;  /* 0x0000000804004986 */ /* 0x0001e8000c101508 */
[----:B0-----:R-:W3:Y:S01]  /*32890*/  LDL.LU R8, [R1+0xf0] ;  /* 0x0000f00001087983 */ /* 0x001ee20000300800 */
[----:B------:R-:W-:Y:S02]  /*328a0*/  ISETP.LT.AND P2, PT, R43, UR30, !P3 ;  /* 0x0000001e2b007c0c */ /* 0x000fe4000df41270 */
[----:B------:R-:W-:Y:S02]  /*328b0*/  ISETP.LT.AND P6, PT, R31, UR51, !P3 ;  /* 0x000000331f007c0c */ /* 0x000fe4000dfc1270 */
[----:B------:R-:W-:Y:S01]  /*328c0*/  ISETP.LT.AND P1, PT, R39, UR69, !P3 ;  /* 0x0000004527007c0c */ /* 0x000fe2000df21270 */
[----:B------:R-:W-:Y:S01]  /*328d0*/  IMAD.WIDE R6, R3, 0x2, R24 ;  /* 0x0000000203067825 */ /* 0x000fe200078e0218 */
[----:B------:R-:W-:Y:S01]  /*328e0*/  ISETP.LT.AND P5, PT, R35, UR18, !P3 ;  /* 0x0000001223007c0c */ /* 0x000fe2000dfa1270 */
[----:B------:R-:W0:Y:S01]  /*328f0*/  LDCU UR30, c[0x0][0x398] ;  /* 0x00007300ff1e77ac */ /* 0x000e220008000800 */
[----:B------:R-:W-:Y:S01]  /*32900*/  PRMT R58, R15, 0x7632, R58 ;  /* 0x000076320f3a7816 */ /* 0x000fe2000000003a */
[----:B------:R-:W-:Y:S01]  /*32910*/  IMAD.WIDE R4, R3, 0x2, R44 ;  /* 0x0000000203047825 */ /* 0x000fe200078e022c */
[----:B------:R-:W-:Y:S01]  /*32920*/  ISETP.LT.AND P4, PT, R61, UR42, !P3 ;  /* 0x0000002a3d007c0c */ /* 0x000fe2000df81270 */
[----:B------:R-:W1:Y:S02]  /*32930*/  LDCU UR51, c[0x0][0x398] ;  /* 0x00007300ff3377ac */ /* 0x000e640008000800 */
[----:B------:R0:W-:Y:S01]  /*32940*/  @P2 STG.E.U16 desc[UR8][R6.64], R2 ;  /* 0x0000000206002986 */ /* 0x0001e2000c101508 */
[----:B------:R-:W-:Y:S01]  /*32950*/  VIADD R57, R30, 0x9 ;  /* 0x000000091e397836 */ /* 0x000fe20000000000 */
[----:B------:R-:W-:Y:S01]  /*32960*/  ISETP.LT.AND P2, PT, R60, UR34, !P3 ;  /* 0x000000223c007c0c */ /* 0x000fe2000df41270 */
[C---:B------:R-:W-:Y:S01]  /*32970*/  VIADD R56, R3.reuse, UR26 ;  /* 0x0000001a03387c36 */ /* 0x040fe20008000000 */
[----:B------:R1:W-:Y:S01]  /*32980*/  @P6 STG.E.U16 desc[UR8][R4.64], R15 ;  /* 0x0000000f04006986 */ /* 0x0003e2000c101508 */
[----:B------:R-:W2:Y:S01]  /*32990*/  LDCU UR69, c[0x0][0x398] ;  /* 0x00007300ff4577ac */ /* 0x000ea20008000800 */
[----:B------:R-:W2:Y:S01]  /*329a0*/  LDCU UR18, c[0x0][0x398] ;  /* 0x00007300ff1277ac */ /* 0x000ea20008000800 */
[----:B0-----:R-:W-:Y:S01]  /*329b0*/  IMAD.WIDE R6, R3, 0x2, R54 ;  /* 0x0000000203067825 */ /* 0x001fe200078e0236 */
[----:B------:R-:W-:Y:S01]  /*329c0*/  ISETP.GE.AND P6, PT, R57, UR77, PT ;  /* 0x0000004d39007c0c */ /* 0x000fe2000bfc6270 */
[----:B------:R-:W0:Y:S01]  /*329d0*/  LDCU UR42, c[0x0][0x398] ;  /* 0x00007300ff2a77ac */ /* 0x000e220008000800 */
[----:B-1----:R-:W3:Y:S01]  /*329e0*/  LDL.LU R15, [R1+0x1590] ;  /* 0x00159000010f7983 */ /* 0x002ee20000300800 */
[----:B------:R-:W-:Y:S01]  /*329f0*/  IMAD.WIDE R4, R3, 0x2, R52 ;  /* 0x0000000203047825 */ /* 0x000fe200078e0234 */
[----:B------:R-:W1:Y:S02]  /*32a00*/  LDCU UR34, c[0x0][0x398] ;  /* 0x00007300ff2277ac */ /* 0x000e640008000800 */
[----:B------:R0:W-:Y:S01]  /*32a10*/  @P1 STG.E.U16 desc[UR8][R6.64], R58 ;  /* 0x0000003a06001986 */ /* 0x0001e2000c101508 */
[----:B------:R-:W-:Y:S01]  /*32a20*/  ISETP.LT.AND P3, PT, R59, UR67, !P3 ;  /* 0x000000433b007c0c */ /* 0x000fe2000df61270 */
[----:B------:R-:W-:Y:S01]  /*32a30*/  VIADD R2, R56, UR26 ;  /* 0x0000001a38027c36 */ /* 0x000fe20008000000 */
[----:B------:R-:W-:Y:S01]  /*32a40*/  ISETP.LT.AND P1, PT, R11, UR32, !P6 ;  /* 0x000000200b007c0c */ /* 0x000fe2000f721270 */
[----:B----4-:R4:W-:Y:S01]  /*32a50*/  @P5 STG.E.U16 desc[UR8][R4.64], R10 ;  /* 0x0000000a04005986 */ /* 0x0109e2000c101508 */
[----:B------:R-:W-:Y:S01]  /*32a60*/  PRMT R57, R10, 0x7632, R57 ;  /* 0x000076320a397816 */ /* 0x000fe20000000039 */
[----:B------:R-:W1:Y:S01]  /*32a70*/  LDCU UR26, c[0x0][0x39c] ;  /* 0x00007380ff1a77ac */ /* 0x000e620008000800 */
[----:B------:R-:W1:Y:S01]  /*32a80*/  LDCU UR67, c[0x0][0x3b8] ;  /* 0x00007700ff4377ac */ /* 0x000e620008000800 */
[----:B0-----:R-:W3:Y:S01]  /*32a90*/  LDL.LU R58, [R1+0x60] ;  /* 0x00006000013a7983 */ /* 0x001ee20000300800 */
[C---:B------:R-:W-:Y:S01]  /*32aa0*/  IMAD.WIDE R6, R3.reuse, 0x2, R48 ;  /* 0x0000000203067825 */ /* 0x040fe200078e0230 */
[----:B------:R-:W0:Y:S02]  /*32ab0*/  LDCU UR77, c[0x0][0x398] ;  /* 0x00007300ff4d77ac */ /* 0x000e240008000800 */
[----:B----4-:R-:W4:Y:S01]  /*32ac0*/  LDL.LU R10, [R1+0x100] ;  /* 0x00010000010a7983 */ /* 0x010f220000300800 */
[C---:B------:R-:W-:Y:S01]  /*32ad0*/  IMAD.WIDE R4, R3.reuse, 0x2, R46 ;  /* 0x0000000203047825 */ /* 0x040fe200078e022e */
[----:B------:R-:W0:Y:S02]  /*32ae0*/  LDCU UR32, c[0x0][0x398] ;  /* 0x00007300ff2077ac */ /* 0x000e240008000800 */
[----:B------:R1:W-:Y:S02]  /*32af0*/  @P4 STG.E.U16 desc[UR8][R6.64], R57 ;  /* 0x0000003906004986 */ /* 0x0003e4000c101508 */
[----:B-1----:R-:W-:Y:S01]  /*32b00*/  IMAD.WIDE R6, R3, 0x2, R50 ;  /* 0x0000000203067825 */ /* 0x002fe200078e0232 */
[----:B--2---:R-:W-:Y:S01]  /*32b10*/  PRMT R3, R9, 0x7632, R3 ;  /* 0x0000763209037816 */ /* 0x004fe20000000003 */
[----:B------:R1:W-:Y:S04]  /*32b20*/  @P2 STG.E.U16 desc[UR8][R4.64], R9 ;  /* 0x0000000904002986 */ /* 0x0003e8000c101508 */
[----:B------:R3:W-:Y:S01]  /*32b30*/  @P3 STG.E.U16 desc[UR8][R6.64], R3 ;  /* 0x0000000306003986 */ /* 0x0007e2000c101508 */
[----:B-1----:R-:W-:-:S03]  /*32b40*/  IMAD.WIDE R4, R56, 0x2, R26 ;  /* 0x0000000238047825 */ /* 0x002fc600078e021a */
[----:B------:R-:W2:Y:S01]  /*32b50*/  LDL.LU R9, [R1+0x110] ;  /* 0x0001100001097983 */ /* 0x000ea20000300800 */
[----:B---3--:R-:W-:-:S03]  /*32b60*/  PRMT R3, R8, 0x7632, R3 ;  /* 0x0000763208037816 */ /* 0x008fc60000000003 */
[----:B------:R1:W-:Y:S04]  /*32b70*/  @P1 STG.E.U16 desc[UR8][R4.64], R8 ;  /* 0x0000000804001986 */ /* 0x0003e8000c101508 */
[----:B-1----:R-:W3:Y:S01]  /*32b80*/  LDL.LU R8, [R1+0x84] ;  /* 0x0000840001087983 */ /* 0x002ee20000300800 */
[----:B------:R-:W-:Y:S02]  /*32b90*/  ISETP.LT.AND P5, PT, R43, UR47, !P6 ;  /* 0x0000002f2b007c0c */ /* 0x000fe4000f7a1270 */
[----:B------:R-:W-:Y:S01]  /*32ba0*/  ISETP.LT.AND P4, PT, R31, UR16, !P6 ;  /* 0x000000101f007c0c */ /* 0x000fe2000f781270 */
[C---:B------:R-:W-:Y:S01]  /*32bb0*/  IMAD.WIDE R6, R56.reuse, 0x2, R24 ;  /* 0x0000000238067825 */ /* 0x040fe200078e0218 */
[----:B------:R-:W-:Y:S01]  /*32bc0*/  ISETP.LT.AND P2, PT, R39, UR63, !P6 ;  /* 0x0000003f27007c0c */ /* 0x000fe2000f741270 */
[----:B------:R-:W1:Y:S01]  /*32bd0*/  LDCU UR47, c[0x0][0x398] ;  /* 0x00007300ff2f77ac */ /* 0x000e620008000800 */
[----:B------:R-:W-:Y:S01]  /*32be0*/  ISETP.LT.AND P3, PT, R35, UR66, !P6 ;  /* 0x0000004223007c0c */ /* 0x000fe2000f761270 */
[----:B------:R-:W-:Y:S01]  /*32bf0*/  IMAD.WIDE R4, R56, 0x2, R44 ;  /* 0x0000000238047825 */ /* 0x000fe200078e022c */
[----:B------:R-:W-:Y:S01]  /*32c00*/  ISETP.LT.AND P1, PT, R61, UR65, !P6 ;  /* 0x000000413d007c0c */ /* 0x000fe2000f721270 */
[----:B------:R-:W0:Y:S04]  /*32c10*/  LDCU UR16, c[0x0][0x398] ;  /* 0x00007300ff1077ac */ /* 0x000e280008000800 */
[----:B------:R1:W-:Y:S01]  /*32c20*/  @P5 STG.E.U16 desc[UR8][R6.64], R3 ;  /* 0x0000000306005986 */ /* 0x0003e2000c101508 */
[----:B------:R-:W-:Y:S01]  /*32c30*/  ISETP.LT.AND P5, PT, R60, UR64, !P6 ;  /* 0x000000403c007c0c */ /* 0x000fe2000f7a1270 */
[----:B------:R-:W0:Y:S01]  /*32c40*/  LDCU UR63, c[0x0][0x398] ;  /* 0x00007300ff3f77ac */ /* 0x000e220008000800 */
[----:B------:R-:W-:Y:S01]  /*32c50*/  ISETP.LT.AND P6, PT, R59, UR39, !P6 ;  /* 0x000000273b007c0c */ /* 0x000fe2000f7c1270 */
[----:B------:R-:W0:Y:S01]  /*32c60*/  LDCU UR66, c[0x0][0x398] ;  /* 0x00007300ff4277ac */ /* 0x000e220008000800 */
[----:B------:R-:W0:Y:S01]  /*32c70*/  LDCU UR65, c[0x0][0x398] ;  /* 0x00007300ff4177ac */ /* 0x000e220008000800 */
[----:B-1----:R-:W-:-:S02]  /*32c80*/  VIADD R3, R30, 0xa ;  /* 0x0000000a1e037836 */ /* 0x002fc40000000000 */
[----:B------:R-:W-:Y:S01]  /*32c90*/  IMAD.WIDE R6, R56, 0x2, R54 ;  /* 0x0000000238067825 */ /* 0x000fe200078e0236 */
[----:B------:R-:W1:Y:S01]  /*32ca0*/  LDCU UR64, c[0x0][0x398] ;  /* 0x00007300ff4077ac */ /* 0x000e620008000800 */
[----:B------:R-:W-:Y:S01]  /*32cb0*/  PRMT R57, R58, 0x7632, R57 ;  /* 0x000076323a397816 */ /* 0x000fe20000000039 */
[----:B------:R0:W-:Y:S01]  /*32cc0*/  @P4 STG.E.U16 desc[UR8][R4.64], R58 ;  /* 0x0000003a04004986 */ /* 0x0001e2000c101508 */
[----:B------:R-:W-:Y:S01]  /*32cd0*/  ISETP.GE.AND P4, PT, R3, UR14, PT ;  /* 0x0000000e03007c0c */ /* 0x000fe2000bf86270 */
[----:B------:R-:W1:Y:S01]  /*32ce0*/  LDCU UR14, c[0x0][0x39c] ;  /* 0x00007380ff0e77ac */ /* 0x000e620008000800 */
[----:B----4-:R-:W-:Y:S01]  /*32cf0*/  PRMT R3, R10, 0x7632, R3 ;  /* 0x000076320a037816 */ /* 0x010fe20000000003 */
[----:B------:R4:W-:Y:S01]  /*32d00*/  @P2 STG.E.U16 desc[UR8][R6.64], R57 ;  /* 0x0000003906002986 */ /* 0x0009e2000c101508 */
[----:B------:R-:W-:Y:S01]  /*32d10*/  ISETP.LT.AND P2, PT, R11, UR46, !P4 ;  /* 0x0000002e0b007c0c */ /* 0x000fe2000e741270 */
[----:B------:R-:W1:Y:S01]  /*32d20*/  LDCU UR46, c[0x0][0x398] ;  /* 0x00007300ff2e77ac */ /* 0x000e620008000800 */
[----:B------:R-:W1:Y:S01]  /*32d30*/  LDCU UR39, c[0x0][0x3b8] ;  /* 0x00007700ff2777ac */ /* 0x000e620008000800 */
[C---:B0-----:R-:W-:Y:S01]  /*32d40*/  IMAD.WIDE R4, R56.reuse, 0x2, R52 ;  /* 0x0000000238047825 */ /* 0x041fe200078e0234 */
[----:B------:R-:W3:Y:S03]  /*32d50*/  LDL.LU R58, [R1+0x74] ;  /* 0x00007400013a7983 */ /* 0x000ee60000300800 */
[C---:B----4-:R-:W-:Y:S01]  /*32d60*/  IMAD.WIDE R6, R56.reuse, 0x2, R48 ;  /* 0x0000000238067825 */ /* 0x050fe200078e0230 */
[----:B------:R0:W-:Y:S04]  /*32d70*/  @P3 STG.E.U16 desc[UR8][R4.64], R10 ;  /* 0x0000000a04003986 */ /* 0x0001e8000c101508 */
[----:B------:R4:W-:Y:S04]  /*32d80*/  @P1 STG.E.U16 desc[UR8][R6.64], R3 ;  /* 0x0000000306001986 */ /* 0x0009e8000c101508 */
[----:B0-----:R-:W3:Y:S01]  /*32d90*/  LDL.LU R10, [R1+0xb4] ;  /* 0x0000b400010a7983 */ /* 0x001ee20000300800 */
[----:B------:R-:W-:-:S04]  /*32da0*/  IMAD.WIDE R4, R56, 0x2, R46 ;  /* 0x0000000238047825 */ /* 0x000fc800078e022e */
[----:B----4-:R-:W-:Y:S01]  /*32db0*/  IMAD.WIDE R6, R56, 0x2, R50 ;  /* 0x0000000238067825 */ /* 0x010fe200078e0232 */
[----:B--2---:R-:W-:Y:S01]  /*32dc0*/  PRMT R3, R9, 0x7632, R3 ;  /* 0x0000763209037816 */ /* 0x004fe20000000003 */
[----:B------:R0:W-:Y:S04]  /*32dd0*/  @P5 STG.E.U16 desc[UR8][R4.64], R9 ;  /* 0x0000000904005986 */ /* 0x0001e8000c101508 */
[----:B------:R3:W-:Y:S01]  /*32de0*/  @P6 STG.E.U16 desc[UR8][R6.64], R3 ;  /* 0x0000000306006986 */ /* 0x0007e2000c101508 */
[----:B0-----:R-:W-:-:S03]  /*32df0*/  IMAD.WIDE R4, R2, 0x2, R26 ;  /* 0x0000000202047825 */ /* 0x001fc600078e021a */
[----:B------:R-:W2:Y:S01]  /*32e00*/  LDL.LU R9, [R1+0xc4] ;  /* 0x0000c40001097983 */ /* 0x000ea20000300800 */
[----:B---3--:R-:W-:-:S03]  /*32e10*/  PRMT R3, R8, 0x7632, R3 ;  /* 0x0000763208037816 */ /* 0x008fc60000000003 */
[----:B------:R0:W-:Y:S04]  /*32e20*/  @P2 STG.E.U16 desc[UR8][R4.64], R8 ;  /* 0x0000000804002986 */ /* 0x0001e8000c101508 */
[----:B0-----:R-:W3:Y:S01]  /*32e30*/  LDL.LU R8, [R1+0xf4] ;  /* 0x0000f40001087983 */ /* 0x001ee20000300800 */
[----:B------:R-:W-:Y:S02]  /*32e40*/  ISETP.LT.AND P3, PT, R43, UR62, !P4 ;  /* 0x0000003e2b007c0c */ /* 0x000fe4000e761270 */
[----:B------:R-:W-:Y:S02]  /*32e50*/  ISETP.LT.AND P1, PT, R31, UR38, !P4 ;  /* 0x000000261f007c0c */ /* 0x000fe4000e721270 */
[----:B------:R-:W-:Y:S01]  /*32e60*/  ISETP.LT.AND P5, PT, R39, UR24, !P4 ;  /* 0x0000001827007c0c */ /* 0x000fe2000e7a1270 */
[C---:B------:R-:W-:Y:S01]  /*32e70*/  IMAD.WIDE R6, R2.reuse, 0x2, R24 ;  /* 0x0000000202067825 */ /* 0x040fe200078e0218 */
[----:B------:R-:W-:Y:S01]  /*32e80*/  ISETP.LT.AND P6, PT, R35, UR59, !P4 ;  /* 0x0000003b23007c0c */ /* 0x000fe2000e7c1270 */
[----:B------:R-:W0:Y:S02]  /*32e90*/  LDCU UR62, c[0x0][0x398] ;  /* 0x00007300ff3e77ac */ /* 0x000e240008000800 */
[----:B------:R-:W-:Y:S01]  /*32ea0*/  IMAD.WIDE R4, R2, 0x2, R44 ;  /* 0x0000000202047825 */ /* 0x000fe200078e022c */
[----:B------:R-:W-:Y:S01]  /*32eb0*/  ISETP.LT.AND P2, PT, R61, UR61, !P4 ;  /* 0x0000003d3d007c0c */ /* 0x000fe2000e741270 */
[----:B------:R-:W4:Y:S02]  /*32ec0*/  LDCU UR38, c[0x0][0x398] ;  /* 0x00007300ff2677ac */ /* 0x000f240008000800 */
[----:B------:R-:W-:Y:S01]  /*32ed0*/  VIADD R56, R30, 0xb ;  /* 0x0000000b1e387836 */ /* 0x000fe20000000000 */
[----:B------:R0:W-:Y:S01]  /*32ee0*/  @P3 STG.E.U16 desc[UR8][R6.64], R3 ;  /* 0x0000000306003986 */ /* 0x0001e2000c101508 */
[----:B------:R-:W-:Y:S01]  /*32ef0*/  ISETP.LT.AND P3, PT, R60, UR48, !P4 ;  /* 0x000000303c007c0c */ /* 0x000fe2000e761270 */
[----:B------:R-:W1:Y:S01]  /*32f00*/  LDCU UR24, c[0x0][0x398] ;  /* 0x00007300ff1877ac */ /* 0x000e620008000800 */
[----:B------:R-:W-:Y:S01]  /*32f10*/  ISETP.LT.AND P4, PT, R59, UR60, !P4 ;  /* 0x0000003c3b007c0c */ /* 0x000fe2000e781270 */
[----:B------:R-:W1:Y:S01]  /*32f20*/  LDCU UR59, c[0x0][0x398] ;  /* 0x00007300ff3b77ac */ /* 0x000e620008000800 */
[----:B------:R-:W1:Y:S01]  /*32f30*/  LDCU UR61, c[0x0][0x398] ;  /* 0x00007300ff3d77ac */ /* 0x000e620008000800 */
[----:B0-----:R-:W-:Y:S01]  /*32f40*/  IMAD.WIDE R6, R2, 0x2, R54 ;  /* 0x0000000202067825 */ /* 0x001fe200078e0236 */
[----:B------:R-:W0:Y:S01]  /*32f50*/  LDCU UR48, c[0x0][0x398] ;  /* 0x00007300ff3077ac */ /* 0x000e220008000800 */
[----:B------:R-:W-:Y:S01]  /*32f60*/  PRMT R57, R58, 0x7632, R57 ;  /* 0x000076323a397816 */ /* 0x000fe20000000039 */
[----:B------:R1:W-:Y:S01]  /*32f70*/  @P1 STG.E.U16 desc[UR8][R4.64], R58 ;  /* 0x0000003a04001986 */ /* 0x0003e2000c101508 */
[----:B------:R-:W-:Y:S01]  /*32f80*/  ISETP.GE.AND P1, PT, R56, UR28, PT ;  /* 0x0000001c38007c0c */ /* 0x000fe2000bf26270 */
[C---:B------:R-:W-:Y:S01]  /*32f90*/  VIADD R3, R2.reuse, UR31 ;  /* 0x0000001f02037c36 */ /* 0x040fe20008000000 */
[----:B------:R-:W0:Y:S01]  /*32fa0*/  LDCU UR28, c[0x0][0x39c] ;  /* 0x00007380ff1c77ac */ /* 0x000e220008000800 */
[----:B------:R4:W-:Y:S01]  /*32fb0*/  @P5 STG.E.U16 desc[UR8][R6.64], R57 ;  /* 0x0000003906005986 */ /* 0x0009e2000c101508 */
[----:B------:R-:W-:Y:S01]  /*32fc0*/  ISETP.LT.AND P5, PT, R11, UR22, !P1 ;  /* 0x000000160b007c0c */ /* 0x000fe2000cfa1270 */
[----:B------:R-:W0:Y:S01]  /*32fd0*/  LDCU UR31, c[0x0][0x3b8] ;  /* 0x00007700ff1f77ac */ /* 0x000e220008000800 */
[----:B------:R-:W0:Y:S01]  /*32fe0*/  LDCU UR60, c[0x0][0x398] ;  /* 0x00007300ff3c77ac */ /* 0x000e220008000800 */
[----:B-1----:R-:W-:Y:S01]  /*32ff0*/  IMAD.WIDE R4, R2, 0x2, R52 ;  /* 0x0000000202047825 */ /* 0x002fe200078e0234 */
[----:B------:R-:W3:Y:S01]  /*33000*/  LDL.LU R58, [R1+0x64] ;  /* 0x00006400013a7983 */ /* 0x000ee20000300800 */
[----:B------:R-:W-:-:S02]  /*33010*/  PRMT R56, R10, 0x7632, R56 ;  /* 0x000076320a387816 */ /* 0x000fc40000000038 */
[C---:B----4-:R-:W-:Y:S01]  /*33020*/  IMAD.WIDE R6, R2.reuse, 0x2, R48 ;  /* 0x0000000202067825 */ /* 0x050fe200078e0230 */
[----:B------:R1:W-:Y:S01]  /*33030*/  @P6 STG.E.U16 desc[UR8][R4.64], R10 ;  /* 0x0000000a04006986 */ /* 0x0003e2000c101508 */
[----:B------:R-:W4:Y:S03]  /*33040*/  LDCU UR22, c[0x0][0x398] ;  /* 0x00007300ff1677ac */ /* 0x000f260008000800 */
[----:B------:R0:W-:Y:S04]  /*33050*/  @P2 STG.E.U16 desc[UR8][R6.64], R56 ;  /* 0x0000003806002986 */ /* 0x0001e8000c101508 */
[----:B-1----:R-:W4:Y:S01]  /*33060*/  LDL.LU R10, [R1+0x104] ;  /* 0x00010400010a7983 */ /* 0x002f220000300800 */
[----:B------:R-:W-:-:S04]  /*33070*/  IMAD.WIDE R4, R2, 0x2, R46 ;  /* 0x0000000202047825 */ /* 0x000fc800078e022e */
[----:B0-----:R-:W-:Y:S01]  /*33080*/  IMAD.WIDE R6, R2, 0x2, R50 ;  /* 0x0000000202067825 */ /* 0x001fe200078e0232 */
        /* <DEDUP_REMOVED lines=11> */
[----:B------:R-:W-:Y:S01]  /*33140*/  IMAD.WIDE R6, R3, 0x2, R24 ;  /* 0x0000000203067825 */ /* 0x000fe200078e0218 */
[----:B------:R-:W-:Y:S01]  /*33150*/  ISETP.LT.AND P4, PT, R35, UR44, !P1 ;  /* 0x0000002c23007c0c */ /* 0x000fe2000cf81270 */
[----:B------:R-:W0:Y:S02]  /*33160*/  LDCU UR58, c[0x0][0x398] ;  /* 0x00007300ff3a77ac */ /* 0x000e240008000800 */
[----:B------:R-:W-:Y:S01]  /*33170*/  IMAD.WIDE R4, R3, 0x2, R44 ;  /* 0x0000000203047825 */ /* 0x000fe200078e022c */
[----:B------:R-:W-:Y:S01]  /*33180*/  ISETP.LT.AND P5, PT, R61, UR57, !P1 ;  /* 0x000000393d007c0c */ /* 0x000fe2000cfa1270 */
[----:B------:R-:W1:Y:S02]  /*33190*/  LDCU UR76, c[0x0][0x398] ;  /* 0x00007300ff4c77ac */ /* 0x000e640008000800 */
[----:B------:R-:W-:Y:S01]  /*331a0*/  VIADD R56, R30, 0xc ;  /* 0x0000000c1e387836 */ /* 0x000fe20000000000 */
[----:B------:R0:W-:Y:S01]  /*331b0*/  @P6 STG.E.U16 desc[UR8][R6.64], R2 ;  /* 0x0000000206006986 */ /* 0x0001e2000c101508 */
[----:B------:R-:W-:Y:S01]  /*331c0*/  ISETP.LT.AND P6, PT, R60, UR43, !P1 ;  /* 0x0000002b3c007c0c */ /* 0x000fe2000cfc1270 */
[----:B------:R-:W1:Y:S01]  /*331d0*/  LDCU UR37, c[0x0][0x398] ;  /* 0x00007300ff2577ac */ /* 0x000e620008000800 */
[----:B------:R-:W-:Y:S01]  /*331e0*/  ISETP.LT.AND P1, PT, R59, UR56, !P1 ;  /* 0x000000383b007c0c */ /* 0x000fe2000cf21270 */
[----:B------:R-:W1:Y:S01]  /*331f0*/  LDCU UR44, c[0x0][0x398] ;  /* 0x00007300ff2c77ac */ /* 0x000e620008000800 */
[----:B------:R-:W1:Y:S01]  /*33200*/  LDCU UR57, c[0x0][0x398] ;  /* 0x00007300ff3977ac */ /* 0x000e620008000800 */
[C---:B0-----:R-:W-:Y:S01]  /*33210*/  IMAD.WIDE R6, R3.reuse, 0x2, R54 ;  /* 0x0000000203067825 */ /* 0x041fe200078e0236 */
[----:B------:R-:W0:Y:S01]  /*33220*/  LDCU UR43, c[0x0][0x398] ;  /* 0x00007300ff2b77ac */ /* 0x000e220008000800 */
[----:B------:R-:W-:Y:S01]  /*33230*/  PRMT R57, R58, 0x7632, R57 ;  /* 0x000076323a397816 */ /* 0x000fe20000000039 */
[----:B------:R1:W-:Y:S01]  /*33240*/  @P2 STG.E.U16 desc[UR8][R4.64], R58 ;  /* 0x0000003a04002986 */ /* 0x0003e2000c101508 */
[----:B------:R-:W-:Y:S01]  /*33250*/  ISETP.GE.AND P2, PT, R56, UR45, PT ;  /* 0x0000002d38007c0c */ /* 0x000fe2000bf46270 */
[----:B------:R-:W-:Y:S01]  /*33260*/  VIADD R2, R3, UR33 ;  /* 0x0000002103027c36 */ /* 0x000fe20008000000 */
[----:B------:R-:W0:Y:S01]  /*33270*/  LDCU UR45, c[0x0][0x39c] ;  /* 0x00007380ff2d77ac */ /* 0x000e220008000800 */
[----:B------:R4:W-:Y:S01]  /*33280*/  @P3 STG.E.U16 desc[UR8][R6.64], R57 ;  /* 0x0000003906003986 */ /* 0x0009e2000c101508 */
[----:B------:R-:W-:Y:S01]  /*33290*/  ISETP.LT.AND P3, PT, R11, UR55, !P2 ;  /* 0x000000370b007c0c */ /* 0x000fe2000d761270 */
[----:B------:R-:W0:Y:S01]  /*332a0*/  LDCU UR56, c[0x0][0x398] ;  /* 0x00007300ff3877ac */ /* 0x000e220008000800 */
[----:B------:R-:W0:Y:S01]  /*332b0*/  LDCU UR55, c[0x0][0x398] ;  /* 0x00007300ff3777ac */ /* 0x000e220008000800 */
[----:B-1----:R-:W-:Y:S01]  /*332c0*/  IMAD.WIDE R4, R3, 0x2, R52 ;  /* 0x0000000203047825 */ /* 0x002fe200078e0234 */
[----:B------:R-:W3:Y:S01]  /*332d0*/  LDL.LU R58, [R1+0x78] ;  /* 0x00007800013a7983 */ /* 0x000ee20000300800 */
[----:B----4-:R-:W-:-:S02]  /*332e0*/  PRMT R56, R10, 0x7632, R56 ;  /* 0x000076320a387816 */ /* 0x010fc40000000038 */
[C---:B------:R-:W-:Y:S01]  /*332f0*/  IMAD.WIDE R6, R3.reuse, 0x2, R48 ;  /* 0x0000000203067825 */ /* 0x040fe200078e0230 */
[----:B------:R1:W-:Y:S01]  /*33300*/  @P4 STG.E.U16 desc[UR8][R4.64], R10 ;  /* 0x0000000a04004986 */ /* 0x0003e2000c101508 */
[----:B------:R-:W4:Y:S03]  /*33310*/  LDCU UR33, c[0x0][0x3b8] ;  /* 0x00007700ff2177ac */ /* 0x000f260008000800 */
[----:B------:R0:W-:Y:S01]  /*33320*/  @P5 STG.E.U16 desc[UR8][R6.64], R56 ;  /* 0x0000003806005986 */ /* 0x0001e2000c101508 */
[----:B-1----:R-:W-:-:S03]  /*33330*/  IMAD.WIDE R4, R3, 0x2, R46 ;  /* 0x0000000203047825 */ /* 0x002fc600078e022e */
[----:B------:R-:W4:Y:S01]  /*33340*/  LDL.LU R10, [R1+0xb8] ;  /* 0x0000b800010a7983 */ /* 0x000f220000300800 */
[----:B0-----:R-:W-:Y:S01]  /*33350*/  IMAD.WIDE R6, R3, 0x2, R50 ;  /* 0x0000000203067825 */ /* 0x001fe200078e0232 */
[----:B--2---:R-:W-:Y:S02]  /*33360*/  PRMT R3, R9, 0x7632, R3 ;  /* 0x0000763209037816 */ /* 0x004fe40000000003 */
[----:B------:R0:W-:Y:S04]  /*33370*/  @P6 STG.E.U16 desc[UR8][R4.64], R9 ;  /* 0x0000000904006986 */ /* 0x0001e8000c101508 */
[----:B------:R3:W-:Y:S01]  /*33380*/  @P1 STG.E.U16 desc[UR8][R6.64], R3 ;  /* 0x0000000306001986 */ /* 0x0007e2000c101508 */
[----:B0-----:R-:W-:Y:S01]  /*33390*/  IMAD.WIDE R4, R2, 0x2, R26 ;  /* 0x0000000202047825 */ /* 0x001fe200078e021a */
[----:B---3--:R-:W-:-:S04]  /*333a0*/  PRMT R3, R8, 0x7632, R3 ;  /* 0x0000763208037816 */ /* 0x008fc80000000003 */
[----:B------:R0:W-:Y:S04]  /*333b0*/  @P3 STG.E.U16 desc[UR8][R4.64], R8 ;  /* 0x0000000804003986 */ /* 0x0001e8000c101508 */
[----:B0-----:R-:W2:Y:S04]  /*333c0*/  LDL.LU R8, [R1+0xc8] ;  /* 0x0000c80001087983 */ /* 0x001ea80000300800 */
[----:B------:R-:W3:Y:S01]  /*333d0*/  LDL.LU R9, [R1+0xf8] ;  /* 0x0000f80001097983 */ /* 0x000ee20000300800 */
[----:B------:R-:W-:Y:S02]  /*333e0*/  ISETP.LT.AND P4, PT, R43, UR53, !P2 ;  /* 0x000000352b007c0c */ /* 0x000fe4000d781270 */
[----:B------:R-:W-:-:S02]  /*333f0*/  ISETP.LT.AND P5, PT, R31, UR52, !P2 ;  /* 0x000000341f007c0c */ /* 0x000fc4000d7a1270 */
[----:B------:R-:W-:Y:S01]  /*33400*/  ISETP.LT.AND P6, PT, R39, UR74, !P2 ;  /* 0x0000004a27007c0c */ /* 0x000fe2000d7c1270 */
[C---:B------:R-:W-:Y:S01]  /*33410*/  IMAD.WIDE R6, R2.reuse, 0x2, R24 ;  /* 0x0000000202067825 */ /* 0x040fe200078e0218 */
        /* <DEDUP_REMOVED lines=23> */
[C---:B-1----:R-:W-:Y:S01]  /*33590*/  IMAD.WIDE R4, R2.reuse, 0x2, R52 ;  /* 0x0000000202047825 */ /* 0x042fe200078e0234 */
[----:B------:R-:W3:Y:S01]  /*335a0*/  LDL.LU R58, [R1+0x68] ;  /* 0x00006800013a7983 */ /* 0x000ee20000300800 */
[----:B------:R-:W1:Y:S02]  /*335b0*/  LDCU UR54, c[0x0][0x398] ;  /* 0x00007300ff3677ac */ /* 0x000e640008000800 */
[----:B----4-:R-:W-:Y:S01]  /*335c0*/  IMAD.WIDE R6, R2, 0x2, R48 ;  /* 0x0000000202067825 */ /* 0x010fe200078e0230 */
[----:B------:R-:W-:Y:S01]  /*335d0*/  PRMT R56, R10, 0x7632, R56 ;  /* 0x000076320a387816 */ /* 0x000fe20000000038 */
[----:B------:R4:W-:Y:S04]  /*335e0*/  @P1 STG.E.U16 desc[UR8][R4.64], R10 ;  /* 0x0000000a04001986 */ /* 0x0009e8000c101508 */
[----:B------:R0:W-:Y:S01]  /*335f0*/  @P3 STG.E.U16 desc[UR8][R6.64], R56 ;  /* 0x0000003806003986 */ /* 0x0001e2000c101508 */
[----:B----4-:R-:W-:-:S04]  /*33600*/  IMAD.WIDE R4, R2, 0x2, R46 ;  /* 0x0000000202047825 */ /* 0x010fc800078e022e */
[----:B0-----:R-:W-:Y:S01]  /*33610*/  IMAD.WIDE R6, R2, 0x2, R50 ;  /* 0x0000000202067825 */ /* 0x001fe200078e0232 */
[----:B--2---:R-:W-:Y:S01]  /*33620*/  PRMT R2, R8, 0x7632, R2 ;  /* 0x0000763208027816 */ /* 0x004fe20000000002 */
[----:B------:R0:W-:Y:S04]  /*33630*/  @P4 STG.E.U16 desc[UR8][R4.64], R8 ;  /* 0x0000000804004986 */ /* 0x0001e8000c101508 */
[----:B------:R3:W-:Y:S04]  /*33640*/  @P2 STG.E.U16 desc[UR8][R6.64], R2 ;  /* 0x0000000206002986 */ /* 0x0007e8000c101508 */
[----:B0-----:R-:W2:Y:S01]  /*33650*/  LDL.LU R8, [R1+0x108] ;  /* 0x0001080001087983 */ /* 0x001ea20000300800 */
[----:B------:R-:W-:Y:S01]  /*33660*/  IMAD.WIDE R4, R3, 0x2, R26 ;  /* 0x0000000203047825 */ /* 0x000fe200078e021a */
[----:B---3--:R-:W-:-:S04]  /*33670*/  PRMT R2, R9, 0x7632, R2 ;  /* 0x0000763209027816 */ /* 0x008fc80000000002 */
[----:B------:R0:W-:Y:S04]  /*33680*/  @P6 STG.E.U16 desc[UR8][R4.64], R9 ;  /* 0x0000000904006986 */ /* 0x0001e8000c101508 */
[----:B0-----:R-:W3:Y:S04]  /*33690*/  LDL.LU R9, [R1+0x118] ;  /* 0x0001180001097983 */ /* 0x001ee80000300800 */
[----:B------:R-:W4:Y:S01]  /*336a0*/  LDL.LU R10, [R1+0x8c] ;  /* 0x00008c00010a7983 */ /* 0x000f220000300800 */
[----:B------:R-:W-:Y:S02]  /*336b0*/  ISETP.LT.AND P1, PT, R43, UR73, !P5 ;  /* 0x000000492b007c0c */ /* 0x000fe4000ef21270 */
[----:B------:R-:W-:-:S02]  /*336c0*/  ISETP.LT.AND P3, PT, R31, UR40, !P5 ;  /* 0x000000281f007c0c */ /* 0x000fc4000ef61270 */
[----:B------:R-:W-:Y:S01]  /*336d0*/  ISETP.LT.AND P4, PT, R39, UR70, !P5 ;  /* 0x0000004627007c0c */ /* 0x000fe2000ef81270 */
[----:B------:R-:W-:Y:S01]  /*336e0*/  IMAD.WIDE R6, R3, 0x2, R24 ;  /* 0x0000000203067825 */ /* 0x000fe200078e0218 */
[----:B------:R-:W-:Y:S01]  /*336f0*/  ISETP.LT.AND P2, PT, R35, UR72, !P5 ;  /* 0x0000004823007c0c */ /* 0x000fe2000ef41270 */
[----:B------:R-:W0:Y:S02]  /*33700*/  LDCU UR73, c[0x0][0x398] ;  /* 0x00007300ff4977ac */ /* 0x000e240008000800 */
[----:B------:R-:W-:Y:S01]  /*33710*/  IMAD.WIDE R4, R3, 0x2, R44 ;  /* 0x0000000203047825 */ /* 0x000fe200078e022c */
[----:B------:R-:W-:Y:S01]  /*33720*/  ISETP.LT.AND P6, PT, R61, UR20, !P5 ;  /* 0x000000143d007c0c */ /* 0x000fe2000efc1270 */
[----:B------:R-:W0:Y:S02]  /*33730*/  LDCU UR40, c[0x0][0x398] ;  /* 0x00007300ff2877ac */ /* 0x000e240008000800 */
[----:B------:R-:W-:Y:S01]  /*33740*/  VIADD R56, R30, 0xe ;  /* 0x0000000e1e387836 */ /* 0x000fe20000000000 */
[----:B------:R1:W-:Y:S01]  /*33750*/  @P1 STG.E.U16 desc[UR8][R6.64], R2 ;  /* 0x0000000206001986 */ /* 0x0003e2000c101508 */
[----:B------:R-:W-:Y:S01]  /*33760*/  ISETP.LT.AND P1, PT, R60, UR41, !P5 ;  /* 0x000000293c007c0c */ /* 0x000fe2000ef21270 */
[----:B------:R-:W0:Y:S01]  /*33770*/  LDCU UR70, c[0x0][0x398] ;  /* 0x00007300ff4677ac */ /* 0x000e220008000800 */
[----:B------:R-:W-:Y:S01]  /*33780*/  PRMT R57, R58, 0x7632, R57 ;  /* 0x000076323a397816 */ /* 0x000fe20000000039 */
[----:B------:R0:W-:Y:S01]  /*33790*/  @P3 STG.E.U16 desc[UR8][R4.64], R58 ;  /* 0x0000003a04003986 */ /* 0x0001e2000c101508 */
[----:B------:R-:W-:Y:S01]  /*337a0*/  ISETP.GE.AND P3, PT, R56, UR29, PT ;  /* 0x0000001d38007c0c */ /* 0x000fe2000bf66270 */
[----:B------:R-:W2:Y:S01]  /*337b0*/  LDCU UR72, c[0x0][0x398] ;  /* 0x00007300ff4877ac */ /* 0x000ea20008000800 */
[----:B------:R-:W2:Y:S01]  /*337c0*/  LDCU UR20, c[0x0][0x398] ;  /* 0x00007300ff1477ac */ /* 0x000ea20008000800 */
[----:B-1----:R-:W-:Y:S01]  /*337d0*/  IMAD.WIDE R6, R3, 0x2, R54 ;  /* 0x0000000203067825 */ /* 0x002fe200078e0236 */
[----:B------:R-:W-:Y:S01]  /*337e0*/  ISETP.LT.AND P5, PT, R59, UR71, !P5 ;  /* 0x000000473b007c0c */ /* 0x000fe2000efa1270 */
[----:B------:R-:W1:Y:S02]  /*337f0*/  LDCU UR41, c[0x0][0x398] ;  /* 0x00007300ff2977ac */ /* 0x000e640008000800 */
[----:B0-----:R-:W-:Y:S01]  /*33800*/  IMAD.WIDE R4, R3, 0x2, R52 ;  /* 0x0000000203047825 */ /* 0x001fe200078e0234 */
[----:B------:R0:W-:Y:S01]  /*33810*/  @P4 STG.E.U16 desc[UR8][R6.64], R57 ;  /* 0x0000003906004986 */ /* 0x0001e2000c101508 */
[----:B------:R-:W-:Y:S01]  /*33820*/  ISETP.LT.AND P4, PT, R11, UR50, !P3 ;  /* 0x000000320b007c0c */ /* 0x000fe2000df81270 */
[----:B------:R-:W1:Y:S01]  /*33830*/  LDCU UR29, c[0x0][0x39c] ;  /* 0x00007380ff1d77ac */ /* 0x000e620008000800 */
[C---:B------:R-:W-:Y:S01]  /*33840*/  VIADD R2, R3.reuse, UR49 ;  /* 0x0000003103027c36 */ /* 0x040fe20008000000 */
[----:B------:R-:W1:Y:S01]  /*33850*/  LDCU UR71, c[0x0][0x398] ;  /* 0x00007300ff4777ac */ /* 0x000e620008000800 */
[----:B------:R-:W1:Y:S01]  /*33860*/  LDCU UR50, c[0x0][0x398] ;  /* 0x00007300ff3277ac */ /* 0x000e620008000800 */
[C---:B0-----:R-:W-:Y:S01]  /*33870*/  IMAD.WIDE R6, R3.reuse, 0x2, R48 ;  /* 0x0000000203067825 */ /* 0x041fe200078e0230 */
[----:B------:R-:W0:Y:S01]  /*33880*/  LDCU UR49, c[0x0][0x3b8] ;  /* 0x00007700ff3177ac */ /* 0x000e220008000800 */
[----:B--2---:R-:W-:Y:S01]  /*33890*/  PRMT R56, R8, 0x7632, R56 ;  /* 0x0000763208387816 */ /* 0x004fe20000000038 */
[----:B------:R2:W-:Y:S04]  /*338a0*/  @P2 STG.E.U16 desc[UR8][R4.64], R8 ;  /* 0x0000000804002986 */ /* 0x0005e8000c101508 */
[----:B------:R0:W-:Y:S04]  /*338b0*/  @P6 STG.E.U16 desc[UR8][R6.64], R56 ;  /* 0x0000003806006986 */ /* 0x0001e8000c101508 */
[----:B--2---:R-:W2:Y:S01]  /*338c0*/  LDL.LU R8, [R1+0x7c] ;  /* 0x00007c0001087983 */ /* 0x004ea20000300800 */
[----:B------:R-:W-:-:S04]  /*338d0*/  IMAD.WIDE R4, R3, 0x2, R46 ;  /* 0x0000000203047825 */ /* 0x000fc800078e022e */
[----:B0-----:R-:W-:Y:S01]  /*338e0*/  IMAD.WIDE R6, R3, 0x2, R50 ;  /* 0x0000000203067825 */ /* 0x001fe200078e0232 */
[----:B---3--:R-:W-:Y:S01]  /*338f0*/  PRMT R3, R9, 0x7632, R3 ;  /* 0x0000763209037816 */ /* 0x008fe20000000003 */
[----:B------:R0:W-:Y:S04]  /*33900*/  @P1 STG.E.U16 desc[UR8][R4.64], R9 ;  /* 0x0000000904001986 */ /* 0x0001e8000c101508 */
[----:B------:R4:W-:Y:S04]  /*33910*/  @P5 STG.E.U16 desc[UR8][R6.64], R3 ;  /* 0x0000000306005986 */ /* 0x0009e8000c101508 */
[----:B0-----:R-:W3:Y:S01]  /*33920*/  LDL.LU R9, [R1+0xbc] ;  /* 0x0000bc0001097983 */ /* 0x001ee20000300800 */
[----:B------:R-:W-:Y:S01]  /*33930*/  IMAD.WIDE R4, R2, 0x2, R26 ;  /* 0x0000000202047825 */ /* 0x000fe200078e021a */
[----:B----4-:R-:W-:-:S04]  /*33940*/  PRMT R3, R10, 0x7632, R3 ;  /* 0x000076320a037816 */ /* 0x010fc80000000003 */
[----:B------:R0:W-:Y:S04]  /*33950*/  @P4 STG.E.U16 desc[UR8][R4.64], R10 ;  /* 0x0000000a04004986 */ /* 0x0001e8000c101508 */
[----:B0-----:R-:W4:Y:S01]  /*33960*/  LDL.LU R10, [R1+0xcc] ;  /* 0x0000cc00010a7983 */ /* 0x001f220000300800 */
[----:B------:R-:W-:Y:S02]  /*33970*/  ISETP.LT.AND P2, PT, R43, UR68, !P3 ;  /* 0x000000442b007c0c */ /* 0x000fe4000df41270 */
[----:B------:R-:W-:Y:S02]  /*33980*/  ISETP.LT.AND P6, PT, R31, UR30, !P3 ;  /* 0x0000001e1f007c0c */ /* 0x000fe4000dfc1270 */
[----:B------:R-:W-:Y:S01]  /*33990*/  ISETP.LT.AND P1, PT, R39, UR51, !P3 ;  /* 0x0000003327007c0c */ /* 0x000fe2000df21270 */
[C---:B------:R-:W-:Y:S01]  /*339a0*/  IMAD.WIDE R6, R2.reuse, 0x2, R24 ;  /* 0x0000000202067825 */ /* 0x040fe200078e0218 */
[----:B------:R-:W-:Y:S01]  /*339b0*/  ISETP.LT.AND P5, PT, R35, UR69, !P3 ;  /* 0x0000004523007c0c */ /* 0x000fe2000dfa1270 */
[----:B------:R-:W4:Y:S02]  /*339c0*/  LDL.LU R58, [R1+0xfc] ;  /* 0x0000fc00013a7983 */ /* 0x000f240000300800 */
[----:B------:R-:W-:Y:S01]  /*339d0*/  IMAD.WIDE R4, R2, 0x2, R44 ;  /* 0x0000000202047825 */ /* 0x000fe200078e022c */
[----:B------:R-:W-:Y:S01]  /*339e0*/  ISETP.LT.AND P4, PT, R61, UR18, !P3 ;  /* 0x000000123d007c0c */ /* 0x000fe2000df81270 */
[----:B------:R-:W0:Y:S02]  /*339f0*/  LDCU UR68, c[0x0][0x398] ;  /* 0x00007300ff4477ac */ /* 0x000e240008000800 */
[----:B------:R1:W-:Y:S01]  /*33a00*/  @P2 STG.E.U16 desc[UR8][R6.64], R3 ;  /* 0x0000000306002986 */ /* 0x0003e2000c101508 */
[----:B------:R-:W-:Y:S01]  /*33a10*/  ISETP.LT.AND P2, PT, R60, UR42, !P3 ;  /* 0x0000002a3c007c0c */ /* 0x000fe2000df41270 */
[----:B------:R-:W-:Y:S01]  /*33a20*/  VIADD R56, R30, 0xf ;  /* 0x0000000f1e387836 */ /* 0x000fe20000000000 */
[----:B------:R-:W0:Y:S01]  /*33a30*/  LDCU UR30, c[0x0][0x398] ;  /* 0x00007300ff1e77ac */ /* 0x000e220008000800 */
[----:B------:R-:W0:Y:S01]  /*33a40*/  LDCU UR51, c[0x0][0x398] ;  /* 0x00007300ff3377ac */ /* 0x000e220008000800 */
[----:B------:R-:W0:Y:S01]  /*33a50*/  LDCU UR69, c[0x0][0x398] ;  /* 0x00007300ff4577ac */ /* 0x000e220008000800 */
[C---:B-1----:R-:W-:Y:S01]  /*33a60*/  IMAD.WIDE R6, R2.reuse, 0x2, R54 ;  /* 0x0000000202067825 */ /* 0x042fe200078e0236 */
[----:B------:R-:W1:Y:S03]  /*33a70*/  LDCU UR18, c[0x0][0x398] ;  /* 0x00007300ff1277ac */ /* 0x000e660008000800 */
[----:B------:R-:W-:Y:S01]  /*33a80*/  VIADD R3, R2, UR67 ;  /* 0x0000004302037c36 */ /* 0x000fe20008000000 */
[----:B--2---:R-:W-:Y:S01]  /*33a90*/  PRMT R57, R8, 0x7632, R57 ;  /* 0x0000763208397816 */ /* 0x004fe20000000039 */
[----:B------:R2:W-:Y:S01]  /*33aa0*/  @P6 STG.E.U16 desc[UR8][R4.64], R8 ;  /* 0x0000000804006986 */ /* 0x0005e2000c101508 */
[----:B------:R-:W-:Y:S01]  /*33ab0*/  ISETP.GE.AND P6, PT, R56, UR26, PT ;  /* 0x0000001a38007c0c */ /* 0x000fe2000bfc6270 */
[----:B------:R-:W0:Y:S02]  /*33ac0*/  LDCU UR42, c[0x0][0x398] ;  /* 0x00007300ff2a77ac */ /* 0x000e240008000800 */
[----:B------:R1:W-:Y:S01]  /*33ad0*/  @P1 STG.E.U16 desc[UR8][R6.64], R57 ;  /* 0x0000003906001986 */ /* 0x0003e2000c101508 */
[----:B------:R-:W-:Y:S01]  /*33ae0*/  ISETP.LT.AND P3, PT, R59, UR34, !P3 ;  /* 0x000000223b007c0c */ /* 0x000fe2000df61270 */
[----:B------:R-:W0:Y:S01]  /*33af0*/  LDCU UR26, c[0x0][0x39c] ;  /* 0x00007380ff1a77ac */ /* 0x000e220008000800 */
[----:B------:R-:W0:Y:S01]  /*33b00*/  LDCU UR67, c[0x0][0x3b8] ;  /* 0x00007700ff4377ac */ /* 0x000e220008000800 */
[C---:B--2---:R-:W-:Y:S01]  /*33b10*/  IMAD.WIDE R4, R2.reuse, 0x2, R52 ;  /* 0x0000000202047825 */ /* 0x044fe200078e0234 */
[----:B------:R-:W2:Y:S03]  /*33b20*/  LDL.LU R8, [R1+0x158c] ;  /* 0x00158c0001087983 */ /* 0x000ea60000300800 */
[C---:B-1----:R-:W-:Y:S01]  /*33b30*/  IMAD.WIDE R6, R2.reuse, 0x2, R48 ;  /* 0x0000000202067825 */ /* 0x042fe200078e0230 */
[----:B---3--:R-:W-:Y:S01]  /*33b40*/  PRMT R56, R9, 0x7632, R56 ;  /* 0x0000763209387816 */ /* 0x008fe20000000038 */
[----:B------:R1:W-:Y:S01]  /*33b50*/  @P5 STG.E.U16 desc[UR8][R4.64], R9 ;  /* 0x0000000904005986 */ /* 0x0003e2000c101508 */
[----:B------:R-:W-:Y:S01]  /*33b60*/  ISETP.LT.AND P1, PT, R11, UR77, !P6 ;  /* 0x0000004d0b007c0c */ /* 0x000fe2000f721270 */
[----:B------:R-:W3:Y:S02]  /*33b70*/  LDCU UR34, c[0x0][0x398] ;  /* 0x00007300ff2277ac */ /* 0x000ee40008000800 */
[----:B------:R0:W-:Y:S04]  /*33b80*/  @P4 STG.E.U16 desc[UR8][R6.64], R56 ;  /* 0x0000003806004986 */ /* 0x0001e8000c101508 */
[----:B-1----:R-:W2:Y:S01]  /*33b90*/  LDL.LU R9, [R1+0x6c] ;  /* 0x00006c0001097983 */ /* 0x002ea20000300800 */
[C---:B------:R-:W-:Y:S01]  /*33ba0*/  IMAD.WIDE R4, R2.reuse, 0x2, R46 ;  /* 0x0000000202047825 */ /* 0x040fe200078e022e */
[----:B------:R-:W-:Y:S01]  /*33bb0*/  ISETP.LT.AND P5, PT, R43, UR32, !P6 ;  /* 0x000000202b007c0c */ /* 0x000fe2000f7a1270 */
[----:B------:R-:W1:Y:S02]  /*33bc0*/  LDCU UR77, c[0x0][0x398] ;  /* 0x00007300ff4d77ac */ /* 0x000e640008000800 */
[----:B0-----:R-:W-:Y:S01]  /*33bd0*/  IMAD.WIDE R6, R2, 0x2, R50 ;  /* 0x0000000202067825 */ /* 0x001fe200078e0232 */
[----:B----4-:R-:W-:Y:S01]  /*33be0*/  PRMT R2, R10, 0x7632, R2 ;  /* 0x000076320a027816 */ /* 0x010fe20000000002 */
[----:B------:R0:W-:Y:S01]  /*33bf0*/  @P2 STG.E.U16 desc[UR8][R4.64], R10 ;  /* 0x0000000a04002986 */ /* 0x0001e2000c101508 */
[----:B------:R-:W-:Y:S01]  /*33c00*/  ISETP.LT.AND P4, PT, R31, UR47, !P6 ;  /* 0x0000002f1f007c0c */ /* 0x000fe2000f781270 */
[----:B------:R-:W-:Y:S01]  /*33c10*/  VIADD R56, R30, 0x10 ;  /* 0x000000101e387836 */ /* 0x000fe20000000000 */
[----:B------:R-:W4:Y:S01]  /*33c20*/  LDCU UR32, c[0x0][0x398] ;  /* 0x00007300ff2077ac */ /* 0x000f220008000800 */
[----:B0-----:R-:W3:Y:S01]  /*33c30*/  LDL.LU R10, [R1+0x10c] ;  /* 0x00010c00010a7983 */ /* 0x001ee20000300800 */
[----:B------:R-:W-:Y:S01]  /*33c40*/  ISETP.LT.AND P2, PT, R39, UR16, !P6 ;  /* 0x0000001027007c0c */ /* 0x000fe2000f741270 */
[----:B------:R-:W-:Y:S01]  /*33c50*/  IMAD.WIDE R4, R3, 0x2, R26 ;  /* 0x0000000203047825 */ /* 0x000fe200078e021a */
[----:B------:R-:W0:Y:S01]  /*33c60*/  LDCU UR47, c[0x0][0x398] ;  /* 0x00007300ff2f77ac */ /* 0x000e220008000800 */
[----:B------:R1:W-:Y:S01]  /*33c70*/  @P3 STG.E.U16 desc[UR8][R6.64], R2 ;  /* 0x0000000206003986 */ /* 0x0003e2000c101508 */
[----:B------:R-:W-:Y:S01]  /*33c80*/  ISETP.LT.AND P3, PT, R35, UR63, !P6 ;  /* 0x0000003f23007c0c */ /* 0x000fe2000f761270 */
[----:B------:R-:W0:Y:S02]  /*33c90*/  LDCU UR16, c[0x0][0x398] ;  /* 0x00007300ff1077ac */ /* 0x000e240008000800 */
[----:B------:R4:W-:Y:S01]  /*33ca0*/  @P1 STG.E.U16 desc[UR8][R4.64], R58 ;  /* 0x0000003a04001986 */ /* 0x0009e2000c101508 */
[----:B------:R-:W-:Y:S01]  /*33cb0*/  ISETP.LT.AND P1, PT, R61, UR66, !P6 ;  /* 0x000000423d007c0c */ /* 0x000fe2000f721270 */
[----:B------:R-:W0:Y:S01]  /*33cc0*/  LDCU UR63, c[0x0][0x398] ;  /* 0x00007300ff3f77ac */ /* 0x000e220008000800 */
[----:B------:R-:W0:Y:S01]  /*33cd0*/  LDCU UR66, c[0x0][0x398] ;  /* 0x00007300ff4277ac */ /* 0x000e220008000800 */
[----:B-1----:R-:W-:Y:S01]  /*33ce0*/  IMAD.WIDE R6, R3, 0x2, R24 ;  /* 0x0000000203067825 */ /* 0x002fe200078e0218 */
[----:B------:R-:W-:-:S03]  /*33cf0*/  PRMT R2, R58, 0x7632, R2 ;  /* 0x000076323a027816 */ /* 0x000fc60000000002 */
[C---:B----4-:R-:W-:Y:S01]  /*33d00*/  IMAD.WIDE R4, R3.reuse, 0x2, R44 ;  /* 0x0000000203047825 */ /* 0x050fe200078e022c */
[----:B------:R-:W4:Y:S04]  /*33d10*/  LDL.LU R58, [R1+0x160] ;  /* 0x00016000013a7983 */ /* 0x000f280000300800 */
[----:B------:R1:W-:Y:S02]  /*33d20*/  @P5 STG.E.U16 desc[UR8][R6.64], R2 ;  /* 0x0000000206005986 */ /* 0x0003e4000c101508 */
[----:B-1----:R-:W-:Y:S01]  /*33d30*/  IMAD.WIDE R6, R3, 0x2, R54 ;  /* 0x0000000203067825 */ /* 0x002fe200078e0236 */
[----:B--2---:R-:W-:Y:S01]  /*33d40*/  PRMT R57, R9, 0x7632, R57 ;  /* 0x0000763209397816 */ /* 0x004fe20000000039 */
[----:B------:R1:W-:Y:S01]  /*33d50*/  @P4 STG.E.U16 desc[UR8][R4.64], R9 ;  /* 0x0000000904004986 */ /* 0x0003e2000c101508 */
[----:B------:R-:W-:Y:S01]  /*33d60*/  ISETP.GE.AND P4, PT, R56, UR14, PT ;  /* 0x0000000e38007c0c */ /* 0x000fe2000bf86270 */
[C---:B------:R-:W-:Y:S01]  /*33d70*/  VIADD R2, R3.reuse, UR39 ;  /* 0x0000002703027c36 */ /* 0x040fe20008000000 */
[----:B------:R-:W-:Y:S01]  /*33d80*/  ISETP.LT.AND P5, PT, R60, UR65, !P6 ;  /* 0x000000413c007c0c */ /* 0x000fe2000f7a1270 */
[----:B------:R2:W-:Y:S01]  /*33d90*/  @P2 STG.E.U16 desc[UR8][R6.64], R57 ;  /* 0x0000003906002986 */ /* 0x0005e2000c101508 */
[----:B------:R-:W0:Y:S01]  /*33da0*/  LDCU UR65, c[0x0][0x398] ;  /* 0x00007300ff4177ac */ /* 0x000e220008000800 */
[----:B------:R-:W0:Y:S01]  /*33db0*/  LDCU UR14, c[0x0][0x39c] ;  /* 0x00007380ff0e77ac */ /* 0x000e220008000800 */
[C---:B-1----:R-:W-:Y:S01]  /*33dc0*/  IMAD.WIDE R4, R3.reuse, 0x2, R52 ;  /* 0x0000000203047825 */ /* 0x042fe200078e0234 */
[----:B------:R-:W4:Y:S01]  /*33dd0*/  LDL.LU R9, [R1+0x1588] ;  /* 0x0015880001097983 */ /* 0x000f220000300800 */
[----:B------:R-:W1:Y:S02]  /*33de0*/  LDCU UR39, c[0x0][0x3b8] ;  /* 0x00007700ff2777ac */ /* 0x000e640008000800 */
[----:B--2---:R-:W-:Y:S01]  /*33df0*/  IMAD.WIDE R6, R3, 0x2, R48 ;  /* 0x0000000203067825 */ /* 0x004fe200078e0230 */
[----:B---3--:R-:W-:Y:S01]  /*33e00*/  PRMT R56, R10, 0x7632, R56 ;  /* 0x000076320a387816 */ /* 0x008fe20000000038 */
[----:B------:R2:W-:Y:S04]  /*33e10*/  @P3 STG.E.U16 desc[UR8][R4.64], R10 ;  /* 0x0000000a04003986 */ /* 0x0005e8000c101508 */
[----:B------:R3:W-:Y:S04]  /*33e20*/  @P1 STG.E.U16 desc[UR8][R6.64], R56 ;  /* 0x0000003806001986 */ /* 0x0007e8000c101508 */
[----:B--2---:R-:W2:Y:S04]  /*33e30*/  LDL.LU R10, [R1+0x150] ;  /* 0x00015000010a7983 */ /* 0x004ea80000300800 */
[----:B---3--:R-:W3:Y:S01]  /*33e40*/  LDL.LU R56, [R1+0x11c] ;  /* 0x00011c0001387983 */ /* 0x008ee20000300800 */
[----:B------:R-:W-:Y:S01]  /*33e50*/  ISETP.LT.AND P6, PT, R59, UR64, !P6 ;  /* 0x000000403b007c0c */ /* 0x000fe2000f7c1270 */
[----:B------:R-:W-:Y:S01]  /*33e60*/  IMAD.WIDE R4, R3, 0x2, R46 ;  /* 0x0000000203047825 */ /* 0x000fe200078e022e */
[----:B------:R-:W-:Y:S01]  /*33e70*/  ISETP.LT.AND P2, PT, R11, UR46, !P4 ;  /* 0x0000002e0b007c0c */ /* 0x000fe2000e741270 */
[----:B------:R-:W0:Y:S01]  /*33e80*/  LDCU UR64, c[0x0][0x398] ;  /* 0x00007300ff4077ac */ /* 0x000e220008000800 */
[----:B------:R-:W-:Y:S01]  /*33e90*/  ISETP.LT.AND P3, PT, R43, UR62, !P4 ;  /* 0x0000003e2b007c0c */ /* 0x000fe2000e761270 */
[----:B------:R-:W-:Y:S01]  /*33ea0*/  IMAD.WIDE R6, R3, 0x2, R50 ;  /* 0x0000000203067825 */ /* 0x000fe200078e0232 */
[----:B------:R-:W-:Y:S01]  /*33eb0*/  ISETP.LT.AND P1, PT, R31, UR38, !P4 ;  /* 0x000000261f007c0c */ /* 0x000fe2000e721270 */
[----:B------:R-:W0:Y:S01]  /*33ec0*/  LDCU UR46, c[0x0][0x398] ;  /* 0x00007300ff2e77ac */ /* 0x000e220008000800 */
[----:B------:R-:W0:Y:S01]  /*33ed0*/  LDCU UR62, c[0x0][0x398] ;  /* 0x00007300ff3e77ac */ /* 0x000e220008000800 */
[----:B------:R-:W0:Y:S01]  /*33ee0*/  LDCU UR38, c[0x0][0x398] ;  /* 0x00007300ff2677ac */ /* 0x000e220008000800 */
[----:B---3--:R-:W-:Y:S01]  /*33ef0*/  PRMT R3, R56, 0x7632, R3 ;  /* 0x0000763238037816 */ /* 0x008fe20000000003 */
[----:B------:R3:W-:Y:S01]  /*33f00*/  @P5 STG.E.U16 desc[UR8][R4.64], R56 ;  /* 0x0000003804005986 */ /* 0x0007e2000c101508 */
[----:B------:R-:W-:Y:S01]  /*33f10*/  ISETP.LT.AND P5, PT, R39, UR24, !P4 ;  /* 0x0000001827007c0c */ /* 0x000fe2000e7a1270 */
[----:B------:R-:W0:Y:S02]  /*33f20*/  LDCU UR24, c[0x0][0x398] ;  /* 0x00007300ff1877ac */ /* 0x000e240008000800 */
[----:B------:R1:W-:Y:S01]  /*33f30*/  @P6 STG.E.U16 desc[UR8][R6.64], R3 ;  /* 0x0000000306006986 */ /* 0x0003e2000c101508 */
[----:B--2---:R-:W-:Y:S01]  /*33f40*/  PRMT R57, R10, 0x7632, R57 ;  /* 0x000076320a397816 */ /* 0x004fe20000000039 */
[----:B---3--:R-:W-:-:S04]  /*33f50*/  IMAD.WIDE R4, R2, 0x2, R26 ;  /* 0x0000000202047825 */ /* 0x008fc800078e021a */
[----:B-1----:R-:W-:Y:S01]  /*33f60*/  IMAD.WIDE R6, R2, 0x2, R24 ;  /* 0x0000000202067825 */ /* 0x002fe200078e0218 */
[----:B----4-:R-:W-:Y:S01]  /*33f70*/  PRMT R3, R58, 0x7632, R3 ;  /* 0x000076323a037816 */ /* 0x010fe20000000003 */
[----:B------:R1:W-:Y:S04]  /*33f80*/  @P2 STG.E.U16 desc[UR8][R4.64], R58 ;  /* 0x0000003a04002986 */ /* 0x0003e8000c101508 */
[----:B------:R2:W-:Y:S01]  /*33f90*/  @P3 STG.E.U16 desc[UR8][R6.64], R3 ;  /* 0x0000000306003986 */ /* 0x0005e2000c101508 */
[----:B-1----:R-:W-:-:S03]  /*33fa0*/  IMAD.WIDE R4, R2, 0x2, R44 ;  /* 0x0000000202047825 */ /* 0x002fc600078e022c */
[----:B------:R-:W3:Y:S01]  /*33fb0*/  LDL.LU R58, [R1+0x130] ;  /* 0x00013000013a7983 */ /* 0x000ee20000300800 */
[----:B--2---:R-:W-:-:S03]  /*33fc0*/  IMAD.WIDE R6, R2, 0x2, R54 ;  /* 0x0000000202067825 */ /* 0x004fc600078e0236 */
[----:B------:R1:W-:Y:S04]  /*33fd0*/  @P1 STG.E.U16 desc[UR8][R4.64], R10 ;  /* 0x0000000a04001986 */ /* 0x0003e8000c101508 */
[----:B------:R2:W-:Y:S04]  /*33fe0*/  @P5 STG.E.U16 desc[UR8][R6.64], R57 ;  /* 0x0000003906005986 */ /* 0x0005e8000c101508 */
[----:B-1----:R-:W4:Y:S04]  /*33ff0*/  LDL.LU R10, [R1+0x1584] ;  /* 0x00158400010a7983 */ /* 0x002f280000300800 */
[----:B--2---:R-:W2:Y:S01]  /*34000*/  LDL.LU R57, [R1+0x140] ;  /* 0x0001400001397983 */ /* 0x004ea20000300800 */
[----:B------:R-:W-:-:S02]  /*34010*/  ISETP.LT.AND P6, PT, R35, UR59, !P4 ;  /* 0x0000003b23007c0c */ /* 0x000fc4000e7c1270 */
[----:B------:R-:W-:Y:S01]  /*34020*/  ISETP.LT.AND P2, PT, R61, UR61, !P4 ;  /* 0x0000003d3d007c0c */ /* 0x000fe2000e741270 */
[----:B------:R-:W-:Y:S01]  /*34030*/  VIADD R56, R30, 0x11 ;  /* 0x000000111e387836 */ /* 0x000fe20000000000 */
[----:B------:R-:W-:Y:S01]  /*34040*/  ISETP.LT.AND P3, PT, R60, UR48, !P4 ;  /* 0x000000303c007c0c */ /* 0x000fe2000e761270 */
[----:B------:R-:W-:Y:S01]  /*34050*/  IMAD.WIDE R4, R2, 0x2, R52 ;  /* 0x0000000202047825 */ /* 0x000fe200078e0234 */
[----:B------:R-:W1:Y:S02]  /*34060*/  LDCU UR59, c[0x0][0x398] ;  /* 0x00007300ff3b77ac */ /* 0x000e640008000800 */
[----:B------:R-:W-:Y:S01]  /*34070*/  ISETP.GE.AND P1, PT, R56, UR28, PT ;  /* 0x0000001c38007c0c */ /* 0x000fe2000bf26270 */
[----:B------:R-:W-:-:S04]  /*34080*/  IMAD.WIDE R6, R2, 0x2, R48 ;  /* 0x0000000202067825 */ /* 0x000fc800078e0230 */
[C---:B------:R-:W-:Y:S01]  /*34090*/  VIADD R3, R2.reuse, UR31 ;  /* 0x0000001f02037c36 */ /* 0x040fe20008000000 */
[----:B------:R-:W-:Y:S01]  /*340a0*/  ISETP.LT.AND P4, PT, R59, UR60, !P4 ;  /* 0x0000003c3b007c0c */ /* 0x000fe2000e781270 */
[----:B------:R-:W0:Y:S01]  /*340b0*/  LDCU UR61, c[0x0][0x398] ;  /* 0x00007300ff3d77ac */ /* 0x000e220008000800 */
[----:B------:R-:W-:Y:S01]  /*340c0*/  ISETP.LT.AND P5, PT, R11, UR22, !P1 ;  /* 0x000000160b007c0c */ /* 0x000fe2000cfa1270 */
[----:B------:R-:W0:Y:S01]  /*340d0*/  LDCU UR48, c[0x0][0x398] ;  /* 0x00007300ff3077ac */ /* 0x000e220008000800 */
[----:B------:R-:W0:Y:S01]  /*340e0*/  LDCU UR28, c[0x0][0x39c] ;  /* 0x00007380ff1c77ac */ /* 0x000e220008000800 */
[----:B------:R-:W0:Y:S01]  /*340f0*/  LDCU UR60, c[0x0][0x398] ;  /* 0x00007300ff3c77ac */ /* 0x000e220008000800 */
[----:B------:R-:W0:Y:S01]  /*34100*/  LDCU UR22, c[0x0][0x398] ;  /* 0x00007300ff1677ac */ /* 0x000e220008000800 */
[----:B------:R-:W0:Y:S01]  /*34110*/  LDCU UR31, c[0x0][0x3b8] ;  /* 0x00007700ff1f77ac */ /* 0x000e220008000800 */
[----:B--2---:R-:W-:Y:S01]  /*34120*/  PRMT R56, R57, 0x7632, R56 ;  /* 0x0000763239387816 */ /* 0x004fe20000000038 */
[----:B------:R2:W-:Y:S04]  /*34130*/  @P6 STG.E.U16 desc[UR8][R4.64], R57 ;  /* 0x0000003904006986 */ /* 0x0005e8000c101508 */
[----:B------:R0:W-:Y:S01]  /*34140*/  @P2 STG.E.U16 desc[UR8][R6.64], R56 ;  /* 0x0000003806002986 */ /* 0x0001e2000c101508 */
[----:B--2---:R-:W-:-:S04]  /*34150*/  IMAD.WIDE R4, R2, 0x2, R46 ;  /* 0x0000000202047825 */ /* 0x004fc800078e022e */
[----:B0-----:R-:W-:Y:S01]  /*34160*/  IMAD.WIDE R6, R2, 0x2, R50 ;  /* 0x0000000202067825 */ /* 0x001fe200078e0232 */
[----:B---3--:R-:W-:Y:S01]  /*34170*/  PRMT R2, R58, 0x7632, R2 ;  /* 0x000076323a027816 */ /* 0x008fe20000000002 */
[----:B------:R0:W-:Y:S04]  /*34180*/  @P3 STG.E.U16 desc[UR8][R4.64], R58 ;  /* 0x0000003a04003986 */ /* 0x0001e8000c101508 */
[----:B0-----:R-:W2:Y:S01]  /*34190*/  LDL.LU R58, [R1+0x164] ;  /* 0x00016400013a7983 */ /* 0x001ea20000300800 */
[----:B------:R-:W-:Y:S02]  /*341a0*/  ISETP.LT.AND P6, PT, R43, UR58, !P1 ;  /* 0x0000003a2b007c0c */ /* 0x000fe4000cfc1270 */
[----:B------:R-:W-:Y:S01]  /*341b0*/  ISETP.LT.AND P2, PT, R31, UR76, !P1 ;  /* 0x0000004c1f007c0c */ /* 0x000fe2000cf41270 */
[----:B------:R-:W-:Y:S01]  /*341c0*/  IMAD.WIDE R4, R3, 0x2, R26 ;  /* 0x0000000203047825 */ /* 0x000fe200078e021a */
[----:B------:R-:W-:Y:S01]  /*341d0*/  ISETP.LT.AND P3, PT, R39, UR37, !P1 ;  /* 0x0000002527007c0c */ /* 0x000fe2000cf61270 */
[----:B------:R0:W-:Y:S01]  /*341e0*/  @P4 STG.E.U16 desc[UR8][R6.64], R2 ;  /* 0x0000000206004986 */ /* 0x0001e2000c101508 */
[----:B------:R-:W-:Y:S01]  /*341f0*/  ISETP.LT.AND P4, PT, R35, UR44, !P1 ;  /* 0x0000002c23007c0c */ /* 0x000fe2000cf81270 */
[----:B------:R-:W3:Y:S02]  /*34200*/  LDCU UR58, c[0x0][0x398] ;  /* 0x00007300ff3a77ac */ /* 0x000ee40008000800 */
[----:B------:R1:W-:Y:S01]  /*34210*/  @P5 STG.E.U16 desc[UR8][R4.64], R8 ;  /* 0x0000000804005986 */ /* 0x0003e2000c101508 */
[----:B------:R-:W-:Y:S01]  /*34220*/  ISETP.LT.AND P5, PT, R61, UR57, !P1 ;  /* 0x000000393d007c0c */ /* 0x000fe2000cfa1270 */
[----:B------:R-:W2:Y:S01]  /*34230*/  LDCU UR76, c[0x0][0x398] ;  /* 0x00007300ff4c77ac */ /* 0x000ea20008000800 */
[----:B------:R-:W-:Y:S01]  /*34240*/  PRMT R56, R12, 0x7632, R56 ;  /* 0x000076320c387816 */ /* 0x000fe20000000038 */
[----:B------:R-:W2:Y:S01]  /*34250*/  LDCU UR37, c[0x0][0x398] ;  /* 0x00007300ff2577ac */ /* 0x000ea20008000800 */
[C---:B0-----:R-:W-:Y:S01]  /*34260*/  IMAD.WIDE R6, R3.reuse, 0x2, R24 ;  /* 0x0000000203067825 */ /* 0x041fe200078e0218 */
[----:B------:R-:W-:Y:S01]  /*34270*/  PRMT R2, R8, 0x7632, R2 ;  /* 0x0000763208027816 */ /* 0x000fe20000000002 */
[----:B------:R-:W0:Y:S02]  /*34280*/  LDCU UR44, c[0x0][0x398] ;  /* 0x00007300ff2c77ac */ /* 0x000e240008000800 */
[----:B-1----:R-:W-:-:S02]  /*34290*/  IMAD.WIDE R4, R3, 0x2, R44 ;  /* 0x0000000203047825 */ /* 0x002fc400078e022c */
[----:B------:R1:W-:Y:S01]  /*342a0*/  @P6 STG.E.U16 desc[UR8][R6.64], R2 ;  /* 0x0000000206006986 */ /* 0x0003e2000c101508 */
[----:B------:R-:W0:Y:S01]  /*342b0*/  LDCU UR57, c[0x0][0x398] ;  /* 0x00007300ff3977ac */ /* 0x000e220008000800 */
[----:B------:R-:W-:Y:S01]  /*342c0*/  VIADD R8, R30, 0x12 ;  /* 0x000000121e087836 */ /* 0x000fe20000000000 */
[----:B------:R-:W-:Y:S01]  /*342d0*/  ISETP.LT.AND P6, PT, R60, UR43, !P1 ;  /* 0x0000002b3c007c0c */ /* 0x000fe2000cfc1270 */
[----:B------:R3:W-:Y:S01]  /*342e0*/  @P2 STG.E.U16 desc[UR8][R4.64], R12 ;  /* 0x0000000c04002986 */ /* 0x0007e2000c101508 */
[----:B------:R-:W0:Y:S02]  /*342f0*/  LDCU UR43, c[0x0][0x398] ;  /* 0x00007300ff2b77ac */ /* 0x000e240008000800 */
[----:B------:R-:W-:Y:S01]  /*34300*/  ISETP.GE.AND P2, PT, R8, UR45, PT ;  /* 0x0000002d08007c0c */ /* 0x000fe2000bf46270 */
[----:B-1----:R-:W-:Y:S01]  /*34310*/  IMAD.WIDE R6, R3, 0x2, R54 ;  /* 0x0000000203067825 */ /* 0x002fe200078e0236 */
[----:B------:R-:W-:Y:S01]  /*34320*/  ISETP.LT.AND P1, PT, R59, UR56, !P1 ;  /* 0x000000383b007c0c */ /* 0x000fe2000cf21270 */
[----:B------:R-:W1:Y:S02]  /*34330*/  LDCU UR45, c[0x0][0x39c] ;  /* 0x00007380ff2d77ac */ /* 0x000e640008000800 */
[----:B---3--:R-:W-:Y:S01]  /*34340*/  IMAD.WIDE R4, R3, 0x2, R52 ;  /* 0x0000000203047825 */ /* 0x008fe200078e0234 */
[----:B------:R3:W-:Y:S01]  /*34350*/  @P3 STG.E.U16 desc[UR8][R6.64], R56 ;  /* 0x0000003806003986 */ /* 0x0007e2000c101508 */
[----:B------:R-:W-:Y:S01]  /*34360*/  ISETP.LT.AND P3, PT, R11, UR55, !P2 ;  /* 0x000000370b007c0c */ /* 0x000fe2000d761270 */
[----:B------:R-:W0:Y:S01]  /*34370*/  LDCU UR56, c[0x0][0x398] ;  /* 0x00007300ff3877ac */ /* 0x000e220008000800 */
[----:B------:R-:W-:Y:S01]  /*34380*/  PRMT R8, R16, 0x7632, R8 ;  /* 0x0000763210087816 */ /* 0x000fe20000000008 */
[----:B------:R-:W4:Y:S01]  /*34390*/  LDL.LU R11, [R1+0x1580] ;  /* 0x00158000010b7983 */ /* 0x000f220000300800 */
[C---:B------:R-:W-:Y:S01]  /*343a0*/  VIADD R2, R3.reuse, UR33 ;  /* 0x0000002103027c36 */ /* 0x040fe20008000000 */
[----:B------:R-:W0:Y:S02]  /*343b0*/  LDCU UR55, c[0x0][0x398] ;  /* 0x00007300ff3777ac */ /* 0x000e240008000800 */
[----:B------:R1:W-:Y:S01]  /*343c0*/  @P4 STG.E.U16 desc[UR8][R4.64], R16 ;  /* 0x0000001004004986 */ /* 0x0003e2000c101508 */
[----:B------:R-:W0:Y:S01]  /*343d0*/  LDCU UR33, c[0x0][0x3b8] ;  /* 0x00007700ff2177ac */ /* 0x000e220008000800 */
[----:B---3--:R-:W-:-:S02]  /*343e0*/  IMAD.WIDE R6, R3, 0x2, R48 ;  /* 0x0000000203067825 */ /* 0x008fc400078e0230 */
[----:B------:R-:W3:Y:S04]  /*343f0*/  LDL.LU R56, [R1+0x154] ;  /* 0x0001540001387983 */ /* 0x000ee80000300800 */
[----:B------:R0:W-:Y:S01]  /*34400*/  @P5 STG.E.U16 desc[UR8][R6.64], R8 ;  /* 0x0000000806005986 */ /* 0x0001e2000c101508 */
[----:B-1----:R-:W-:-:S03]  /*34410*/  IMAD.WIDE R4, R3, 0x2, R46 ;  /* 0x0000000203047825 */ /* 0x002fc600078e022e */
[----:B------:R-:W4:Y:S04]  /*34420*/  LDL.LU R57, [R1+0x144] ;  /* 0x0001440001397983 */ /* 0x000f280000300800 */
[----:B------:R1:W-:Y:S01]  /*34430*/  @P6 STG.E.U16 desc[UR8][R4.64], R20 ;  /* 0x0000001404006986 */ /* 0x0003e2000c101508 */
[----:B0-----:R-:W-:Y:S01]  /*34440*/  IMAD.WIDE R6, R3, 0x2, R50 ;  /* 0x0000000203067825 */ /* 0x001fe200078e0232 */
[----:B------:R-:W-:-:S03]  /*34450*/  PRMT R3, R20, 0x7632, R3 ;  /* 0x0000763214037816 */ /* 0x000fc60000000003 */
[----:B-1----:R-:W-:Y:S02]  /*34460*/  IMAD.WIDE R4, R2, 0x2, R26 ;  /* 0x0000000202047825 */ /* 0x002fe400078e021a */
[----:B------:R2:W-:Y:S04]  /*34470*/  @P1 STG.E.U16 desc[UR8][R6.64], R3 ;  /* 0x0000000306001986 */ /* 0x0005e8000c101508 */
[----:B------:R-:W4:Y:S01]  /*34480*/  LDL.LU R20, [R1+0xb6c] ;  /* 0x000b6c0001147983 */ /* 0x000f220000300800 */
[----:B--2---:R-:W-:-:S03]  /*34490*/  PRMT R3, R58, 0x7632, R3 ;  /* 0x000076323a037816 */ /* 0x004fc60000000003 */
[----:B------:R0:W-:Y:S04]  /*344a0*/  @P3 STG.E.U16 desc[UR8][R4.64], R58 ;  /* 0x0000003a04003986 */ /* 0x0001e8000c101508 */
[----:B0-----:R-:W2:Y:S01]  /*344b0*/  LDL.LU R58, [R1+0x134] ;  /* 0x00013400013a7983 */ /* 0x001ea20000300800 */
        /* <DEDUP_REMOVED lines=8> */
[----:B------:R-:W1:Y:S02]  /*34540*/  LDCU UR52, c[0x0][0x398] ;  /* 0x00007300ff3477ac */ /* 0x000e640008000800 */
[----:B------:R0:W-:Y:S01]  /*34550*/  @P4 STG.E.U16 desc[UR8][R6.64], R3 ;  /* 0x0000000306004986 */ /* 0x0001e2000c101508 */
[----:B------:R-:W-:Y:S01]  /*34560*/  ISETP.LT.AND P4, PT, R60, UR27, !P2 ;  /* 0x0000001b3c007c0c */ /* 0x000fe2000d781270 */
[----:B------:R-:W-:Y:S01]  /*34570*/  VIADD R8, R30, 0x13 ;  /* 0x000000131e087836 */ /* 0x000fe20000000000 */
[----:B------:R-:W1:Y:S01]  /*34580*/  LDCU UR74, c[0x0][0x398] ;  /* 0x00007300ff4a77ac */ /* 0x000e620008000800 */
[----:B------:R-:W1:Y:S01]  /*34590*/  LDCU UR36, c[0x0][0x398] ;  /* 0x00007300ff2477ac */ /* 0x000e620008000800 */
[----:B------:R-:W1:Y:S01]  /*345a0*/  LDCU UR12, c[0x0][0x398] ;  /* 0x00007300ff0c77ac */ /* 0x000e620008000800 */
[----:B0-----:R-:W-:Y:S01]  /*345b0*/  IMAD.WIDE R6, R2, 0x2, R54 ;  /* 0x0000000202067825 */ /* 0x001fe200078e0236 */
[----:B---3--:R-:W-:Y:S01]  /*345c0*/  PRMT R12, R56, 0x7632, R12 ;  /* 0x00007632380c7816 */ /* 0x008fe2000000000c */
[----:B------:R0:W-:Y:S01]  /*345d0*/  @P5 STG.E.U16 desc[UR8][R4.64], R56 ;  /* 0x0000003804005986 */ /* 0x0001e2000c101508 */
[----:B------:R-:W-:Y:S01]  /*345e0*/  ISETP.GE.AND P5, PT, R8, UR35, PT ;  /* 0x0000002308007c0c */ /* 0x000fe2000bfa6270 */
[C---:B------:R-:W-:Y:S01]  /*345f0*/  VIADD R3, R2.reuse, UR6 ;  /* 0x0000000602037c36 */ /* 0x040fe20008000000 */
[----:B------:R-:W-:Y:S01]  /*34600*/  ISETP.LT.AND P2, PT, R59, UR75, !P2 ;  /* 0x0000004b3b007c0c */ /* 0x000fe2000d741270 */
[----:B------:R3:W-:Y:S01]  /*34610*/  @P6 STG.E.U16 desc[UR8][R6.64], R12 ;  /* 0x0000000c06006986 */ /* 0x0007e2000c101508 */
[----:B------:R-:W1:Y:S01]  /*34620*/  LDCU UR27, c[0x0][0x398] ;  /* 0x00007300ff1b77ac */ /* 0x000e620008000800 */
[----:B----4-:R-:W-:Y:S01]  /*34630*/  PRMT R8, R57, 0x7632, R8 ;  /* 0x0000763239087816 */ /* 0x010fe20000000008 */
[----:B------:R-:W4:Y:S01]  /*34640*/  LDCU UR35, c[0x0][0x39c] ;  /* 0x00007380ff2377ac */ /* 0x000f220008000800 */
[C---:B0-----:R-:W-:Y:S01]  /*34650*/  IMAD.WIDE R4, R2.reuse, 0x2, R52 ;  /* 0x0000000202047825 */ /* 0x041fe200078e0234 */
[----:B------:R-:W0:Y:S03]  /*34660*/  LDCU UR75, c[0x0][0x398] ;  /* 0x00007300ff4b77ac */ /* 0x000e260008000800 */
[C---:B---3--:R-:W-:Y:S01]  /*34670*/  IMAD.WIDE R6, R2.reuse, 0x2, R48 ;  /* 0x0000000202067825 */ /* 0x048fe200078e0230 */
[----:B------:R3:W-:Y:S01]  /*34680*/  @P1 STG.E.U16 desc[UR8][R4.64], R57 ;  /* 0x0000003904001986 */ /* 0x0007e2000c101508 */
[----:B------:R-:W0:Y:S03]  /*34690*/  LDCU UR6, c[0x0][0x3b8] ;  /* 0x00007700ff0677ac */ /* 0x000e260008000800 */
[----:B------:R1:W-:Y:S01]  /*346a0*/  @P3 STG.E.U16 desc[UR8][R6.64], R8 ;  /* 0x0000000806003986 */ /* 0x0003e2000c101508 */
[----:B---3--:R-:W-:-:S04]  /*346b0*/  IMAD.WIDE R4, R2, 0x2, R46 ;  /* 0x0000000202047825 */ /* 0x008fc800078e022e */
[----:B-1----:R-:W-:Y:S01]  /*346c0*/  IMAD.WIDE R6, R2, 0x2, R50 ;  /* 0x0000000202067825 */ /* 0x002fe200078e0232 */
[----:B--2---:R-:W-:Y:S01]  /*346d0*/  PRMT R2, R58, 0x7632, R2 ;  /* 0x000076323a027816 */ /* 0x004fe20000000002 */
[----:B------:R1:W-:Y:S04]  /*346e0*/  @P4 STG.E.U16 desc[UR8][R4.64], R58 ;  /* 0x0000003a04004986 */ /* 0x0003e8000c101508 */
[----:B-1----:R-:W2:Y:S01]  /*346f0*/  LDL.LU R58, [R1+0x168] ;  /* 0x00016800013a7983 */ /* 0x002ea20000300800 */
[----:B------:R-:W-:Y:S02]  /*34700*/  ISETP.LT.AND P6, PT, R20, UR54, !P5 ;  /* 0x0000003614007c0c */ /* 0x000fe4000efc1270 */
[----:B------:R-:W-:Y:S02]  /*34710*/  ISETP.LT.AND P1, PT, R43, UR73, !P5 ;  /* 0x000000492b007c0c */ /* 0x000fe4000ef21270 */
[----:B------:R-:W-:Y:S01]  /*34720*/  ISETP.LT.AND P3, PT, R31, UR40, !P5 ;  /* 0x000000281f007c0c */ /* 0x000fe2000ef61270 */
[----:B------:R-:W-:Y:S01]  /*34730*/  IMAD.WIDE R4, R3, 0x2, R26 ;  /* 0x0000000203047825 */ /* 0x000fe200078e021a */
[----:B------:R-:W-:Y:S01]  /*34740*/  ISETP.LT.AND P4, PT, R39, UR70, !P5 ;  /* 0x0000004627007c0c */ /* 0x000fe2000ef81270 */
[----:B------:R1:W-:Y:S01]  /*34750*/  @P2 STG.E.U16 desc[UR8][R6.64], R2 ;  /* 0x0000000206002986 */ /* 0x0003e2000c101508 */
[----:B------:R-:W-:Y:S01]  /*34760*/  ISETP.LT.AND P2, PT, R35, UR72, !P5 ;  /* 0x0000004823007c0c */ /* 0x000fe2000ef41270 */
[----:B------:R-:W-:Y:S01]  /*34770*/  VIADD R8, R30, 0x14 ;  /* 0x000000141e087836 */ /* 0x000fe20000000000 */
[----:B------:R-:W3:Y:S01]  /*34780*/  LDCU UR54, c[0x0][0x398] ;  /* 0x00007300ff3677ac */ /* 0x000ee20008000800 */
[----:B------:R-:W3:Y:S01]  /*34790*/  LDL.LU R56, [R1+0x158] ;  /* 0x0001580001387983 */ /* 0x000ee20000300800 */
[----:B------:R-:W0:Y:S03]  /*347a0*/  LDCU UR73, c[0x0][0x398] ;  /* 0x00007300ff4977ac */ /* 0x000e260008000800 */
[----:B------:R4:W-:Y:S01]  /*347b0*/  @P6 STG.E.U16 desc[UR8][R4.64], R9 ;  /* 0x0000000904006986 */ /* 0x0009e2000c101508 */
[----:B------:R-:W0:Y:S01]  /*347c0*/  LDCU UR40, c[0x0][0x398] ;  /* 0x00007300ff2877ac */ /* 0x000e220008000800 */
[----:B-1----:R-:W-:Y:S01]  /*347d0*/  IMAD.WIDE R6, R3, 0x2, R24 ;  /* 0x0000000203067825 */ /* 0x002fe200078e0218 */
[----:B------:R-:W-:Y:S01]  /*347e0*/  PRMT R2, R9, 0x7632, R2 ;  /* 0x0000763209027816 */ /* 0x000fe20000000002 */
[----:B------:R-:W3:Y:S01]  /*347f0*/  LDL.LU R57, [R1+0x148] ;  /* 0x0001480001397983 */ /* 0x000ee20000300800 */
[----:B------:R-:W-:Y:S01]  /*34800*/  ISETP.LT.AND P6, PT, R61, UR20, !P5 ;  /* 0x000000143d007c0c */ /* 0x000fe2000efc1270 */
[----:B------:R-:W1:Y:S01]  /*34810*/  LDCU UR70, c[0x0][0x398] ;  /* 0x00007300ff4677ac */ /* 0x000e620008000800 */
[----:B----4-:R-:W-:Y:S01]  /*34820*/  IMAD.WIDE R4, R3, 0x2, R44 ;  /* 0x0000000203047825 */ /* 0x010fe200078e022c */
[----:B------:R4:W-:Y:S01]  /*34830*/  @P1 STG.E.U16 desc[UR8][R6.64], R2 ;  /* 0x0000000206001986 */ /* 0x0009e2000c101508 */
[----:B------:R-:W-:Y:S01]  /*34840*/  ISETP.LT.AND P1, PT, R60, UR41, !P5 ;  /* 0x000000293c007c0c */ /* 0x000fe2000ef21270 */
[----:B------:R-:W0:Y:S01]  /*34850*/  LDCU UR72, c[0x0][0x398] ;  /* 0x00007300ff4877ac */ /* 0x000e220008000800 */
[----:B------:R-:W-:Y:S01]  /*34860*/  PRMT R9, R13, 0x7632, R9 ;  /* 0x000076320d097816 */ /* 0x000fe20000000009 */
[----:B------:R1:W-:Y:S01]  /*34870*/  @P3 STG.E.U16 desc[UR8][R4.64], R13 ;  /* 0x0000000d04003986 */ /* 0x0003e2000c101508 */
[----:B------:R-:W-:Y:S01]  /*34880*/  ISETP.GE.AND P3, PT, R8, UR29, PT ;  /* 0x0000001d08007c0c */ /* 0x000fe2000bf66270 */
[----:B------:R-:W0:Y:S01]  /*34890*/  LDCU UR20, c[0x0][0x398] ;  /* 0x00007300ff1477ac */ /* 0x000e220008000800 */
[----:B------:R-:W-:Y:S01]  /*348a0*/  ISETP.LT.AND P5, PT, R59, UR71, !P5 ;  /* 0x000000473b007c0c */ /* 0x000fe2000efa1270 */
[C---:B----4-:R-:W-:Y:S01]  /*348b0*/  IMAD.WIDE R6, R3.reuse, 0x2, R54 ;  /* 0x0000000203067825 */ /* 0x050fe200078e0236 */
[----:B------:R-:W4:Y:S03]  /*348c0*/  LDCU UR41, c[0x0][0x398] ;  /* 0x00007300ff2977ac */ /* 0x000f260008000800 */
[----:B-1----:R-:W-:Y:S01]  /*348d0*/  IMAD.WIDE R4, R3, 0x2, R52 ;  /* 0x0000000203047825 */ /* 0x002fe200078e0234 */
[----:B------:R1:W-:Y:S01]  /*348e0*/  @P4 STG.E.U16 desc[UR8][R6.64], R9 ;  /* 0x0000000906004986 */ /* 0x0003e2000c101508 */
[----:B------:R-:W-:Y:S01]  /*348f0*/  ISETP.LT.AND P4, PT, R20, UR50, !P3 ;  /* 0x0000003214007c0c */ /* 0x000fe2000df81270 */
[----:B------:R-:W0:Y:S01]  /*34900*/  LDCU UR29, c[0x0][0x39c] ;  /* 0x00007380ff1d77ac */ /* 0x000e220008000800 */
[----:B------:R-:W-:Y:S01]  /*34910*/  PRMT R8, R17, 0x7632, R8 ;  /* 0x0000763211087816 */ /* 0x000fe20000000008 */
[----:B------:R4:W-:Y:S01]  /*34920*/  @P2 STG.E.U16 desc[UR8][R4.64], R17 ;  /* 0x0000001104002986 */ /* 0x0009e2000c101508 */
[C---:B------:R-:W-:Y:S01]  /*34930*/  VIADD R2, R3.reuse, UR49 ;  /* 0x0000003103027c36 */ /* 0x040fe20008000000 */
[----:B------:R-:W0:Y:S01]  /*34940*/  LDCU UR71, c[0x0][0x398] ;  /* 0x00007300ff4777ac */ /* 0x000e220008000800 */
[----:B------:R-:W0:Y:S01]  /*34950*/  LDCU UR50, c[0x0][0x398] ;  /* 0x00007300ff3277ac */ /* 0x000e220008000800 */
[----:B-1----:R-:W-:-:S04]  /*34960*/  IMAD.WIDE R6, R3, 0x2, R48 ;  /* 0x0000000203067825 */ /* 0x002fc800078e0230 */
[----:B----4-:R-:W-:Y:S01]  /*34970*/  IMAD.WIDE R4, R3, 0x2, R46 ;  /* 0x0000000203047825 */ /* 0x010fe200078e022e */
[----:B------:R1:W-:Y:S01]  /*34980*/  @P6 STG.E.U16 desc[UR8][R6.64], R8 ;  /* 0x0000000806006986 */ /* 0x0003e2000c101508 */
[----:B------:R-:W-:Y:S01]  /*34990*/  ISETP.LT.AND P2, PT, R43, UR68, !P3 ;  /* 0x000000442b007c0c */ /* 0x000fe2000df41270 */
[----:B------:R-:W4:Y:S02]  /*349a0*/  LDCU UR49, c[0x0][0x3b8] ;  /* 0x00007700ff3177ac */ /* 0x000f240008000800 */
[----:B------:R0:W-:Y:S01]  /*349b0*/  @P1 STG.E.U16 desc[UR8][R4.64], R21 ;  /* 0x0000001504001986 */ /* 0x0001e2000c101508 */
[----:B-1----:R-:W-:Y:S01]  /*349c0*/  IMAD.WIDE R6, R3, 0x2, R50 ;  /* 0x0000000203067825 */ /* 0x002fe200078e0232 */
[----:B------:R-:W-:Y:S01]  /*349d0*/  PRMT R3, R21, 0x7632, R3 ;  /* 0x0000763215037816 */ /* 0x000fe20000000003 */
[----:B------:R-:W1:Y:S02]  /*349e0*/  LDCU UR68, c[0x0][0x398] ;  /* 0x00007300ff4477ac */ /* 0x000e640008000800 */
[----:B0-----:R-:W-:-:S02]  /*349f0*/  IMAD.WIDE R4, R2, 0x2, R26 ;  /* 0x0000000202047825 */ /* 0x001fc400078e021a */
[----:B------:R2:W-:Y:S02]  /*34a00*/  @P5 STG.E.U16 desc[UR8][R6.64], R3 ;  /* 0x0000000306005986 */ /* 0x0005e4000c101508 */
[----:B--2---:R-:W-:Y:S02]  /*34a10*/  PRMT R3, R58, 0x7632, R3 ;  /* 0x000076323a037816 */ /* 0x004fe40000000003 */
[----:B------:R0:W-:Y:S04]  /*34a20*/  @P4 STG.E.U16 desc[UR8][R4.64], R58 ;  /* 0x0000003a04004986 */ /* 0x0001e8000c101508 */
[----:B0-----:R-:W2:Y:S01]  /*34a30*/  LDL.LU R58, [R1+0x138] ;  /* 0x00013800013a7983 */ /* 0x001ea20000300800 */
[----:B------:R-:W-:Y:S02]  /*34a40*/  ISETP.LT.AND P6, PT, R31, UR30, !P3 ;  /* 0x0000001e1f007c0c */ /* 0x000fe4000dfc1270 */
[----:B------:R-:W-:Y:S01]  /*34a50*/  ISETP.LT.AND P1, PT, R39, UR51, !P3 ;  /* 0x0000003327007c0c */ /* 0x000fe2000df21270 */
[C---:B------:R-:W-:Y:S01]  /*34a60*/  IMAD.WIDE R6, R2.reuse, 0x2, R24 ;  /* 0x0000000202067825 */ /* 0x040fe200078e0218 */
[----:B------:R-:W-:Y:S01]  /*34a70*/  ISETP.LT.AND P5, PT, R35, UR69, !P3 ;  /* 0x0000004523007c0c */ /* 0x000fe2000dfa1270 */
[----:B------:R-:W0:Y:S02]  /*34a80*/  LDCU UR30, c[0x0][0x398] ;  /* 0x00007300ff1e77ac */ /* 0x000e240008000800 */
[----:B------:R-:W-:Y:S01]  /*34a90*/  IMAD.WIDE R4, R2, 0x2, R44 ;  /* 0x0000000202047825 */ /* 0x000fe200078e022c */
[----:B------:R-:W-:Y:S01]  /*34aa0*/  ISETP.LT.AND P4, PT, R61, UR18, !P3 ;  /* 0x000000123d007c0c */ /* 0x000fe2000df81270 */
[----:B------:R1:W-:Y:S01]  /*34ab0*/  @P2 STG.E.U16 desc[UR8][R6.64], R3 ;  /* 0x0000000306002986 */ /* 0x0003e2000c101508 */
[----:B------:R-:W-:Y:S01]  /*34ac0*/  ISETP.LT.AND P2, PT, R60, UR42, !P3 ;  /* 0x0000002a3c007c0c */ /* 0x000fe2000df41270 */
[----:B------:R-:W-:Y:S01]  /*34ad0*/  VIADD R8, R30, 0x15 ;  /* 0x000000151e087836 */ /* 0x000fe20000000000 */
[----:B---3--:R-:W-:Y:S01]  /*34ae0*/  PRMT R9, R56, 0x7632, R9 ;  /* 0x0000763238097816 */ /* 0x008fe20000000009 */
[----:B------:R3:W-:Y:S01]  /*34af0*/  @P6 STG.E.U16 desc[UR8][R4.64], R56 ;  /* 0x0000003804006986 */ /* 0x0007e2000c101508 */
[----:B------:R-:W0:Y:S02]  /*34b00*/  LDCU UR51, c[0x0][0x398] ;  /* 0x00007300ff3377ac */ /* 0x000e240008000800 */
[----:B------:R-:W-:Y:S01]  /*34b10*/  ISETP.GE.AND P6, PT, R8, UR26, PT ;  /* 0x0000001a08007c0c */ /* 0x000fe2000bfc6270 */
[----:B------:R-:W0:Y:S01]  /*34b20*/  LDCU UR69, c[0x0][0x398] ;  /* 0x00007300ff4577ac */ /* 0x000e220008000800 */
[C---:B-1----:R-:W-:Y:S01]  /*34b30*/  IMAD.WIDE R6, R2.reuse, 0x2, R54 ;  /* 0x0000000202067825 */ /* 0x042fe200078e0236 */
[----:B------:R-:W1:Y:S03]  /*34b40*/  LDCU UR18, c[0x0][0x398] ;  /* 0x00007300ff1277ac */ /* 0x000e660008000800 */
[C---:B---3--:R-:W-:Y:S01]  /*34b50*/  IMAD.WIDE R4, R2.reuse, 0x2, R52 ;  /* 0x0000000202047825 */ /* 0x048fe200078e0234 */
[----:B------:R3:W-:Y:S01]  /*34b60*/  @P1 STG.E.U16 desc[UR8][R6.64], R9 ;  /* 0x0000000906001986 */ /* 0x0007e2000c101508 */
[----:B------:R-:W-:Y:S01]  /*34b70*/  PRMT R8, R57, 0x7632, R8 ;  /* 0x0000763239087816 */ /* 0x000fe20000000008 */
[----:B------:R-:W0:Y:S02]  /*34b80*/  LDCU UR42, c[0x0][0x398] ;  /* 0x00007300ff2a77ac */ /* 0x000e240008000800 */
[----:B------:R1:W-:Y:S01]  /*34b90*/  @P5 STG.E.U16 desc[UR8][R4.64], R57 ;  /* 0x0000003904005986 */ /* 0x0003e2000c101508 */
[C---:B------:R-:W-:Y:S01]  /*34ba0*/  VIADD R3, R2.reuse, UR67 ;  /* 0x0000004302037c36 */ /* 0x040fe20008000000 */
[----:B------:R-:W-:Y:S01]  /*34bb0*/  ISETP.LT.AND P3, PT, R59, UR34, !P3 ;  /* 0x000000223b007c0c */ /* 0x000fe2000df61270 */
[----:B------:R-:W0:Y:S01]  /*34bc0*/  LDCU UR26, c[0x0][0x39c] ;  /* 0x00007380ff1a77ac */ /* 0x000e220008000800 */
[----:B---3--:R-:W-:-:S04]  /*34bd0*/  IMAD.WIDE R6, R2, 0x2, R48 ;  /* 0x0000000202067825 */ /* 0x008fc800078e0230 */
[----:B-1----:R-:W-:Y:S01]  /*34be0*/  IMAD.WIDE R4, R2, 0x2, R46 ;  /* 0x0000000202047825 */ /* 0x002fe200078e022e */
[----:B------:R1:W-:Y:S01]  /*34bf0*/  @P4 STG.E.U16 desc[UR8][R6.64], R8 ;  /* 0x0000000806004986 */ /* 0x0003e2000c101508 */
[----:B------:R-:W-:Y:S01]  /*34c00*/  ISETP.LT.AND P1, PT, R20, UR77, !P6 ;  /* 0x0000004d14007c0c */ /* 0x000fe2000f721270 */
[----:B------:R-:W3:Y:S01]  /*34c10*/  LDCU UR67, c[0x0][0x3b8] ;  /* 0x00007700ff4377ac */ /* 0x000ee20008000800 */
[----:B------:R-:W-:Y:S02]  /*34c20*/  ISETP.LT.AND P5, PT, R43, UR32, !P6 ;  /* 0x000000202b007c0c */ /* 0x000fe4000f7a1270 */
[----:B------:R-:W-:Y:S01]  /*34c30*/  PRMT R9, R14, 0x7632, R9 ;  /* 0x000076320e097816 */ /* 0x000fe20000000009 */
[----:B------:R-:W0:Y:S01]  /*34c40*/  LDCU UR34, c[0x0][0x398] ;  /* 0x00007300ff2277ac */ /* 0x000e220008000800 */
[----:B-1----:R-:W-:Y:S01]  /*34c50*/  IMAD.WIDE R6, R2, 0x2, R50 ;  /* 0x0000000202067825 */ /* 0x002fe200078e0232 */
[----:B------:R-:W-:Y:S01]  /*34c60*/  ISETP.LT.AND P4, PT, R31, UR47, !P6 ;  /* 0x0000002f1f007c0c */ /* 0x000fe2000f781270 */
[----:B------:R-:W1:Y:S02]  /*34c70*/  LDCU UR77, c[0x0][0x398] ;  /* 0x00007300ff4d77ac */ /* 0x000e640008000800 */
[----:B------:R-:W-:Y:S01]  /*34c80*/  VIADD R8, R30, 0x16 ;  /* 0x000000161e087836 */ /* 0x000fe20000000000 */
[----:B------:R-:W0:Y:S01]  /*34c90*/  LDCU UR32, c[0x0][0x398] ;  /* 0x00007300ff2077ac */ /* 0x000e220008000800 */
[----:B------:R-:W0:Y:S01]  /*34ca0*/  LDCU UR47, c[0x0][0x398] ;  /* 0x00007300ff2f77ac */ /* 0x000e220008000800 */
[----:B--2---:R-:W-:Y:S01]  /*34cb0*/  PRMT R2, R58, 0x7632, R2 ;  /* 0x000076323a027816 */ /* 0x004fe20000000002 */
[----:B------:R2:W-:Y:S04]  /*34cc0*/  @P2 STG.E.U16 desc[UR8][R4.64], R58 ;  /* 0x0000003a04002986 */ /* 0x0005e8000c101508 */
[----:B--2---:R-:W2:Y:S01]  /*34cd0*/  LDL.LU R58, [R1+0x16c] ;  /* 0x00016c00013a7983 */ /* 0x004ea20000300800 */
[----:B------:R-:W-:Y:S01]  /*34ce0*/  IMAD.WIDE R4, R3, 0x2, R26 ;  /* 0x0000000203047825 */ /* 0x000fe200078e021a */
[----:B------:R-:W-:Y:S01]  /*34cf0*/  ISETP.LT.AND P2, PT, R39, UR16, !P6 ;  /* 0x0000001027007c0c */ /* 0x000fe2000f741270 */
[----:B------:R-:W0:Y:S01]  /*34d00*/  LDCU UR16, c[0x0][0x398] ;  /* 0x00007300ff1077ac */ /* 0x000e220008000800 */
[----:B------:R1:W-:Y:S01]  /*34d10*/  @P3 STG.E.U16 desc[UR8][R6.64], R2 ;  /* 0x0000000206003986 */ /* 0x0003e2000c101508 */
[----:B------:R-:W-:Y:S01]  /*34d20*/  ISETP.LT.AND P3, PT, R35, UR63, !P6 ;  /* 0x0000003f23007c0c */ /* 0x000fe2000f761270 */
[----:B------:R-:W0:Y:S02]  /*34d30*/  LDCU UR63, c[0x0][0x398] ;  /* 0x00007300ff3f77ac */ /* 0x000e240008000800 */
[----:B------:R3:W-:Y:S01]  /*34d40*/  @P1 STG.E.U16 desc[UR8][R4.64], R10 ;  /* 0x0000000a04001986 */ /* 0x0007e2000c101508 */
[----:B------:R-:W-:Y:S01]  /*34d50*/  ISETP.LT.AND P1, PT, R61, UR66, !P6 ;  /* 0x000000423d007c0c */ /* 0x000fe2000f721270 */
[----:B------:R-:W0:Y:S02]  /*34d60*/  LDCU UR66, c[0x0][0x398] ;  /* 0x00007300ff4277ac */ /* 0x000e240008000800 */
[----:B------:R-:W4:Y:S01]  /*34d70*/  LDL.LU R56, [R1+0x15c] ;  /* 0x00015c0001387983 */ /* 0x000f220000300800 */
[----:B-1----:R-:W-:Y:S01]  /*34d80*/  IMAD.WIDE R6, R3, 0x2, R24 ;  /* 0x0000000203067825 */ /* 0x002fe200078e0218 */
[----:B------:R-:W-:-:S02]  /*34d90*/  PRMT R2, R10, 0x7632, R2 ;  /* 0x000076320a027816 */ /* 0x000fc40000000002 */
[----:B------:R-:W4:Y:S01]  /*34da0*/  LDL.LU R57, [R1+0x14c] ;  /* 0x00014c0001397983 */ /* 0x000f220000300800 */
[----:B---3--:R-:W-:-:S03]  /*34db0*/  IMAD.WIDE R4, R3, 0x2, R44 ;  /* 0x0000000203047825 */ /* 0x008fc600078e022c */
[----:B------:R1:W-:Y:S01]  /*34dc0*/  @P5 STG.E.U16 desc[UR8][R6.64], R2 ;  /* 0x0000000206005986 */ /* 0x0003e2000c101508 */
[----:B------:R-:W-:Y:S01]  /*34dd0*/  ISETP.LT.AND P5, PT, R60, UR65, !P6 ;  /* 0x000000413c007c0c */ /* 0x000fe2000f7a1270 */
[----:B------:R-:W3:Y:S02]  /*34de0*/  LDCU UR65, c[0x0][0x398] ;  /* 0x00007300ff4177ac */ /* 0x000ee40008000800 */
[----:B------:R0:W-:Y:S01]  /*34df0*/  @P4 STG.E.U16 desc[UR8][R4.64], R14 ;  /* 0x0000000e04004986 */ /* 0x0001e2000c101508 */
[----:B------:R-:W-:Y:S01]  /*34e00*/  ISETP.GE.AND P4, PT, R8, UR14, PT ;  /* 0x0000000e08007c0c */ /* 0x000fe2000bf86270 */
[----:B------:R-:W2:Y:S01]  /*34e10*/  LDCU UR14, c[0x0][0x39c] ;  /* 0x00007380ff0e77ac */ /* 0x000ea20008000800 */
[----:B------:R-:W-:Y:S01]  /*34e20*/  ISETP.LT.AND P6, PT, R59, UR64, !P6 ;  /* 0x000000403b007c0c */ /* 0x000fe2000f7c1270 */
[----:B-1----:R-:W-:-:S04]  /*34e30*/  IMAD.WIDE R6, R3, 0x2, R54 ;  /* 0x0000000203067825 */ /* 0x002fc800078e0236 */
[C---:B0-----:R-:W-:Y:S01]  /*34e40*/  IMAD.WIDE R4, R3.reuse, 0x2, R52 ;  /* 0x0000000203047825 */ /* 0x041fe200078e0234 */
[----:B------:R0:W-:Y:S01]  /*34e50*/  @P2 STG.E.U16 desc[UR8][R6.64], R9 ;  /* 0x0000000906002986 */ /* 0x0001e2000c101508 */
[----:B------:R-:W-:Y:S01]  /*34e60*/  ISETP.LT.AND P2, PT, R20, UR46, !P4 ;  /* 0x0000002e14007c0c */ /* 0x000fe2000e741270 */
[----:B------:R-:W1:Y:S01]  /*34e70*/  LDCU UR64, c[0x0][0x398] ;  /* 0x00007300ff4077ac */ /* 0x000e620008000800 */
[----:B------:R-:W-:Y:S01]  /*34e80*/  PRMT R8, R18, 0x7632, R8 ;  /* 0x0000763212087816 */ /* 0x000fe20000000008 */
[----:B------:R3:W-:Y:S01]  /*34e90*/  @P3 STG.E.U16 desc[UR8][R4.64], R18 ;  /* 0x0000001204003986 */ /* 0x0007e2000c101508 */
[C---:B------:R-:W-:Y:S01]  /*34ea0*/  VIADD R2, R3.reuse, UR39 ;  /* 0x0000002703027c36 */ /* 0x040fe20008000000 */
[----:B------:R-:W1:Y:S01]  /*34eb0*/  LDCU UR46, c[0x0][0x398] ;  /* 0x00007300ff2e77ac */ /* 0x000e620008000800 */
[----:B0-----:R-:W-:-:S04]  /*34ec0*/  IMAD.WIDE R6, R3, 0x2, R48 ;  /* 0x0000000203067825 */ /* 0x001fc800078e0230 */
[----:B---3--:R-:W-:Y:S01]  /*34ed0*/  IMAD.WIDE R4, R3, 0x2, R46 ;  /* 0x0000000203047825 */ /* 0x008fe200078e022e */
[----:B------:R0:W-:Y:S01]  /*34ee0*/  @P1 STG.E.U16 desc[UR8][R6.64], R8 ;  /* 0x0000000806001986 */ /* 0x0001e2000c101508 */
[----:B------:R-:W-:Y:S01]  /*34ef0*/  ISETP.LT.AND P3, PT, R43, UR62, !P4 ;  /* 0x0000003e2b007c0c */ /* 0x000fe2000e761270 */
[----:B------:R-:W3:Y:S02]  /*34f00*/  LDCU UR39, c[0x0][0x3b8] ;  /* 0x00007700ff2777ac */ /* 0x000ee40008000800 */
[----:B------:R1:W-:Y:S01]  /*34f10*/  @P5 STG.E.U16 desc[UR8][R4.64], R22 ;  /* 0x0000001604005986 */ /* 0x0003e2000c101508 */
[----:B0-----:R-:W-:Y:S01]  /*34f20*/  IMAD.WIDE R6, R3, 0x2, R50 ;  /* 0x0000000203067825 */ /* 0x001fe200078e0232 */
[----:B------:R-:W-:Y:S01]  /*34f30*/  PRMT R3, R22, 0x7632, R3 ;  /* 0x0000763216037816 */ /* 0x000fe20000000003 */
[----:B------:R-:W0:Y:S02]  /*34f40*/  LDCU UR62, c[0x0][0x398] ;  /* 0x00007300ff3e77ac */ /* 0x000e240008000800 */
[----:B-1----:R-:W-:-:S02]  /*34f50*/  IMAD.WIDE R4, R2, 0x2, R26 ;  /* 0x0000000202047825 */ /* 0x002fc400078e021a */
[----:B------:R2:W-:Y:S02]  /*34f60*/  @P6 STG.E.U16 desc[UR8][R6.64], R3 ;  /* 0x0000000306006986 */ /* 0x0005e4000c101508 */
[----:B--2---:R-:W-:Y:S02]  /*34f70*/  PRMT R3, R58, 0x7632, R3 ;  /* 0x000076323a037816 */ /* 0x004fe40000000003 */
[----:B------:R1:W-:Y:S04]  /*34f80*/  @P2 STG.E.U16 desc[UR8][R4.64], R58 ;  /* 0x0000003a04002986 */ /* 0x0003e8000c101508 */
[----:B-1----:R-:W2:Y:S01]  /*34f90*/  LDL.LU R58, [R1+0x13c] ;  /* 0x00013c00013a7983 */ /* 0x002ea20000300800 */
[----:B------:R-:W-:Y:S01]  /*34fa0*/  ISETP.LT.AND P1, PT, R31, UR38, !P4 ;  /* 0x000000261f007c0c */ /* 0x000fe2000e721270 */
[C---:B------:R-:W-:Y:S01]  /*34fb0*/  IMAD.WIDE R6, R2.reuse, 0x2, R24 ;  /* 0x0000000202067825 */ /* 0x040fe200078e0218 */
[----:B------:R-:W-:Y:S01]  /*34fc0*/  ISETP.LT.AND P5, PT, R39, UR24, !P4 ;  /* 0x0000001827007c0c */ /* 0x000fe2000e7a1270 */
[----:B------:R-:W1:Y:S01]  /*34fd0*/  LDCU UR38, c[0x0][0x398] ;  /* 0x00007300ff2677ac */ /* 0x000e620008000800 */
[----:B------:R-:W-:Y:S01]  /*34fe0*/  ISETP.LT.AND P6, PT, R35, UR59, !P4 ;  /* 0x0000003b23007c0c */ /* 0x000fe2000e7c1270 */
[----:B------:R-:W-:Y:S01]  /*34ff0*/  IMAD.WIDE R4, R2, 0x2, R44 ;  /* 0x0000000202047825 */ /* 0x000fe200078e022c */
[----:B------:R-:W-:Y:S01]  /*35000*/  ISETP.LT.AND P2, PT, R61, UR61, !P4 ;  /* 0x0000003d3d007c0c */ /* 0x000fe2000e741270 */
[----:B------:R0:W-:Y:S01]  /*35010*/  @P3 STG.E.U16 desc[UR8][R6.64], R3 ;  /* 0x0000000306003986 */ /* 0x0001e2000c101508 */
[----:B------:R-:W-:-:S02]  /*35020*/  ISETP.LT.AND P3, PT, R60, UR48, !P4 ;  /* 0x000000303c007c0c */ /* 0x000fc4000e761270 */
[----:B----4-:R-:W-:Y:S01]  /*35030*/  PRMT R9, R56, 0x7632, R9 ;  /* 0x0000763238097816 */ /* 0x010fe20000000009 */
[----:B------:R-:W-:Y:S01]  /*35040*/  VIADD R8, R2, UR31 ;  /* 0x0000001f02087c36 */ /* 0x000fe20008000000 */
[----:B------:R-:W4:Y:S01]  /*35050*/  LDCU UR24, c[0x0][0x398] ;  /* 0x00007300ff1877ac */ /* 0x000f220008000800 */
[----:B------:R1:W-:Y:S01]  /*35060*/  @P1 STG.E.U16 desc[UR8][R4.64], R56 ;  /* 0x0000003804001986 */ /* 0x0003e2000c101508 */
[----:B------:R-:W2:Y:S01]  /*35070*/  LDCU UR59, c[0x0][0x398] ;  /* 0x00007300ff3b77ac */ /* 0x000ea20008000800 */
[----:B0-----:R-:W-:Y:S01]  /*35080*/  VIADD R3, R30, 0x17 ;  /* 0x000000171e037836 */ /* 0x001fe20000000000 */
[----:B------:R-:W0:Y:S01]  /*35090*/  LDCU UR61, c[0x0][0x398] ;  /* 0x00007300ff3d77ac */ /* 0x000e220008000800 */
[C---:B------:R-:W-:Y:S01]  /*350a0*/  IMAD.WIDE R6, R2.reuse, 0x2, R54 ;  /* 0x0000000202067825 */ /* 0x040fe200078e0236 */
[----:B------:R-:W-:Y:S01]  /*350b0*/  ISETP.LT.AND P4, PT, R59, UR60, !P4 ;  /* 0x0000003c3b007c0c */ /* 0x000fe2000e781270 */
[----:B------:R-:W0:Y:S02]  /*350c0*/  LDCU UR48, c[0x0][0x398] ;  /* 0x00007300ff3077ac */ /* 0x000e240008000800 */
[C---:B-1----:R-:W-:Y:S01]  /*350d0*/  IMAD.WIDE R4, R2.reuse, 0x2, R52 ;  /* 0x0000000202047825 */ /* 0x042fe200078e0234 */
[----:B------:R-:W-:Y:S01]  /*350e0*/  ISETP.GE.AND P1, PT, R3, UR28, PT ;  /* 0x0000001c03007c0c */ /* 0x000fe2000bf26270 */
[----:B------:R1:W-:Y:S01]  /*350f0*/  @P5 STG.E.U16 desc[UR8][R6.64], R9 ;  /* 0x0000000906005986 */ /* 0x0003e2000c101508 */
[----:B------:R-:W-:Y:S01]  /*35100*/  PRMT R3, R57, 0x7632, R3 ;  /* 0x0000763239037816 */ /* 0x000fe20000000003 */
[----:B------:R-:W0:Y:S02]  /*35110*/  LDCU UR28, c[0x0][0x39c] ;  /* 0x00007380ff1c77ac */ /* 0x000e240008000800 */
[----:B------:R3:W-:Y:S01]  /*35120*/  @P6 STG.E.U16 desc[UR8][R4.64], R57 ;  /* 0x0000003904006986 */ /* 0x0007e2000c101508 */
[----:B------:R-:W0:Y:S01]  /*35130*/  LDCU UR60, c[0x0][0x398] ;  /* 0x00007300ff3c77ac */ /* 0x000e220008000800 */
[----:B------:R-:W0:Y:S01]  /*35140*/  LDCU UR31, c[0x0][0x3b8] ;  /* 0x00007700ff1f77ac */ /* 0x000e220008000800 */
[----:B-1----:R-:W-:-:S04]  /*35150*/  IMAD.WIDE R6, R2, 0x2, R48 ;  /* 0x0000000202067825 */ /* 0x002fc800078e0230 */
[----:B---3--:R-:W-:Y:S01]  /*35160*/  IMAD.WIDE R4, R2, 0x2, R46 ;  /* 0x0000000202047825 */ /* 0x008fe200078e022e */
[----:B------:R2:W-:Y:S02]  /*35170*/  @P2 STG.E.U16 desc[UR8][R6.64], R3 ;  /* 0x0000000306002986 */ /* 0x0005e4000c101508 */
[----:B--2---:R-:W-:Y:S02]  /*35180*/  PRMT R6, R58, 0x7632, R6 ;  /* 0x000076323a067816 */ /* 0x004fe40000000006 */
[----:B------:R1:W-:Y:S04]  /*35190*/  @P3 STG.E.U16 desc[UR8][R4.64], R58 ;  /* 0x0000003a04003986 */ /* 0x0003e8000c101508 */
[----:B-1----:R-:W2:Y:S04]  /*351a0*/  LDL.LU R58, [R1+0xd0] ;  /* 0x0000d000013a7983 */ /* 0x002ea80000300800 */
[----:B------:R-:W3:Y:S04]  /*351b0*/  LDL.LU R16, [R1+0x180] ;  /* 0x0001800001107983 */ /* 0x000ee80000300800 */
[----:B------:R-:W3:Y:S04]  /*351c0*/  LDL.LU R56, [R1+0x120] ;  /* 0x0001200001387983 */ /* 0x000ee80000300800 */
[----:B------:R-:W3:Y:S01]  /*351d0*/  LDL.LU R57, [R1+0xe0] ;  /* 0x0000e00001397983 */ /* 0x000ee20000300800 */
[----:B------:R-:W-:Y:S01]  /*351e0*/  ISETP.LT.AND P5, PT, R20, UR22, !P1 ;  /* 0x0000001614007c0c */ /* 0x000fe2000cfa1270 */
[----:B------:R-:W-:Y:S01]  /*351f0*/  IMAD.WIDE R2, R2, 0x2, R50 ;  /* 0x0000000202027825 */ /* 0x000fe200078e0232 */
[----:B------:R-:W-:Y:S01]  /*35200*/  ISETP.LT.AND P6, PT, R43, UR58, !P1 ;  /* 0x0000003a2b007c0c */ /* 0x000fe2000cfc1270 */
[----:B------:R-:W1:Y:S01]  /*35210*/  LDCU UR22, c[0x0][0x398] ;  /* 0x00007300ff1677ac */ /* 0x000e620008000800 */
[----:B------:R-:W-:-:S02]  /*35220*/  ISETP.LT.AND P2, PT, R31, UR76, !P1 ;  /* 0x0000004c1f007c0c */ /* 0x000fc4000cf41270 */
[----:B------:R0:W-:Y:S01]  /*35230*/  @P4 STG.E.U16 desc[UR8][R2.64], R6 ;  /* 0x0000000602004986 */ /* 0x0001e2000c101508 */
[----:B------:R-:W-:Y:S01]  /*35240*/  ISETP.LT.AND P3, PT, R39, UR37, !P1 ;  /* 0x0000002527007c0c */ /* 0x000fe2000cf61270 */
[----:B------:R-:W-:Y:S01]  /*35250*/  IMAD.WIDE R4, R8, 0x2, R24 ;  /* 0x0000000208047825 */ /* 0x000fe200078e0218 */
[----:B------:R-:W-:Y:S01]  /*35260*/  ISETP.LT.AND P4, PT, R35, UR44, !P1 ;  /* 0x0000002c23007c0c */ /* 0x000fe2000cf81270 */
[----:B------:R-:W1:Y:S02]  /*35270*/  LDCU UR58, c[0x0][0x398] ;  /* 0x00007300ff3a77ac */ /* 0x000e640008000800 */
[----:B------:R-:W-:Y:S01]  /*35280*/  VIADD R7, R30, 0x18 ;  /* 0x000000181e077836 */ /* 0x000fe20000000000 */
[----:B------:R-:W-:Y:S01]  /*35290*/  PRMT R9, R15, 0x7632, R9 ;  /* 0x000076320f097816 */ /* 0x000fe20000000009 */
[----:B------:R-:W1:Y:S01]  /*352a0*/  LDCU UR76, c[0x0][0x398] ;  /* 0x00007300ff4c77ac */ /* 0x000e620008000800 */
[----:B0-----:R-:W-:Y:S01]  /*352b0*/  IMAD.WIDE R2, R8, 0x2, R26 ;  /* 0x0000000208027825 */ /* 0x001fe200078e021a */
[----:B------:R-:W-:Y:S01]  /*352c0*/  PRMT R6, R11, 0x7632, R6 ;  /* 0x000076320b067816 */ /* 0x000fe20000000006 */
[----:B------:R-:W0:Y:S03]  /*352d0*/  LDCU UR37, c[0x0][0x398] ;  /* 0x00007300ff2577ac */ /* 0x000e260008000800 */
[----:B------:R1:W-:Y:S01]  /*352e0*/  @P5 STG.E.U16 desc[UR8][R2.64], R11 ;  /* 0x0000000b02005986 */ /* 0x0003e2000c101508 */
[----:B------:R-:W-:Y:S01]  /*352f0*/  ISETP.LT.AND P5, PT, R61, UR57, !P1 ;  /* 0x000000393d007c0c */ /* 0x000fe2000cfa1270 */
[----:B------:R-:W0:Y:S02]  /*35300*/  LDCU UR44, c[0x0][0x398] ;  /* 0x00007300ff2c77ac */ /* 0x000e240008000800 */
[----:B------:R4:W-:Y:S01]  /*35310*/  @P6 STG.E.U16 desc[UR8][R4.64], R6 ;  /* 0x0000000604006986 */ /* 0x0009e2000c101508 */
[----:B------:R-:W-:Y:S01]  /*35320*/  ISETP.LT.AND P6, PT, R60, UR43, !P1 ;  /* 0x0000002b3c007c0c */ /* 0x000fe2000cfc1270 */
[----:B------:R-:W0:Y:S01]  /*35330*/  LDCU UR57, c[0x0][0x398] ;  /* 0x00007300ff3977ac */ /* 0x000e220008000800 */
[----:B-1----:R-:W-:-:S04]  /*35340*/  IMAD.WIDE R2, R8, 0x2, R44 ;  /* 0x0000000208027825 */ /* 0x002fc800078e022c */
[----:B----4-:R-:W-:Y:S01]  /*35350*/  IMAD.WIDE R4, R8, 0x2, R54 ;  /* 0x0000000208047825 */ /* 0x010fe200078e0236 */
[----:B------:R1:W-:Y:S01]  /*35360*/  @P2 STG.E.U16 desc[UR8][R2.64], R15 ;  /* 0x0000000f02002986 */ /* 0x0003e2000c101508 */
[----:B------:R-:W-:Y:S01]  /*35370*/  ISETP.GE.AND P2, PT, R7, UR45, PT ;  /* 0x0000002d07007c0c */ /* 0x000fe2000bf46270 */
[----:B------:R-:W4:Y:S01]  /*35380*/  LDCU UR43, c[0x0][0x398] ;  /* 0x00007300ff2b77ac */ /* 0x000f220008000800 */
[----:B------:R-:W-:Y:S01]  /*35390*/  ISETP.LT.AND P1, PT, R59, UR56, !P1 ;  /* 0x000000383b007c0c */ /* 0x000fe2000cf21270 */
[----:B------:R0:W-:Y:S01]  /*353a0*/  @P3 STG.E.U16 desc[UR8][R4.64], R9 ;  /* 0x0000000904003986 */ /* 0x0001e2000c101508 */
[----:B------:R-:W-:Y:S01]  /*353b0*/  ISETP.LT.AND P3, PT, R20, UR55, !P2 ;  /* 0x0000003714007c0c */ /* 0x000fe2000d761270 */
[C---:B------:R-:W-:Y:S01]  /*353c0*/  VIADD R6, R8.reuse, UR33 ;  /* 0x0000002108067c36 */ /* 0x040fe20008000000 */
[----:B------:R-:W-:Y:S01]  /*353d0*/  PRMT R7, R19, 0x7632, R7 ;  /* 0x0000763213077816 */ /* 0x000fe20000000007 */
[----:B------:R-:W2:Y:S01]  /*353e0*/  LDCU UR45, c[0x0][0x39c] ;  /* 0x00007380ff2d77ac */ /* 0x000ea20008000800 */
[C---:B-1----:R-:W-:Y:S01]  /*353f0*/  IMAD.WIDE R2, R8.reuse, 0x2, R52 ;  /* 0x0000000208027825 */ /* 0x042fe200078e0234 */
[----:B------:R-:W1:Y:S03]  /*35400*/  LDCU UR33, c[0x0][0x3b8] ;  /* 0x00007700ff2177ac */ /* 0x000e660008000800 */
[C---:B0-----:R-:W-:Y:S01]  /*35410*/  IMAD.WIDE R4, R8.reuse, 0x2, R48 ;  /* 0x0000000208047825 */ /* 0x041fe200078e0230 */
[----:B------:R0:W-:Y:S01]  /*35420*/  @P4 STG.E.U16 desc[UR8][R2.64], R19 ;  /* 0x0000001302004986 */ /* 0x0001e2000c101508 */
[----:B------:R-:W1:Y:S03]  /*35430*/  LDCU UR56, c[0x0][0x398] ;  /* 0x00007300ff3877ac */ /* 0x000e660008000800 */
[----:B------:R4:W-:Y:S01]  /*35440*/  @P5 STG.E.U16 desc[UR8][R4.64], R7 ;  /* 0x0000000704005986 */ /* 0x0009e2000c101508 */
[----:B------:R-:W1:Y:S01]  /*35450*/  LDCU UR55, c[0x0][0x398] ;  /* 0x00007300ff3777ac */ /* 0x000e620008000800 */
[----:B0-----:R-:W-:-:S04]  /*35460*/  IMAD.WIDE R2, R8, 0x2, R46 ;  /* 0x0000000208027825 */ /* 0x001fc800078e022e */
[----:B----4-:R-:W-:Y:S01]  /*35470*/  IMAD.WIDE R4, R8, 0x2, R50 ;  /* 0x0000000208047825 */ /* 0x010fe200078e0232 */
[----:B------:R-:W-:Y:S01]  /*35480*/  PRMT R7, R23, 0x7632, R7 ;  /* 0x0000763217077816 */ /* 0x000fe20000000007 */
[----:B------:R0:W-:Y:S04]  /*35490*/  @P6 STG.E.U16 desc[UR8][R2.64], R23 ;  /* 0x0000001702006986 */ /* 0x0001e8000c101508 */
[----:B------:R4:W-:Y:S01]  /*354a0*/  @P1 STG.E.U16 desc[UR8][R4.64], R7 ;  /* 0x0000000704001986 */ /* 0x0009e2000c101508 */
[C---:B0-----:R-:W-:Y:S01]  /*354b0*/  IMAD.WIDE R2, R6.reuse, 0x2, R26 ;  /* 0x0000000206027825 */ /* 0x041fe200078e021a */
[----:B------:R-:W-:Y:S01]  /*354c0*/  ISETP.LT.AND P4, PT, R43, UR53, !P2 ;  /* 0x000000352b007c0c */ /* 0x000fe2000d781270 */
[----:B------:R-:W0:Y:S01]  /*354d0*/  LDCU UR53, c[0x0][0x398] ;  /* 0x00007300ff3577ac */ /* 0x000e220008000800 */
[----:B------:R-:W-:Y:S01]  /*354e0*/  ISETP.LT.AND P5, PT, R31, UR52, !P2 ;  /* 0x000000341f007c0c */ /* 0x000fe2000d7a1270 */
[C---:B----4-:R-:W-:Y:S01]  /*354f0*/  IMAD.WIDE R4, R6.reuse, 0x2, R24 ;  /* 0x0000000206047825 */ /* 0x050fe200078e0218 */
[----:B------:R-:W-:Y:S01]  /*35500*/  ISETP.LT.AND P6, PT, R39, UR74, !P2 ;  /* 0x0000004a27007c0c */ /* 0x000fe2000d7c1270 */
[----:B------:R-:W4:Y:S01]  /*35510*/  LDCU UR52, c[0x0][0x398] ;  /* 0x00007300ff3477ac */ /* 0x000f220008000800 */
[----:B------:R-:W-:Y:S01]  /*35520*/  ISETP.LT.AND P1, PT, R35, UR36, !P2 ;  /* 0x0000002423007c0c */ /* 0x000fe2000d721270 */
[----:B------:R-:W-:Y:S01]  /*35530*/  IMAD.WIDE R8, R6, 0x2, R54 ;  /* 0x0000000206087825 */ /* 0x000fe200078e0236 */
[----:B------:R-:W0:Y:S01]  /*35540*/  LDCU UR74, c[0x0][0x398] ;  /* 0x00007300ff4a77ac */ /* 0x000e220008000800 */
[----:B------:R-:W0:Y:S01]  /*35550*/  LDCU UR36, c[0x0][0x398] ;  /* 0x00007300ff2477ac */ /* 0x000e220008000800 */
[----:B--2---:R-:W-:Y:S01]  /*35560*/  PRMT R7, R58, 0x7632, R7 ;  /* 0x000076323a077816 */ /* 0x004fe20000000007 */
[----:B------:R2:W-:Y:S04]  /*35570*/  @P3 STG.E.U16 desc[UR8][R2.64], R58 ;  /* 0x0000003a02003986 */ /* 0x0005e8000c101508 */
[----:B--2---:R-:W2:Y:S04]  /*35580*/  LDL.LU R58, [R1+0x170] ;  /* 0x00017000013a7983 */ /* 0x004ea80000300800 */
[----:B------:R0:W-:Y:S01]  /*35590*/  @P4 STG.E.U16 desc[UR8][R4.64], R7 ;  /* 0x0000000704004986 */ /* 0x0001e2000c101508 */
[----:B------:R-:W-:Y:S01]  /*355a0*/  ISETP.LT.AND P3, PT, R61, UR12, !P2 ;  /* 0x0000000c3d007c0c */ /* 0x000fe2000d761270 */
[----:B------:R-:W-:Y:S01]  /*355b0*/  VIADD R3, R30, 0x19 ;  /* 0x000000191e037836 */ /* 0x000fe20000000000 */
[----:B------:R-:W-:Y:S01]  /*355c0*/  ISETP.LT.AND P4, PT, R60, UR27, !P2 ;  /* 0x0000001b3c007c0c */ /* 0x000fe2000d781270 */
[----:B------:R-:W-:-:S02]  /*355d0*/  VIADD R2, R6, UR6 ;  /* 0x0000000606027c36 */ /* 0x000fc40008000000 */
[----:B0-----:R-:W-:Y:S01]  /*355e0*/  IMAD.WIDE R4, R6, 0x2, R44 ;  /* 0x0000000206047825 */ /* 0x001fe200078e022c */
[----:B---3--:R-:W-:Y:S01]  /*355f0*/  PRMT R7, R16, 0x7632, R7 ;  /* 0x0000763210077816 */ /* 0x008fe20000000007 */
[----:B------:R-:W0:Y:S03]  /*35600*/  LDCU UR12, c[0x0][0x398] ;  /* 0x00007300ff0c77ac */ /* 0x000e260008000800 */
[----:B------:R3:W-:Y:S01]  /*35610*/  @P5 STG.E.U16 desc[UR8][R4.64], R16 ;  /* 0x0000001004005986 */ /* 0x0007e2000c101508 */
[----:B------:R-:W-:Y:S01]  /*35620*/  ISETP.GE.AND P5, PT, R3, UR35, PT ;  /* 0x0000002303007c0c */ /* 0x000fe2000bfa6270 */
[----:B------:R-:W0:Y:S01]  /*35630*/  LDCU UR27, c[0x0][0x398] ;  /* 0x00007300ff1b77ac */ /* 0x000e220008000800 */
[----:B------:R-:W-:Y:S01]  /*35640*/  PRMT R3, R56, 0x7632, R3 ;  /* 0x0000763238037816 */ /* 0x000fe20000000003 */
[----:B------:R1:W-:Y:S01]  /*35650*/  @P6 STG.E.U16 desc[UR8][R8.64], R7 ;  /* 0x0000000708006986 */ /* 0x0003e2000c101508 */
[----:B------:R-:W-:Y:S01]  /*35660*/  ISETP.LT.AND P2, PT, R59, UR75, !P2 ;  /* 0x0000004b3b007c0c */ /* 0x000fe2000d741270 */
[----:B------:R-:W0:Y:S01]  /*35670*/  LDCU UR35, c[0x0][0x39c] ;  /* 0x00007380ff2377ac */ /* 0x000e220008000800 */
[----:B------:R-:W0:Y:S01]  /*35680*/  LDCU UR6, c[0x0][0x3b8] ;  /* 0x00007700ff0677ac */ /* 0x000e220008000800 */
[C---:B---3--:R-:W-:Y:S01]  /*35690*/  IMAD.WIDE R4, R6.reuse, 0x2, R52 ;  /* 0x0000000206047825 */ /* 0x048fe200078e0234 */
[----:B------:R-:W3:Y:S03]  /*356a0*/  LDL.LU R16, [R1+0x190] ;  /* 0x0001900001107983 */ /* 0x000ee60000300800 */
[----:B-1----:R-:W-:Y:S01]  /*356b0*/  IMAD.WIDE R8, R6, 0x2, R48 ;  /* 0x0000000206087825 */ /* 0x002fe200078e0230 */
[----:B------:R1:W-:Y:S01]  /*356c0*/  @P1 STG.E.U16 desc[UR8][R4.64], R56 ;  /* 0x0000003804001986 */ /* 0x0003e2000c101508 */
[----:B------:R-:W-:Y:S01]  /*356d0*/  ISETP.LT.AND P6, PT, R20, UR54, !P5 ;  /* 0x0000003614007c0c */ /* 0x000fe2000efc1270 */
[----:B------:R-:W0:Y:S02]  /*356e0*/  LDCU UR75, c[0x0][0x398] ;  /* 0x00007300ff4b77ac */ /* 0x000e240008000800 */
[----:B------:R4:W-:Y:S04]  /*356f0*/  @P3 STG.E.U16 desc[UR8][R8.64], R3 ;  /* 0x0000000308003986 */ /* 0x0009e8000c101508 */
[----:B-1----:R-:W3:Y:S01]  /*35700*/  LDL.LU R56, [R1+0x1a0] ;  /* 0x0001a00001387983 */ /* 0x002ee20000300800 */
[----:B------:R-:W-:Y:S01]  /*35710*/  IMAD.WIDE R4, R6, 0x2, R46 ;  /* 0x0000000206047825 */ /* 0x000fe200078e022e */
[----:B------:R-:W-:Y:S01]  /*35720*/  ISETP.LT.AND P1, PT, R43, UR73, !P5 ;  /* 0x000000492b007c0c */ /* 0x000fe2000ef21270 */
[----:B------:R-:W1:Y:S01]  /*35730*/  LDCU UR54, c[0x0][0x398] ;  /* 0x00007300ff3677ac */ /* 0x000e620008000800 */
[----:B----4-:R-:W-:-:S02]  /*35740*/  PRMT R3, R57, 0x7632, R3 ;  /* 0x0000763239037816 */ /* 0x010fc40000000003 */
[----:B------:R4:W-:Y:S01]  /*35750*/  @P4 STG.E.U16 desc[UR8][R4.64], R57 ;  /* 0x0000003904004986 */ /* 0x0009e2000c101508 */
[----:B------:R-:W-:Y:S01]  /*35760*/  IMAD.WIDE R6, R6, 0x2, R50 ;  /* 0x0000000206067825 */ /* 0x000fe200078e0232 */
[----:B------:R-:W-:Y:S01]  /*35770*/  ISETP.LT.AND P3, PT, R31, UR40, !P5 ;  /* 0x000000281f007c0c */ /* 0x000fe2000ef61270 */
[----:B------:R-:W0:Y:S01]  /*35780*/  LDCU UR73, c[0x0][0x398] ;  /* 0x00007300ff4977ac */ /* 0x000e220008000800 */
[----:B----4-:R-:W4:Y:S01]  /*35790*/  LDL.LU R57, [R1+0x90] ;  /* 0x0000900001397983 */ /* 0x010f220000300800 */
[----:B------:R-:W-:Y:S01]  /*357a0*/  IMAD.WIDE R4, R2, 0x2, R26 ;  /* 0x0000000202047825 */ /* 0x000fe200078e021a */
[----:B------:R-:W-:Y:S01]  /*357b0*/  ISETP.LT.AND P4, PT, R39, UR70, !P5 ;  /* 0x0000004627007c0c */ /* 0x000fe2000ef81270 */
[----:B------:R-:W0:Y:S01]  /*357c0*/  LDCU UR40, c[0x0][0x398] ;  /* 0x00007300ff2877ac */ /* 0x000e220008000800 */
[----:B------:R1:W-:Y:S01]  /*357d0*/  @P2 STG.E.U16 desc[UR8][R6.64], R3 ;  /* 0x0000000306002986 */ /* 0x0003e2000c101508 */
[----:B------:R-:W-:Y:S01]  /*357e0*/  ISETP.LT.AND P2, PT, R35, UR72, !P5 ;  /* 0x0000004823007c0c */ /* 0x000fe2000ef41270 */
[----:B------:R-:W-:Y:S01]  /*357f0*/  VIADD R8, R30, 0x1a ;  /* 0x0000001a1e087836 */ /* 0x000fe20000000000 */
[----:B------:R-:W0:Y:S01]  /*35800*/  LDCU UR70, c[0x0][0x398] ;  /* 0x00007300ff4677ac */ /* 0x000e220008000800 */
[----:B------:R-:W0:Y:S01]  /*35810*/  LDCU UR72, c[0x0][0x398] ;  /* 0x00007300ff4877ac */ /* 0x000e220008000800 */
[----:B-1----:R-:W-:Y:S01]  /*35820*/  IMAD.WIDE R6, R2, 0x2, R24 ;  /* 0x0000000202067825 */ /* 0x002fe200078e0218 */
[----:B--2---:R-:W-:Y:S01]  /*35830*/  PRMT R3, R58, 0x7632, R3 ;  /* 0x000076323a037816 */ /* 0x004fe20000000003 */
[----:B------:R1:W-:Y:S04]  /*35840*/  @P6 STG.E.U16 desc[UR8][R4.64], R58 ;  /* 0x0000003a04006986 */ /* 0x0003e8000c101508 */
[----:B-1----:R-:W2:Y:S01]  /*35850*/  LDL.LU R58, [R1+0xd4] ;  /* 0x0000d400013a7983 */ /* 0x002ea20000300800 */
[----:B------:R-:W-:Y:S01]  /*35860*/  IMAD.WIDE R4, R2, 0x2, R44 ;  /* 0x0000000202047825 */ /* 0x000fe200078e022c */
[----:B------:R-:W-:Y:S01]  /*35870*/  ISETP.LT.AND P6, PT, R61, UR20, !P5 ;  /* 0x000000143d007c0c */ /* 0x000fe2000efc1270 */
[----:B------:R-:W1:Y:S01]  /*35880*/  LDCU UR20, c[0x0][0x398] ;  /* 0x00007300ff1477ac */ /* 0x000e620008000800 */
[----:B------:R0:W-:Y:S01]  /*35890*/  @P1 STG.E.U16 desc[UR8][R6.64], R3 ;  /* 0x0000000306001986 */ /* 0x0001e2000c101508 */
[----:B------:R-:W-:Y:S01]  /*358a0*/  ISETP.LT.AND P1, PT, R60, UR41, !P5 ;  /* 0x000000293c007c0c */ /* 0x000fe2000ef21270 */
        /* <DEDUP_REMOVED lines=8> */
[----:B------:R-:W1:Y:S01]  /*35930*/  LDCU UR29, c[0x0][0x39c] ;  /* 0x00007380ff1d77ac */ /* 0x000e620008000800 */
[----:B0-----:R-:W-:Y:S01]  /*35940*/  IMAD.WIDE R4, R2, 0x2, R52 ;  /* 0x0000000202047825 */ /* 0x001fe200078e0234 */
[----:B------:R-:W2:Y:S01]  /*35950*/  LDL.LU R16, [R1+0x184] ;  /* 0x0001840001107983 */ /* 0x000ea20000300800 */
[----:B------:R-:W0:Y:S01]  /*35960*/  LDCU UR49, c[0x0][0x3b8] ;  /* 0x00007700ff3177ac */ /* 0x000e220008000800 */
[----:B------:R-:W-:Y:S01]  /*35970*/  PRMT R8, R56, 0x7632, R8 ;  /* 0x0000763238087816 */ /* 0x000fe20000000008 */
[C---:B---3--:R-:W-:Y:S01]  /*35980*/  IMAD.WIDE R6, R2.reuse, 0x2, R48 ;  /* 0x0000000202067825 */ /* 0x048fe200078e0230 */
[----:B------:R3:W-:Y:S01]  /*35990*/  @P2 STG.E.U16 desc[UR8][R4.64], R56 ;  /* 0x0000003804002986 */ /* 0x0007e2000c101508 */
[----:B------:R-:W0:Y:S03]  /*359a0*/  LDCU UR71, c[0x0][0x398] ;  /* 0x00007300ff4777ac */ /* 0x000e260008000800 */
[----:B------:R1:W-:Y:S04]  /*359b0*/  @P6 STG.E.U16 desc[UR8][R6.64], R8 ;  /* 0x0000000806006986 */ /* 0x0003e8000c101508 */
[----:B---3--:R-:W3:Y:S01]  /*359c0*/  LDL.LU R56, [R1+0x124] ;  /* 0x0001240001387983 */ /* 0x008ee20000300800 */
[----:B------:R-:W-:-:S04]  /*359d0*/  IMAD.WIDE R4, R2, 0x2, R46 ;  /* 0x0000000202047825 */ /* 0x000fc800078e022e */
[----:B-1----:R-:W-:Y:S01]  /*359e0*/  IMAD.WIDE R6, R2, 0x2, R50 ;  /* 0x0000000202067825 */ /* 0x002fe200078e0232 */
[----:B----4-:R-:W-:Y:S01]  /*359f0*/  PRMT R2, R57, 0x7632, R2 ;  /* 0x0000763239027816 */ /* 0x010fe20000000002 */
[----:B------:R1:W-:Y:S04]  /*35a00*/  @P1 STG.E.U16 desc[UR8][R4.64], R57 ;  /* 0x0000003904001986 */ /* 0x0003e8000c101508 */
[----:B-1----:R-:W4:Y:S01]  /*35a10*/  LDL.LU R57, [R1+0xe4] ;  /* 0x0000e40001397983 */ /* 0x002f220000300800 */
[----:B------:R-:W-:Y:S01]  /*35a20*/  ISETP.LT.AND P4, PT, R20, UR50, !P3 ;  /* 0x0000003214007c0c */ /* 0x000fe2000df81270 */
[----:B------:R-:W-:Y:S01]  /*35a30*/  IMAD.WIDE R4, R3, 0x2, R26 ;  /* 0x0000000203047825 */ /* 0x000fe200078e021a */
[----:B------:R-:W-:Y:S01]  /*35a40*/  ISETP.LT.AND P2, PT, R43, UR68, !P3 ;  /* 0x000000442b007c0c */ /* 0x000fe2000df41270 */
[----:B------:R1:W-:Y:S01]  /*35a50*/  @P5 STG.E.U16 desc[UR8][R6.64], R2 ;  /* 0x0000000206005986 */ /* 0x0003e2000c101508 */
[----:B------:R-:W-:Y:S01]  /*35a60*/  ISETP.LT.AND P6, PT, R31, UR30, !P3 ;  /* 0x0000001e1f007c0c */ /* 0x000fe2000dfc1270 */
[----:B------:R-:W-:Y:S01]  /*35a70*/  VIADD R8, R30, 0x1b ;  /* 0x0000001b1e087836 */ /* 0x000fe20000000000 */
[----:B------:R-:W-:Y:S01]  /*35a80*/  ISETP.LT.AND P1, PT, R39, UR51, !P3 ;  /* 0x0000003327007c0c */ /* 0x000fe2000df21270 */
[----:B------:R-:W0:Y:S01]  /*35a90*/  LDCU UR50, c[0x0][0x398] ;  /* 0x00007300ff3277ac */ /* 0x000e220008000800 */
[----:B------:R-:W-:Y:S01]  /*35aa0*/  ISETP.LT.AND P5, PT, R35, UR69, !P3 ;  /* 0x0000004523007c0c */ /* 0x000fe2000dfa1270 */
[----:B------:R-:W0:Y:S01]  /*35ab0*/  LDCU UR68, c[0x0][0x398] ;  /* 0x00007300ff4477ac */ /* 0x000e220008000800 */
[C---:B-1----:R-:W-:Y:S01]  /*35ac0*/  IMAD.WIDE R6, R3.reuse, 0x2, R24 ;  /* 0x0000000203067825 */ /* 0x042fe200078e0218 */
[----:B------:R-:W1:Y:S01]  /*35ad0*/  LDCU UR30, c[0x0][0x398] ;  /* 0x00007300ff1e77ac */ /* 0x000e620008000800 */
        /* <DEDUP_REMOVED lines=10> */
[C---:B-1----:R-:W-:Y:S01]  /*35b80*/  IMAD.WIDE R6, R3.reuse, 0x2, R54 ;  /* 0x0000000203067825 */ /* 0x042fe200078e0236 */
[----:B------:R-:W-:Y:S01]  /*35b90*/  PRMT R9, R16, 0x7632, R9 ;  /* 0x0000763210097816 */ /* 0x000fe20000000009 */
[----:B------:R1:W-:Y:S01]  /*35ba0*/  @P6 STG.E.U16 desc[UR8][R4.64], R16 ;  /* 0x0000001004006986 */ /* 0x0003e2000c101508 */
[----:B------:R-:W-:Y:S01]  /*35bb0*/  ISETP.GE.AND P6, PT, R8, UR26, PT ;  /* 0x0000001a08007c0c */ /* 0x000fe2000bfc6270 */
[----:B------:R-:W-:Y:S01]  /*35bc0*/  VIADD R2, R3, UR67 ;  /* 0x0000004303027c36 */ /* 0x000fe20008000000 */
[----:B------:R-:W-:Y:S01]  /*35bd0*/  ISETP.LT.AND P3, PT, R59, UR34, !P3 ;  /* 0x000000223b007c0c */ /* 0x000fe2000df61270 */
[----:B------:R0:W-:Y:S01]  /*35be0*/  @P1 STG.E.U16 desc[UR8][R6.64], R9 ;  /* 0x0000000906001986 */ /* 0x0001e2000c101508 */
[----:B------:R-:W2:Y:S01]  /*35bf0*/  LDCU UR42, c[0x0][0x398] ;  /* 0x00007300ff2a77ac */ /* 0x000ea20008000800 */
[----:B------:R-:W2:Y:S01]  /*35c00*/  LDCU UR26, c[0x0][0x39c] ;  /* 0x00007380ff1a77ac */ /* 0x000ea20008000800 */
[C---:B-1----:R-:W-:Y:S01]  /*35c10*/  IMAD.WIDE R4, R3.reuse, 0x2, R52 ;  /* 0x0000000203047825 */ /* 0x042fe200078e0234 */
[----:B------:R-:W2:Y:S01]  /*35c20*/  LDL.LU R16, [R1+0x194] ;  /* 0x0001940001107983 */ /* 0x000ea20000300800 */
[----:B------:R-:W1:Y:S01]  /*35c30*/  LDCU UR34, c[0x0][0x398] ;  /* 0x00007300ff2277ac */ /* 0x000e620008000800 */
[----:B---3--:R-:W-:Y:S01]  /*35c40*/  PRMT R8, R56, 0x7632, R8 ;  /* 0x0000763238087816 */ /* 0x008fe20000000008 */
[C---:B0-----:R-:W-:Y:S01]  /*35c50*/  IMAD.WIDE R6, R3.reuse, 0x2, R48 ;  /* 0x0000000203067825 */ /* 0x041fe200078e0230 */
[----:B------:R0:W-:Y:S01]  /*35c60*/  @P5 STG.E.U16 desc[UR8][R4.64], R56 ;  /* 0x0000003804005986 */ /* 0x0001e2000c101508 */
[----:B------:R-:W3:Y:S03]  /*35c70*/  LDCU UR67, c[0x0][0x3b8] ;  /* 0x00007700ff4377ac */ /* 0x000ee60008000800 */
[----:B------:R1:W-:Y:S04]  /*35c80*/  @P4 STG.E.U16 desc[UR8][R6.64], R8 ;  /* 0x0000000806004986 */ /* 0x0003e8000c101508 */
[----:B0-----:R-:W3:Y:S01]  /*35c90*/  LDL.LU R56, [R1+0x1a4] ;  /* 0x0001a40001387983 */ /* 0x001ee20000300800 */
[----:B------:R-:W-:-:S04]  /*35ca0*/  IMAD.WIDE R4, R3, 0x2, R46 ;  /* 0x0000000203047825 */ /* 0x000fc800078e022e */
[----:B-1----:R-:W-:Y:S01]  /*35cb0*/  IMAD.WIDE R6, R3, 0x2, R50 ;  /* 0x0000000203067825 */ /* 0x002fe200078e0232 */
[----:B----4-:R-:W-:Y:S01]  /*35cc0*/  PRMT R3, R57, 0x7632, R3 ;  /* 0x0000763239037816 */ /* 0x010fe20000000003 */
[----:B------:R0:W-:Y:S04]  /*35cd0*/  @P2 STG.E.U16 desc[UR8][R4.64], R57 ;  /* 0x0000003904002986 */ /* 0x0001e8000c101508 */
[----:B0-----:R-:W4:Y:S01]  /*35ce0*/  LDL.LU R57, [R1+0x94] ;  /* 0x0000940001397983 */ /* 0x001f220000300800 */
[----:B------:R-:W-:Y:S01]  /*35cf0*/  ISETP.LT.AND P1, PT, R20, UR77, !P6 ;  /* 0x0000004d14007c0c */ /* 0x000fe2000f721270 */
[C---:B------:R-:W-:Y:S01]  /*35d00*/  IMAD.WIDE R4, R2.reuse, 0x2, R26 ;  /* 0x0000000202047825 */ /* 0x040fe200078e021a */
[----:B------:R-:W-:Y:S01]  /*35d10*/  ISETP.LT.AND P5, PT, R43, UR32, !P6 ;  /* 0x000000202b007c0c */ /* 0x000fe2000f7a1270 */
[----:B------:R0:W-:Y:S01]  /*35d20*/  @P3 STG.E.U16 desc[UR8][R6.64], R3 ;  /* 0x0000000306003986 */ /* 0x0001e2000c101508 */
[----:B------:R-:W-:Y:S01]  /*35d30*/  ISETP.LT.AND P4, PT, R31, UR47, !P6 ;  /* 0x0000002f1f007c0c */ /* 0x000fe2000f781270 */
[C---:B------:R-:W-:Y:S01]  /*35d40*/  VIADD R8, R2.reuse, UR39 ;  /* 0x0000002702087c36 */ /* 0x040fe20008000000 */
[----:B------:R-:W-:Y:S01]  /*35d50*/  ISETP.LT.AND P2, PT, R39, UR16, !P6 ;  /* 0x0000001027007c0c */ /* 0x000fe2000f741270 */
[----:B------:R-:W1:Y:S01]  /*35d60*/  LDCU UR77, c[0x0][0x398] ;  /* 0x00007300ff4d77ac */ /* 0x000e620008000800 */
[----:B------:R-:W-:Y:S01]  /*35d70*/  ISETP.LT.AND P3, PT, R35, UR63, !P6 ;  /* 0x0000003f23007c0c */ /* 0x000fe2000f761270 */
[----:B------:R-:W1:Y:S01]  /*35d80*/  LDCU UR32, c[0x0][0x398] ;  /* 0x00007300ff2077ac */ /* 0x000e620008000800 */
[----:B0-----:R-:W-:Y:S01]  /*35d90*/  IMAD.WIDE R6, R2, 0x2, R24 ;  /* 0x0000000202067825 */ /* 0x001fe200078e0218 */
[----:B------:R-:W0:Y:S01]  /*35da0*/  LDCU UR47, c[0x0][0x398] ;  /* 0x00007300ff2f77ac */ /* 0x000e220008000800 */
[----:B------:R-:W0:Y:S01]  /*35db0*/  LDCU UR16, c[0x0][0x398] ;  /* 0x00007300ff1077ac */ /* 0x000e220008000800 */
        /* <DEDUP_REMOVED lines=10> */
[----:B-1----:R-:W-:-:S02]  /*35e60*/  VIADD R3, R30, 0x1c ;  /* 0x0000001c1e037836 */ /* 0x002fc40000000000 */
[----:B------:R-:W-:Y:S01]  /*35e70*/  IMAD.WIDE R6, R2, 0x2, R54 ;  /* 0x0000000202067825 */ /* 0x000fe200078e0236 */
[----:B------:R-:W-:Y:S01]  /*35e80*/  PRMT R9, R16, 0x7632, R9 ;  /* 0x0000763210097816 */ /* 0x000fe20000000009 */
[----:B------:R1:W-:Y:S01]  /*35e90*/  @P4 STG.E.U16 desc[UR8][R4.64], R16 ;  /* 0x0000001004004986 */ /* 0x0003e2000c101508 */
[----:B------:R-:W-:Y:S01]  /*35ea0*/  ISETP.GE.AND P4, PT, R3, UR14, PT ;  /* 0x0000000e03007c0c */ /* 0x000fe2000bf86270 */
[----:B------:R-:W0:Y:S02]  /*35eb0*/  LDCU UR65, c[0x0][0x398] ;  /* 0x00007300ff4177ac */ /* 0x000e240008000800 */
[----:B------:R3:W-:Y:S01]  /*35ec0*/  @P2 STG.E.U16 desc[UR8][R6.64], R9 ;  /* 0x0000000906002986 */ /* 0x0007e2000c101508 */
[----:B------:R-:W-:Y:S01]  /*35ed0*/  ISETP.LT.AND P6, PT, R59, UR64, !P6 ;  /* 0x000000403b007c0c */ /* 0x000fe2000f7c1270 */
[----:B------:R-:W0:Y:S01]  /*35ee0*/  LDCU UR14, c[0x0][0x39c] ;  /* 0x00007380ff0e77ac */ /* 0x000e220008000800 */
[----:B-1----:R-:W-:Y:S01]  /*35ef0*/  IMAD.WIDE R4, R2, 0x2, R52 ;  /* 0x0000000202047825 */ /* 0x002fe200078e0234 */
[----:B------:R-:W2:Y:S01]  /*35f00*/  LDL.LU R16, [R1+0x188] ;  /* 0x0001880001107983 */ /* 0x000ea20000300800 */
[----:B---3--:R-:W-:-:S02]  /*35f10*/  PRMT R3, R56, 0x7632, R3 ;  /* 0x0000763238037816 */ /* 0x008fc40000000003 */
[----:B------:R-:W-:Y:S01]  /*35f20*/  IMAD.WIDE R6, R2, 0x2, R48 ;  /* 0x0000000202067825 */ /* 0x000fe200078e0230 */
[----:B------:R1:W-:Y:S01]  /*35f30*/  @P3 STG.E.U16 desc[UR8][R4.64], R56 ;  /* 0x0000003804003986 */ /* 0x0003e2000c101508 */
[----:B------:R-:W-:Y:S01]  /*35f40*/  ISETP.LT.AND P2, PT, R20, UR46, !P4 ;  /* 0x0000002e14007c0c */ /* 0x000fe2000e741270 */
[----:B------:R-:W3:Y:S02]  /*35f50*/  LDCU UR64, c[0x0][0x398] ;  /* 0x00007300ff4077ac */ /* 0x000ee40008000800 */
        /* <DEDUP_REMOVED lines=11> */
[----:B------:R-:W-:Y:S01]  /*36010*/  ISETP.LT.AND P5, PT, R39, UR24, !P4 ;  /* 0x0000001827007c0c */ /* 0x000fe2000e7a1270 */
[----:B------:R-:W-:Y:S01]  /*36020*/  IMAD.WIDE R4, R8, 0x2, R24 ;  /* 0x0000000208047825 */ /* 0x000fe200078e0218 */
[----:B------:R-:W0:Y:S01]  /*36030*/  LDCU UR38, c[0x0][0x398] ;  /* 0x00007300ff2677ac */ /* 0x000e220008000800 */
[----:B------:R1:W-:Y:S02]  /*36040*/  @P6 STG.E.U16 desc[UR8][R2.64], R6 ;  /* 0x0000000602006986 */ /* 0x0003e4000c101508 */
[----:B------:R-:W-:Y:S01]  /*36050*/  VIADD R7, R30, 0x1d ;  /* 0x0000001d1e077836 */ /* 0x000fe20000000000 */
[----:B------:R-:W0:Y:S01]  /*36060*/  LDCU UR24, c[0x0][0x398] ;  /* 0x00007300ff1877ac */ /* 0x000e220008000800 */
[----:B-1----:R-:W-:Y:S01]  /*36070*/  IMAD.WIDE R2, R8, 0x2, R26 ;  /* 0x0000000208027825 */ /* 0x002fe200078e021a */
[----:B------:R-:W-:Y:S01]  /*36080*/  ISETP.LT.AND P6, PT, R35, UR59, !P4 ;  /* 0x0000003b23007c0c */ /* 0x000fe2000e7c1270 */
[----:B------:R-:W1:Y:S01]  /*36090*/  LDCU UR59, c[0x0][0x398] ;  /* 0x00007300ff3b77ac */ /* 0x000e620008000800 */
[----:B--2---:R-:W-:-:S02]  /*360a0*/  PRMT R6, R58, 0x7632, R6 ;  /* 0x000076323a067816 */ /* 0x004fc40000000006 */
[----:B------:R2:W-:Y:S04]  /*360b0*/  @P2 STG.E.U16 desc[UR8][R2.64], R58 ;  /* 0x0000003a02002986 */ /* 0x0005e8000c101508 */
[----:B--2---:R-:W2:Y:S01]  /*360c0*/  LDL.LU R58, [R1+0x178] ;  /* 0x00017800013a7983 */ /* 0x004ea20000300800 */
[----:B------:R-:W-:Y:S01]  /*360d0*/  IMAD.WIDE R2, R8, 0x2, R44 ;  /* 0x0000000208027825 */ /* 0x000fe200078e022c */
[----:B------:R-:W-:Y:S01]  /*360e0*/  ISETP.LT.AND P2, PT, R61, UR61, !P4 ;  /* 0x0000003d3d007c0c */ /* 0x000fe2000e741270 */
[----:B------:R-:W0:Y:S01]  /*360f0*/  LDCU UR61, c[0x0][0x398] ;  /* 0x00007300ff3d77ac */ /* 0x000e220008000800 */
[----:B------:R1:W-:Y:S01]  /*36100*/  @P3 STG.E.U16 desc[UR8][R4.64], R6 ;  /* 0x0000000604003986 */ /* 0x0003e2000c101508 */
[----:B------:R-:W-:Y:S01]  /*36110*/  ISETP.LT.AND P3, PT, R60, UR48, !P4 ;  /* 0x000000303c007c0c */ /* 0x000fe2000e761270 */
[----:B-1----:R-:W-:Y:S01]  /*36120*/  IMAD.WIDE R4, R8, 0x2, R54 ;  /* 0x0000000208047825 */ /* 0x002fe200078e0236 */
[----:B------:R-:W-:Y:S01]  /*36130*/  PRMT R9, R16, 0x7632, R9 ;  /* 0x0000763210097816 */ /* 0x000fe20000000009 */
[----:B------:R1:W-:Y:S01]  /*36140*/  @P1 STG.E.U16 desc[UR8][R2.64], R16 ;  /* 0x0000001002001986 */ /* 0x0003e2000c101508 */
[----:B------:R-:W-:Y:S01]  /*36150*/  ISETP.GE.AND P1, PT, R7, UR28, PT ;  /* 0x0000001c07007c0c */ /* 0x000fe2000bf26270 */
[C---:B------:R-:W-:Y:S01]  /*36160*/  VIADD R6, R8.reuse, UR31 ;  /* 0x0000001f08067c36 */ /* 0x040fe20008000000 */
[----:B------:R-:W-:Y:S01]  /*36170*/  ISETP.LT.AND P4, PT, R59, UR60, !P4 ;  /* 0x0000003c3b007c0c */ /* 0x000fe2000e781270 */
[----:B------:R0:W-:Y:S01]  /*36180*/  @P5 STG.E.U16 desc[UR8][R4.64], R9 ;  /* 0x0000000904005986 */ /* 0x0001e2000c101508 */
[----:B------:R-:W2:Y:S01]  /*36190*/  LDCU UR48, c[0x0][0x398] ;  /* 0x00007300ff3077ac */ /* 0x000ea20008000800 */
[----:B------:R-:W2:Y:S01]  /*361a0*/  LDCU UR28, c[0x0][0x39c] ;  /* 0x00007380ff1c77ac */ /* 0x000ea20008000800 */
[----:B-1----:R-:W-:Y:S01]  /*361b0*/  IMAD.WIDE R2, R8, 0x2, R52 ;  /* 0x0000000208027825 */ /* 0x002fe200078e0234 */
[----:B------:R-:W2:Y:S01]  /*361c0*/  LDL.LU R16, [R1+0x198] ;  /* 0x0001980001107983 */ /* 0x000ea20000300800 */
[----:B------:R-:W1:Y:S01]  /*361d0*/  LDCU UR31, c[0x0][0x3b8] ;  /* 0x00007700ff1f77ac */ /* 0x000e620008000800 */
[----:B---3--:R-:W-:-:S02]  /*361e0*/  PRMT R7, R56, 0x7632, R7 ;  /* 0x0000763238077816 */ /* 0x008fc40000000007 */
[----:B------:R3:W-:Y:S01]  /*361f0*/  @P6 STG.E.U16 desc[UR8][R2.64], R56 ;  /* 0x0000003802006986 */ /* 0x0007e2000c101508 */
[C---:B0-----:R-:W-:Y:S01]  /*36200*/  IMAD.WIDE R4, R8.reuse, 0x2, R48 ;  /* 0x0000000208047825 */ /* 0x041fe200078e0230 */
[----:B------:R-:W0:Y:S04]  /*36210*/  LDCU UR60, c[0x0][0x398] ;  /* 0x00007300ff3c77ac */ /* 0x000e280008000800 */
[----:B------:R4:W-:Y:S04]  /*36220*/  @P2 STG.E.U16 desc[UR8][R4.64], R7 ;  /* 0x0000000704002986 */ /* 0x0009e8000c101508 */
[----:B---3--:R-:W3:Y:S01]  /*36230*/  LDL.LU R56, [R1+0x1a8] ;  /* 0x0001a80001387983 */ /* 0x008ee20000300800 */
[----:B------:R-:W-:Y:S01]  /*36240*/  IMAD.WIDE R2, R8, 0x2, R46 ;  /* 0x0000000208027825 */ /* 0x000fe200078e022e */
[----:B----4-:R-:W-:-:S04]  /*36250*/  PRMT R7, R57, 0x7632, R7 ;  /* 0x0000763239077816 */ /* 0x010fc80000000007 */
[----:B------:R4:W-:Y:S04]  /*36260*/  @P3 STG.E.U16 desc[UR8][R2.64], R57 ;  /* 0x0000003902003986 */ /* 0x0009e8000c101508 */
[----:B----4-:R-:W4:Y:S01]  /*36270*/  LDL.LU R57, [R1+0x98] ;  /* 0x0000980001397983 */ /* 0x010f220000300800 */
[----:B------:R-:W-:Y:S01]  /*36280*/  ISETP.LT.AND P5, PT, R20, UR22, !P1 ;  /* 0x0000001614007c0c */ /* 0x000fe2000cfa1270 */
[----:B------:R-:W-:-:S04]  /*36290*/  IMAD.WIDE R4, R8, 0x2, R50 ;  /* 0x0000000208047825 */ /* 0x000fc800078e0232 */
[----:B------:R-:W-:Y:S01]  /*362a0*/  IMAD.WIDE R2, R6, 0x2, R26 ;  /* 0x0000000206027825 */ /* 0x000fe200078e021a */
[----:B------:R0:W-:Y:S01]  /*362b0*/  @P4 STG.E.U16 desc[UR8][R4.64], R7 ;  /* 0x0000000704004986 */ /* 0x0001e2000c101508 */
[----:B------:R-:W-:Y:S01]  /*362c0*/  ISETP.LT.AND P6, PT, R43, UR58, !P1 ;  /* 0x0000003a2b007c0c */ /* 0x000fe2000cfc1270 */
[----:B------:R-:W1:Y:S01]  /*362d0*/  LDCU UR22, c[0x0][0x398] ;  /* 0x00007300ff1677ac */ /* 0x000e620008000800 */
[----:B------:R-:W-:Y:S02]  /*362e0*/  ISETP.LT.AND P2, PT, R31, UR76, !P1 ;  /* 0x0000004c1f007c0c */ /* 0x000fe4000cf41270 */
[----:B------:R-:W-:Y:S01]  /*362f0*/  ISETP.LT.AND P3, PT, R39, UR37, !P1 ;  /* 0x0000002527007c0c */ /* 0x000fe2000cf61270 */
[----:B------:R-:W-:Y:S01]  /*36300*/  VIADD R8, R30, 0x1e ;  /* 0x0000001e1e087836 */ /* 0x000fe20000000000 */
[----:B------:R-:W-:Y:S01]  /*36310*/  ISETP.LT.AND P4, PT, R35, UR44, !P1 ;  /* 0x0000002c23007c0c */ /* 0x000fe2000cf81270 */
[----:B------:R-:W1:Y:S01]  /*36320*/  LDCU UR58, c[0x0][0x398] ;  /* 0x00007300ff3a77ac */ /* 0x000e620008000800 */
[----:B0-----:R-:W-:Y:S01]  /*36330*/  IMAD.WIDE R4, R6, 0x2, R24 ;  /* 0x0000000206047825 */ /* 0x001fe200078e0218 */
        /* <DEDUP_REMOVED lines=35> */
[----:B------:R-:W-:Y:S01]  /*36570*/  IMAD.WIDE R2, R7, 0x2, R26 ;  /* 0x0000000207027825 */ /* 0x000fe200078e021a */
[----:B------:R-:W-:Y:S01]  /*36580*/  ISETP.LT.AND P4, PT, R43, UR53, !P2 ;  /* 0x000000352b007c0c */ /* 0x000fe2000d781270 */
[----:B------:R0:W-:Y:S01]  /*36590*/  @P1 STG.E.U16 desc[UR8][R4.64], R6 ;  /* 0x0000000604001986 */ /* 0x0001e2000c101508 */
[----:B------:R-:W-:Y:S01]  /*365a0*/  ISETP.LT.AND P5, PT, R31, UR52, !P2 ;  /* 0x000000341f007c0c */ /* 0x000fe2000d7a1270 */
[----:B------:R-:W-:Y:S01]  /*365b0*/  VIADD R8, R30, 0x1f ;  /* 0x0000001f1e087836 */ /* 0x000fe20000000000 */
[----:B------:R-:W-:Y:S01]  /*365c0*/  ISETP.LT.AND P6, PT, R39, UR74, !P2 ;  /* 0x0000004a27007c0c */ /* 0x000fe2000d7c1270 */
[----:B------:R-:W1:Y:S01]  /*365d0*/  LDCU UR55, c[0x0][0x398] ;  /* 0x00007300ff3777ac */ /* 0x000e620008000800 */
[----:B------:R-:W-:Y:S01]  /*365e0*/  ISETP.LT.AND P1, PT, R35, UR36, !P2 ;  /* 0x0000002423007c0c */ /* 0x000fe2000d721270 */
[----:B------:R-:W1:Y:S01]  /*365f0*/  LDCU UR53, c[0x0][0x398] ;  /* 0x00007300ff3577ac */ /* 0x000e620008000800 */
[C---:B0-----:R-:W-:Y:S01]  /*36600*/  IMAD.WIDE R4, R7.reuse, 0x2, R24 ;  /* 0x0000000207047825 */ /* 0x041fe200078e0218 */
        /* <DEDUP_REMOVED lines=84> */
[----:B------:R-:W-:Y:S01]  /*36b50*/  IMAD.WIDE R8, R7, 0x2, R54 ;  /* 0x0000000207087825 */ /* 0x000fe200078e0236 */
        /* <DEDUP_REMOVED lines=17> */
[----:B------:R-:W-:-:S04]  /*36c70*/  PRMT R6, R16, 0x7632, R6 ;  /* 0x0000763210067816 */ /* 0x000fc80000000006 */
[----:B------:R0:W-:Y:S01]  /*36c80*/  @P6 STG.E.U16 desc[UR8][R4.64], R16 ;  /* 0x0000001004006986 */ /* 0x0001e2000c101508 */
[----:B------:R-:W-:Y:S01]  /*36c90*/  ISETP.GE.AND P6, PT, R3, UR26, PT ;  /* 0x0000001a03007c0c */ /* 0x000fe2000bfc6270 */
[----:B------:R-:W1:Y:S02]  /*36ca0*/  LDCU UR18, c[0x0][0x398] ;  /* 0x00007300ff1277ac */ /* 0x000e640008000800 */
[----:B------:R3:W-:Y:S01]  /*36cb0*/  @P1 STG.E.U16 desc[UR8][R8.64], R6 ;  /* 0x0000000608001986 */ /* 0x0007e2000c101508 */
[----:B------:R-:W-:Y:S01]  /*36cc0*/  ISETP.LT.AND P3, PT, R59, UR34, !P3 ;  /* 0x000000223b007c0c */ /* 0x000fe2000df61270 */
[----:B------:R-:W1:Y:S01]  /*36cd0*/  LDCU UR42, c[0x0][0x398] ;  /* 0x00007300ff2a77ac */ /* 0x000e620008000800 */
[----:B------:R-:W1:Y:S01]  /*36ce0*/  LDCU UR26, c[0x0][0x39c] ;  /* 0x00007380ff1a77ac */ /* 0x000e620008000800 */
[----:B0-----:R-:W-:Y:S01]  /*36cf0*/  IMAD.WIDE R4, R7, 0x2, R52 ;  /* 0x0000000207047825 */ /* 0x001fe200078e0234 */
[----:B------:R-:W2:Y:S01]  /*36d00*/  LDL.LU R16, [R1+0x210] ;  /* 0x0002100001107983 */ /* 0x000ea20000300800 */
[----:B------:R-:W0:Y:S01]  /*36d10*/  LDCU UR67, c[0x0][0x3b8] ;  /* 0x00007700ff4377ac */ /* 0x000e220008000800 */
[----:B---3--:R-:W-:-:S02]  /*36d20*/  PRMT R3, R56, 0x7632, R3 ;  /* 0x0000763238037816 */ /* 0x008fc40000000003 */
[----:B------:R3:W-:Y:S01]  /*36d30*/  @P5 STG.E.U16 desc[UR8][R4.64], R56 ;  /* 0x0000003804005986 */ /* 0x0007e2000c101508 */
[C---:B------:R-:W-:Y:S01]  /*36d40*/  IMAD.WIDE R8, R7.reuse, 0x2, R48 ;  /* 0x0000000207087825 */ /* 0x040fe200078e0230 */
[----:B------:R-:W-:Y:S01]  /*36d50*/  ISETP.LT.AND P1, PT, R20, UR77, !P6 ;  /* 0x0000004d14007c0c */ /* 0x000fe2000f721270 */
[----:B------:R-:W0:Y:S03]  /*36d60*/  LDCU UR34, c[0x0][0x398] ;  /* 0x00007300ff2277ac */ /* 0x000e260008000800 */
[----:B------:R4:W-:Y:S04]  /*36d70*/  @P4 STG.E.U16 desc[UR8][R8.64], R3 ;  /* 0x0000000308004986 */ /* 0x0009e8000c101508 */
[----:B---3--:R-:W3:Y:S01]  /*36d80*/  LDL.LU R56, [R1+0x220] ;  /* 0x0002200001387983 */ /* 0x008ee20000300800 */
[----:B------:R-:W-:Y:S01]  /*36d90*/  IMAD.WIDE R4, R7, 0x2, R46 ;  /* 0x0000000207047825 */ /* 0x000fe200078e022e */
[----:B------:R-:W-:Y:S01]  /*36da0*/  ISETP.LT.AND P5, PT, R43, UR32, !P6 ;  /* 0x000000202b007c0c */ /* 0x000fe2000f7a1270 */
[----:B------:R-:W0:Y:S01]  /*36db0*/  LDCU UR77, c[0x0][0x398] ;  /* 0x00007300ff4d77ac */ /* 0x000e220008000800 */
        /* <DEDUP_REMOVED lines=32> */
[----:B0-----:R-:W-:Y:S01]  /*36fc0*/  IMAD.WIDE R4, R2, 0x2, R52 ;  /* 0x0000000202047825 */ /* 0x001fe200078e0234 */
[----:B------:R-:W2:Y:S01]  /*36fd0*/  LDL.LU R16, [R1+0x1e4] ;  /* 0x0001e40001107983 */ /* 0x000ea20000300800 */
[----:B------:R-:W0:Y:S01]  /*36fe0*/  LDCU UR64, c[0x0][0x398] ;  /* 0x00007300ff4077ac */ /* 0x000e220008000800 */
[----:B---3--:R-:W-:Y:S01]  /*36ff0*/  PRMT R8, R56, 0x7632, R8 ;  /* 0x0000763238087816 */ /* 0x008fe20000000008 */
[C---:B-1----:R-:W-:Y:S01]  /*37000*/  IMAD.WIDE R6, R2.reuse, 0x2, R48 ;  /* 0x0000000202067825 */ /* 0x042fe200078e0230 */
[----:B------:R1:W-:Y:S01]  /*37010*/  @P3 STG.E.U16 desc[UR8][R4.64], R56 ;  /* 0x0000003804003986 */ /* 0x0003e2000c101508 */
[----:B------:R-:W3:Y:S03]  /*37020*/  LDCU UR39, c[0x0][0x3b8] ;  /* 0x00007700ff2777ac */ /* 0x000ee60008000800 */
[----:B------:R0:W-:Y:S04]  /*37030*/  @P1 STG.E.U16 desc[UR8][R6.64], R8 ;  /* 0x0000000806001986 */ /* 0x0001e8000c101508 */
[----:B-1----:R-:W3:Y:S01]  /*37040*/  LDL.LU R56, [R1+0x1f4] ;  /* 0x0001f40001387983 */ /* 0x002ee20000300800 */
[----:B------:R-:W-:-:S04]  /*37050*/  IMAD.WIDE R4, R2, 0x2, R46 ;  /* 0x0000000202047825 */ /* 0x000fc800078e022e */
[----:B0-----:R-:W-:Y:S01]  /*37060*/  IMAD.WIDE R6, R2, 0x2, R50 ;  /* 0x0000000202067825 */ /* 0x001fe200078e0232 */
        /* <DEDUP_REMOVED lines=160> */
[----:B-1----:R-:W-:-:S04]  /*37a70*/  IMAD.WIDE R4, R6, 0x2, R54 ;  /* 0x0000000206047825 */ /* 0x002fc800078e0236 */
[----:B------:R-:W-:Y:S01]  /*37a80*/  VIADD R7, R6, UR49 ;  /* 0x0000003106077c36 */ /* 0x000fe20008000000 */
[----:B------:R-:W-:Y:S01]  /*37a90*/  PRMT R9, R16, 0x7632, R9 ;  /* 0x0000763210097816 */ /* 0x000fe20000000009 */
[----:B------:R1:W-:Y:S01]  /*37aa0*/  @P3 STG.E.U16 desc[UR8][R2.64], R16 ;  /* 0x0000001002003986 */ /* 0x0003e2000c101508 */
[----:B------:R-:W-:Y:S01]  /*37ab0*/  ISETP.GE.AND P3, PT, R8, UR29, PT ;  /* 0x0000001d08007c0c */ /* 0x000fe2000bf66270 */
[----:B------:R-:W0:Y:S02]  /*37ac0*/  LDCU UR29, c[0x0][0x39c] ;  /* 0x00007380ff1d77ac */ /* 0x000e240008000800 */
[----:B------:R3:W-:Y:S01]  /*37ad0*/  @P4 STG.E.U16 desc[UR8][R4.64], R9 ;  /* 0x0000000904004986 */ /* 0x0007e2000c101508 */
[----:B------:R-:W-:Y:S01]  /*37ae0*/  ISETP.LT.AND P5, PT, R59, UR71, !P5 ;  /* 0x000000473b007c0c */ /* 0x000fe2000efa1270 */
[----:B------:R-:W0:Y:S01]  /*37af0*/  LDCU UR41, c[0x0][0x398] ;  /* 0x00007300ff2977ac */ /* 0x000e220008000800 */
        /* <DEDUP_REMOVED lines=19> */
[----:B0-----:R-:W4:Y:S01]  /*37c30*/  LDL.LU R57, [R1+0x1dc] ;  /* 0x0001dc0001397983 */ /* 0x001f220000300800 */
[----:B------:R-:W-:Y:S01]  /*37c40*/  IMAD.WIDE R2, R7, 0x2, R26 ;  /* 0x0000000207027825 */ /* 0x000fe200078e021a */
[----:B------:R-:W-:Y:S01]  /*37c50*/  ISETP.LT.AND P1, PT, R39, UR51, !P3 ;  /* 0x0000003327007c0c */ /* 0x000fe2000df21270 */
[----:B------:R-:W0:Y:S01]  /*37c60*/  LDCU UR30, c[0x0][0x398] ;  /* 0x00007300ff1e77ac */ /* 0x000e220008000800 */
[----:B------:R1:W-:Y:S01]  /*37c70*/  @P5 STG.E.U16 desc[UR8][R4.64], R6 ;  /* 0x0000000604005986 */ /* 0x0003e2000c101508 */
[----:B------:R-:W-:Y:S01]  /*37c80*/  ISETP.LT.AND P5, PT, R35, UR69, !P3 ;  /* 0x0000004523007c0c */ /* 0x000fe2000dfa1270 */
[----:B------:R-:W0:Y:S01]  /*37c90*/  LDCU UR51, c[0x0][0x398] ;  /* 0x00007300ff3377ac */ /* 0x000e220008000800 */
[----:B------:R-:W0:Y:S01]  /*37ca0*/  LDCU UR69, c[0x0][0x398] ;  /* 0x00007300ff4577ac */ /* 0x000e220008000800 */
[C---:B-1----:R-:W-:Y:S01]  /*37cb0*/  IMAD.WIDE R4, R7.reuse, 0x2, R24 ;  /* 0x0000000207047825 */ /* 0x042fe200078e0218 */
        /* <DEDUP_REMOVED lines=8> */
[----:B0-----:R-:W-:-:S04]  /*37d40*/  IMAD.WIDE R4, R7, 0x2, R54 ;  /* 0x0000000207047825 */ /* 0x001fc800078e0236 */
[----:B------:R-:W-:Y:S01]  /*37d50*/  VIADD R6, R7, UR67 ;  /* 0x0000004307067c36 */ /* 0x000fe20008000000 */
[----:B------:R-:W-:Y:S01]  /*37d60*/  PRMT R9, R16, 0x7632, R9 ;  /* 0x0000763210097816 */ /* 0x000fe20000000009 */
[----:B------:R0:W-:Y:S01]  /*37d70*/  @P6 STG.E.U16 desc[UR8][R2.64], R16 ;  /* 0x0000001002006986 */ /* 0x0001e2000c101508 */
[----:B------:R-:W-:Y:S01]  /*37d80*/  ISETP.GE.AND P6, PT, R8, UR26, PT ;  /* 0x0000001a08007c0c */ /* 0x000fe2000bfc6270 */
[----:B------:R-:W1:Y:S02]  /*37d90*/  LDCU UR26, c[0x0][0x39c] ;  /* 0x00007380ff1a77ac */ /* 0x000e640008000800 */
[----:B------:R1:W-:Y:S01]  /*37da0*/  @P1 STG.E.U16 desc[UR8][R4.64], R9 ;  /* 0x0000000904001986 */ /* 0x0003e2000c101508 */
[----:B------:R-:W-:Y:S01]  /*37db0*/  ISETP.LT.AND P3, PT, R59, UR34, !P3 ;  /* 0x000000223b007c0c */ /* 0x000fe2000df61270 */
[----:B------:R-:W2:Y:S01]  /*37dc0*/  LDCU UR42, c[0x0][0x398] ;  /* 0x00007300ff2a77ac */ /* 0x000ea20008000800 */
[----:B------:R-:W2:Y:S01]  /*37dd0*/  LDCU UR67, c[0x0][0x3b8] ;  /* 0x00007700ff4377ac */ /* 0x000ea20008000800 */
[----:B0-----:R-:W-:Y:S01]  /*37de0*/  IMAD.WIDE R2, R7, 0x2, R52 ;  /* 0x0000000207027825 */ /* 0x001fe200078e0234 */
[----:B---3--:R-:W-:-:S03]  /*37df0*/  PRMT R8, R56, 0x7632, R8 ;  /* 0x0000763238087816 */ /* 0x008fc60000000008 */
[C---:B-1----:R-:W-:Y:S01]  /*37e00*/  IMAD.WIDE R4, R7.reuse, 0x2, R48 ;  /* 0x0000000207047825 */ /* 0x042fe200078e0230 */
[----:B------:R0:W-:Y:S01]  /*37e10*/  @P5 STG.E.U16 desc[UR8][R2.64], R56 ;  /* 0x0000003802005986 */ /* 0x0001e2000c101508 */
[----:B------:R-:W-:Y:S01]  /*37e20*/  ISETP.LT.AND P1, PT, R20, UR77, !P6 ;  /* 0x0000004d14007c0c */ /* 0x000fe2000f721270 */
[----:B------:R-:W1:Y:S02]  /*37e30*/  LDCU UR34, c[0x0][0x398] ;  /* 0x00007300ff2277ac */ /* 0x000e640008000800 */
[----:B------:R3:W-:Y:S04]  /*37e40*/  @P4 STG.E.U16 desc[UR8][R4.64], R8 ;  /* 0x0000000804004986 */ /* 0x0007e8000c101508 */
[----:B0-----:R-:W2:Y:S01]  /*37e50*/  LDL.LU R56, [R1+0x21c] ;  /* 0x00021c0001387983 */ /* 0x001ea20000300800 */
[----:B------:R-:W-:Y:S01]  /*37e60*/  IMAD.WIDE R2, R7, 0x2, R46 ;  /* 0x0000000207027825 */ /* 0x000fe200078e022e */
[----:B------:R-:W-:Y:S01]  /*37e70*/  ISETP.LT.AND P5, PT, R43, UR32, !P6 ;  /* 0x000000202b007c0c */ /* 0x000fe2000f7a1270 */
[----:B------:R-:W0:Y:S02]  /*37e80*/  LDCU UR77, c[0x0][0x398] ;  /* 0x00007300ff4d77ac */ /* 0x000e240008000800 */
[----:B---3--:R-:W-:Y:S01]  /*37e90*/  IMAD.WIDE R4, R7, 0x2, R50 ;  /* 0x0000000207047825 */ /* 0x008fe200078e0232 */
[----:B----4-:R-:W-:Y:S01]  /*37ea0*/  PRMT R7, R57, 0x7632, R7 ;  /* 0x0000763239077816 */ /* 0x010fe20000000007 */
[----:B------:R3:W-:Y:S01]  /*37eb0*/  @P2 STG.E.U16 desc[UR8][R2.64], R57 ;  /* 0x0000003902002986 */ /* 0x0007e2000c101508 */
[----:B------:R-:W-:Y:S01]  /*37ec0*/  ISETP.LT.AND P4, PT, R31, UR47, !P6 ;  /* 0x0000002f1f007c0c */ /* 0x000fe2000f781270 */
[----:B------:R-:W-:Y:S01]  /*37ed0*/  VIADD R8, R30, 0x28 ;  /* 0x000000281e087836 */ /* 0x000fe20000000000 */
[----:B------:R-:W4:Y:S01]  /*37ee0*/  LDCU UR32, c[0x0][0x398] ;  /* 0x00007300ff2077ac */ /* 0x000f220008000800 */
[----:B---3--:R-:W3:Y:S01]  /*37ef0*/  LDL.LU R57, [R1+0x22c] ;  /* 0x00022c0001397983 */ /* 0x008ee20000300800 */
[C---:B------:R-:W-:Y:S01]  /*37f00*/  IMAD.WIDE R2, R6.reuse, 0x2, R26 ;  /* 0x0000000206027825 */ /* 0x040fe200078e021a */
[----:B------:R-:W-:Y:S01]  /*37f10*/  ISETP.LT.AND P2, PT, R39, UR16, !P6 ;  /* 0x0000001027007c0c */ /* 0x000fe2000f741270 */
[----:B------:R-:W0:Y:S01]  /*37f20*/  LDCU UR47, c[0x0][0x398] ;  /* 0x00007300ff2f77ac */ /* 0x000e220008000800 */
[----:B------:R-:W4:Y:S01]  /*37f30*/  LDL.LU R16, [R1+0x1bc] ;  /* 0x0001bc0001107983 */ /* 0x000f220000300800 */
[----:B------:R-:W0:Y:S03]  /*37f40*/  LDCU UR16, c[0x0][0x398] ;  /* 0x00007300ff1077ac */ /* 0x000e260008000800 */
[----:B------:R1:W-:Y:S01]  /*37f50*/  @P3 STG.E.U16 desc[UR8][R4.64], R7 ;  /* 0x0000000704003986 */ /* 0x0003e2000c101508 */
[----:B------:R-:W-:Y:S01]  /*37f60*/  ISETP.LT.AND P3, PT, R35, UR63, !P6 ;  /* 0x0000003f23007c0c */ /* 0x000fe2000f761270 */
[----:B------:R-:W0:Y:S01]  /*37f70*/  LDCU UR63, c[0x0][0x398] ;  /* 0x00007300ff3f77ac */ /* 0x000e220008000800 */
[----:B-1----:R-:W-:Y:S01]  /*37f80*/  IMAD.WIDE R4, R6, 0x2, R24 ;  /* 0x0000000206047825 */ /* 0x002fe200078e0218 */
[----:B--2---:R-:W-:Y:S01]  /*37f90*/  PRMT R7, R58, 0x7632, R7 ;  /* 0x000076323a077816 */ /* 0x004fe20000000007 */
[----:B------:R1:W-:Y:S04]  /*37fa0*/  @P1 STG.E.U16 desc[UR8][R2.64], R58 ;  /* 0x0000003a02001986 */ /* 0x0003e8000c101508 */
[----:B-1----:R-:W2:Y:S01]  /*37fb0*/  LDL.LU R58, [R1+0x250] ;  /* 0x00025000013a7983 */ /* 0x002ea20000300800 */
[----:B------:R-:W-:-:S03]  /*37fc0*/  IMAD.WIDE R2, R6, 0x2, R44 ;  /* 0x0000000206027825 */ /* 0x000fc600078e022c */
[----:B------:R1:W-:Y:S02]  /*37fd0*/  @P5 STG.E.U16 desc[UR8][R4.64], R7 ;  /* 0x0000000704005986 */ /* 0x0003e4000c101508 */
[----:B-1----:R-:W-:Y:S01]  /*37fe0*/  IMAD.WIDE R4, R6, 0x2, R54 ;  /* 0x0000000206047825 */ /* 0x002fe200078e0236 */
[----:B------:R-:W-:Y:S01]  /*37ff0*/  PRMT R9, R56, 0x7632, R9 ;  /* 0x0000763238097816 */ /* 0x000fe20000000009 */
[----:B------:R1:W-:Y:S01]  /*38000*/  @P4 STG.E.U16 desc[UR8][R2.64], R56 ;  /* 0x0000003802004986 */ /* 0x0003e2000c101508 */
[----:B------:R-:W-:Y:S02]  /*38010*/  ISETP.GE.AND P4, PT, R8, UR14, PT ;  /* 0x0000000e08007c0c */ /* 0x000fe4000bf86270 */
[----:B------:R-:W-:Y:S01]  /*38020*/  ISETP.LT.AND P1, PT, R61, UR66, !P6 ;  /* 0x000000423d007c0c */ /* 0x000fe2000f721270 */
[----:B------:R0:W-:Y:S04]  /*38030*/  @P2 STG.E.U16 desc[UR8][R4.64], R9 ;  /* 0x0000000904002986 */ /* 0x0001e8000c101508 */
[----:B-1----:R-:W2:Y:S01]  /*38040*/  LDL.LU R56, [R1+0x240] ;  /* 0x0002400001387983 */ /* 0x002ea20000300800 */
[----:B------:R-:W-:Y:S01]  /*38050*/  IMAD.WIDE R2, R6, 0x2, R52 ;  /* 0x0000000206027825 */ /* 0x000fe200078e0234 */
[----:B------:R-:W-:Y:S01]  /*38060*/  ISETP.LT.AND P5, PT, R60, UR65, !P6 ;  /* 0x000000413c007c0c */ /* 0x000fe2000f7a1270 */
[----:B------:R-:W1:Y:S01]  /*38070*/  LDCU UR14, c[0x0][0x39c] ;  /* 0x00007380ff0e77ac */ /* 0x000e620008000800 */
[----:B---3--:R-:W-:-:S02]  /*38080*/  PRMT R8, R57, 0x7632, R8 ;  /* 0x0000763239087816 */ /* 0x008fc40000000008 */
[----:B------:R3:W-:Y:S01]  /*38090*/  @P3 STG.E.U16 desc[UR8][R2.64], R57 ;  /* 0x0000003902003986 */ /* 0x0007e2000c101508 */
[----:B0-----:R-:W-:Y:S01]  /*380a0*/  IMAD.WIDE R4, R6, 0x2, R48 ;  /* 0x0000000206047825 */ /* 0x001fe200078e0230 */
[----:B------:R-:W-:Y:S01]  /*380b0*/  ISETP.LT.AND P2, PT, R20, UR46, !P4 ;  /* 0x0000002e14007c0c */ /* 0x000fe2000e741270 */
[----:B------:R-:W0:Y:S02]  /*380c0*/  LDCU UR66, c[0x0][0x398] ;  /* 0x00007300ff4277ac */ /* 0x000e240008000800 */
[C---:B------:R-:W-:Y:S01]  /*380d0*/  VIADD R7, R6.reuse, UR39 ;  /* 0x0000002706077c36 */ /* 0x040fe20008000000 */
[----:B------:R-:W0:Y:S01]  /*380e0*/  LDCU UR65, c[0x0][0x398] ;  /* 0x00007300ff4177ac */ /* 0x000e220008000800 */
[----:B---3--:R-:W3:Y:S01]  /*380f0*/  LDL.LU R57, [R1+0x270] ;  /* 0x0002700001397983 */ /* 0x008ee20000300800 */
[----:B------:R-:W-:Y:S01]  /*38100*/  ISETP.LT.AND P6, PT, R59, UR64, !P6 ;  /* 0x000000403b007c0c */ /* 0x000fe2000f7c1270 */
[C---:B------:R-:W-:Y:S01]  /*38110*/  IMAD.WIDE R2, R6.reuse, 0x2, R46 ;  /* 0x0000000206027825 */ /* 0x040fe200078e022e */
[----:B------:R-:W-:Y:S01]  /*38120*/  ISETP.LT.AND P3, PT, R43, UR62, !P4 ;  /* 0x0000003e2b007c0c */ /* 0x000fe2000e761270 */
[----:B------:R0:W-:Y:S01]  /*38130*/  @P1 STG.E.U16 desc[UR8][R4.64], R8 ;  /* 0x0000000804001986 */ /* 0x0001e2000c101508 */
[----:B------:R-:W1:Y:S03]  /*38140*/  LDCU UR39, c[0x0][0x3b8] ;  /* 0x00007700ff2777ac */ /* 0x000e660008000800 */
[----:B----4-:R4:W-:Y:S01]  /*38150*/  @P5 STG.E.U16 desc[UR8][R2.64], R16 ;  /* 0x0000001002005986 */ /* 0x0109e2000c101508 */
[----:B------:R-:W1:Y:S01]  /*38160*/  LDCU UR64, c[0x0][0x398] ;  /* 0x00007300ff4077ac */ /* 0x000e620008000800 */
[----:B------:R-:W1:Y:S01]  /*38170*/  LDCU UR46, c[0x0][0x398] ;  /* 0x00007300ff2e77ac */ /* 0x000e620008000800 */
[----:B0-----:R-:W-:Y:S01]  /*38180*/  IMAD.WIDE R4, R6, 0x2, R50 ;  /* 0x0000000206047825 */ /* 0x001fe200078e0232 */
[----:B------:R-:W-:Y:S01]  /*38190*/  PRMT R6, R16, 0x7632, R6 ;  /* 0x0000763210067816 */ /* 0x000fe20000000006 */
[----:B------:R-:W0:Y:S01]  /*381a0*/  LDCU UR62, c[0x0][0x398] ;  /* 0x00007300ff3e77ac */ /* 0x000e220008000800 */
[----:B----4-:R-:W4:Y:S04]  /*381b0*/  LDL.LU R16, [R1+0x260] ;  /* 0x0002600001107983 */ /* 0x010f280000300800 */
[----:B------:R1:W-:Y:S02]  /*381c0*/  @P6 STG.E.U16 desc[UR8][R4.64], R6 ;  /* 0x0000000604006986 */ /* 0x0003e4000c101508 */
[----:B-1----:R-:W-:Y:S01]  /*381d0*/  IMAD.WIDE R4, R7, 0x2, R26 ;  /* 0x0000000207047825 */ /* 0x002fe200078e021a */
[----:B------:R-:W-:Y:S01]  /*381e0*/  ISETP.LT.AND P1, PT, R31, UR38, !P4 ;  /* 0x000000261f007c0c */ /* 0x000fe2000e721270 */
[----:B------:R-:W1:Y:S02]  /*381f0*/  LDCU UR38, c[0x0][0x398] ;  /* 0x00007300ff2677ac */ /* 0x000e640008000800 */
[----:B------:R-:W-:Y:S01]  /*38200*/  IMAD.WIDE R2, R7, 0x2, R24 ;  /* 0x0000000207027825 */ /* 0x000fe200078e0218 */
[----:B------:R-:W-:Y:S01]  /*38210*/  ISETP.LT.AND P5, PT, R39, UR24, !P4 ;  /* 0x0000001827007c0c */ /* 0x000fe2000e7a1270 */
[----:B------:R-:W0:Y:S01]  /*38220*/  LDCU UR24, c[0x0][0x398] ;  /* 0x00007300ff1877ac */ /* 0x000e220008000800 */
[----:B------:R-:W-:Y:S01]  /*38230*/  ISETP.LT.AND P6, PT, R35, UR59, !P4 ;  /* 0x0000003b23007c0c */ /* 0x000fe2000e7c1270 */
[C---:B------:R-:W-:Y:S01]  /*38240*/  IMAD.WIDE R8, R7.reuse, 0x2, R48 ;  /* 0x0000000207087825 */ /* 0x040fe200078e0230 */
[----:B------:R-:W0:Y:S01]  /*38250*/  LDCU UR59, c[0x0][0x398] ;  /* 0x00007300ff3b77ac */ /* 0x000e220008000800 */
[----:B--2---:R-:W-:Y:S01]  /*38260*/  PRMT R6, R58, 0x7632, R6 ;  /* 0x000076323a067816 */ /* 0x004fe20000000006 */
[----:B------:R2:W-:Y:S04]  /*38270*/  @P2 STG.E.U16 desc[UR8][R4.64], R58 ;  /* 0x0000003a04002986 */ /* 0x0005e8000c101508 */
[----:B--2---:R-:W2:Y:S01]  /*38280*/  LDL.LU R58, [R1+0x290] ;  /* 0x00029000013a7983 */ /* 0x004ea20000300800 */
[----:B------:R-:W-:-:S03]  /*38290*/  IMAD.WIDE R4, R7, 0x2, R44 ;  /* 0x0000000207047825 */ /* 0x000fc600078e022c */
[----:B------:R0:W-:Y:S02]  /*382a0*/  @P3 STG.E.U16 desc[UR8][R2.64], R6 ;  /* 0x0000000602003986 */ /* 0x0001e4000c101508 */
[----:B0-----:R-:W-:Y:S02]  /*382b0*/  VIADD R2, R30, 0x29 ;  /* 0x000000291e027836 */ /* 0x001fe40000000000 */
[----:B------:R0:W-:Y:S03]  /*382c0*/  @P1 STG.E.U16 desc[UR8][R4.64], R56 ;  /* 0x0000003804001986 */ /* 0x0001e6000c101508 */
[----:B------:R-:W-:Y:S01]  /*382d0*/  ISETP.GE.AND P1, PT, R2, UR28, PT ;  /* 0x0000001c02007c0c */ /* 0x000fe2000bf26270 */
[C---:B------:R-:W-:Y:S01]  /*382e0*/  IMAD.WIDE R2, R7.reuse, 0x2, R54 ;  /* 0x0000000207027825 */ /* 0x040fe200078e0236 */
[----:B------:R-:W-:Y:S01]  /*382f0*/  PRMT R10, R56, 0x7632, R10 ;  /* 0x00007632380a7816 */ /* 0x000fe2000000000a */
[----:B------:R-:W1:Y:S04]  /*38300*/  LDCU UR28, c[0x0][0x398] ;  /* 0x00007300ff1c77ac */ /* 0x000e680008000800 */
[----:B------:R-:W-:Y:S04]  /*38310*/  @P5 STG.E.U16 desc[UR8][R2.64], R10 ;  /* 0x0000000a02005986 */ /* 0x000fe8000c101508 */
[----:B0-----:R-:W2:Y:S01]  /*38320*/  LDL.LU R56, [R1+0x280] ;  /* 0x0002800001387983 */ /* 0x001ea20000300800 */
[----:B------:R-:W-:Y:S01]  /*38330*/  IMAD.WIDE R4, R7, 0x2, R52 ;  /* 0x0000000207047825 */ /* 0x000fe200078e0234 */
[----:B---3--:R-:W-:-:S04]  /*38340*/  PRMT R11, R57, 0x7632, R11 ;  /* 0x00007632390b7816 */ /* 0x008fc8000000000b */
[----:B------:R0:W-:Y:S04]  /*38350*/  @P6 STG.E.U16 desc[UR8][R4.64], R57 ;  /* 0x0000003904006986 */ /* 0x0001e8000c101508 */
[----:B0-----:R-:W3:Y:S01]  /*38360*/  LDL.LU R57, [R1+0x2a0] ;  /* 0x0002a00001397983 */ /* 0x001ee20000300800 */
[----:B------:R-:W-:Y:S02]  /*38370*/  ISETP.LT.AND P2, PT, R61, UR61, !P4 ;  /* 0x0000003d3d007c0c */ /* 0x000fe4000e741270 */
[----:B------:R-:W-:Y:S02]  /*38380*/  ISETP.LT.AND P3, PT, R60, UR48, !P4 ;  /* 0x000000303c007c0c */ /* 0x000fe4000e761270 */
[----:B------:R-:W-:Y:S01]  /*38390*/  ISETP.LT.AND P5, PT, R20, UR22, !P1 ;  /* 0x0000001614007c0c */ /* 0x000fe2000cfa1270 */
[----:B------:R-:W-:Y:S01]  /*383a0*/  VIADD R6, R7, UR31 ;  /* 0x0000001f07067c36 */ /* 0x000fe20008000000 */
[----:B------:R-:W-:Y:S01]  /*383b0*/  ISETP.LT.AND P4, PT, R59, UR60, !P4 ;  /* 0x0000003c3b007c0c */ /* 0x000fe2000e781270 */
[----:B------:R-:W-:-:S04]  /*383c0*/  IMAD.WIDE R2, R7, 0x2, R46 ;  /* 0x0000000207027825 */ /* 0x000fc800078e022e */
[----:B------:R-:W-:Y:S01]  /*383d0*/  IMAD.WIDE R4, R7, 0x2, R50 ;  /* 0x0000000207047825 */ /* 0x000fe200078e0232 */
[----:B----4-:R-:W-:Y:S01]  /*383e0*/  PRMT R7, R16, 0x7632, R7 ;  /* 0x0000763210077816 */ /* 0x010fe20000000007 */
[----:B------:R0:W-:Y:S01]  /*383f0*/  @P2 STG.E.U16 desc[UR8][R8.64], R11 ;  /* 0x0000000b08002986 */ /* 0x0001e2000c101508 */
[----:B------:R-:W-:Y:S01]  /*38400*/  ISETP.LT.AND P6, PT, R35, UR44, !P1 ;  /* 0x0000002c23007c0c */ /* 0x000fe2000cfc1270 */
[----:B------:R-:W4:Y:S02]  /*38410*/  LDCU UR61, c[0x0][0x398] ;  /* 0x00007300ff3d77ac */ /* 0x000f240008000800 */
[----:B------:R1:W-:Y:S01]  /*38420*/  @P3 STG.E.U16 desc[UR8][R2.64], R16 ;  /* 0x0000001002003986 */ /* 0x0003e2000c101508 */
[----:B------:R-:W2:Y:S03]  /*38430*/  LDCU UR48, c[0x0][0x398] ;  /* 0x00007300ff3077ac */ /* 0x000ea60008000800 */
[----:B------:R4:W-:Y:S01]  /*38440*/  @P4 STG.E.U16 desc[UR8][R4.64], R7 ;  /* 0x0000000704004986 */ /* 0x0009e2000c101508 */
[----:B------:R-:W2:Y:S01]  /*38450*/  LDCU UR60, c[0x0][0x39c] ;  /* 0x00007380ff3c77ac */ /* 0x000ea20008000800 */
[C---:B0-----:R-:W-:Y:S01]  /*38460*/  IMAD.WIDE R8, R6.reuse, 0x2, R26 ;  /* 0x0000000206087825 */ /* 0x041fe200078e021a */
[----:B------:R-:W-:Y:S01]  /*38470*/  ISETP.LT.AND P2, PT, R43, UR58, !P1 ;  /* 0x0000003a2b007c0c */ /* 0x000fe2000cf41270 */
[----:B------:R-:W0:Y:S01]  /*38480*/  LDCU UR22, c[0x0][0x398] ;  /* 0x00007300ff1677ac */ /* 0x000e220008000800 */
[----:B------:R-:W-:Y:S01]  /*38490*/  ISETP.LT.AND P4, PT, R31, UR76, !P1 ;  /* 0x0000004c1f007c0c */ /* 0x000fe2000cf81270 */
[C---:B-1----:R-:W-:Y:S01]  /*384a0*/  IMAD.WIDE R2, R6.reuse, 0x2, R24 ;  /* 0x0000000206027825 */ /* 0x042fe200078e0218 */
[----:B------:R-:W1:Y:S03]  /*384b0*/  LDCU UR31, c[0x0][0x3b8] ;  /* 0x00007700ff1f77ac */ /* 0x000e660008000800 */
[----:B----4-:R-:W-:Y:S01]  /*384c0*/  IMAD.WIDE R4, R6, 0x2, R44 ;  /* 0x0000000206047825 */ /* 0x010fe200078e022c */
[----:B------:R-:W4:Y:S01]  /*384d0*/  LDCU UR58, c[0x0][0x398] ;  /* 0x00007300ff3a77ac */ /* 0x000f220008000800 */
[----:B------:R-:W0:Y:S01]  /*384e0*/  LDCU UR76, c[0x0][0x398] ;  /* 0x00007300ff4c77ac */ /* 0x000e220008000800 */
[----:B------:R-:W0:Y:S01]  /*384f0*/  LDCU UR44, c[0x0][0x398] ;  /* 0x00007300ff2c77ac */ /* 0x000e220008000800 */
[----:B--2---:R2:W-:Y:S01]  /*38500*/  @P5 STG.E.U16 desc[UR8][R8.64], R58 ;  /* 0x0000003a08005986 */ /* 0x0045e2000c101508 */
[----:B------:R-:W-:-:S03]  /*38510*/  PRMT R7, R58, 0x7632, R7 ;  /* 0x000076323a077816 */ /* 0x000fc60000000007 */
[----:B--2---:R-:W2:Y:S01]  /*38520*/  LDL.LU R58, [R1+0x230] ;  /* 0x00023000013a7983 */ /* 0x004ea20000300800 */
[----:B------:R-:W-:Y:S02]  /*38530*/  ISETP.LT.AND P5, PT, R39, UR37, !P1 ;  /* 0x0000002527007c0c */ /* 0x000fe4000cfa1270 */
[----:B---3--:R-:W-:Y:S01]  /*38540*/  PRMT R10, R57, 0x7632, R10 ;  /* 0x00007632390a7816 */ /* 0x008fe2000000000a */
[----:B------:R-:W3:Y:S01]  /*38550*/  LDL.LU R16, [R1+0x254] ;  /* 0x0002540001107983 */ /* 0x000ee20000300800 */
[----:B------:R-:W-:Y:S01]  /*38560*/  VIADD R8, R30, 0x2a ;  /* 0x0000002a1e087836 */ /* 0x000fe20000000000 */
[----:B------:R-:W0:Y:S02]  /*38570*/  LDCU UR37, c[0x0][0x398] ;  /* 0x00007300ff2577ac */ /* 0x000e240008000800 */
[----:B------:R1:W-:Y:S04]  /*38580*/  @P2 STG.E.U16 desc[UR8][R2.64], R7 ;  /* 0x0000000702002986 */ /* 0x0003e8000c101508 */
[----:B------:R0:W-:Y:S01]  /*38590*/  @P4 STG.E.U16 desc[UR8][R4.64], R56 ;  /* 0x0000003804004986 */ /* 0x0001e2000c101508 */
[----:B-1----:R-:W-:Y:S01]  /*385a0*/  PRMT R7, R56, 0x7632, R7 ;  /* 0x0000763238077816 */ /* 0x002fe20000000007 */
[----:B------:R-:W-:-:S02]  /*385b0*/  IMAD.WIDE R2, R6, 0x2, R54 ;  /* 0x0000000206027825 */ /* 0x000fc400078e0236 */
[----:B0-----:R-:W4:Y:S02]  /*385c0*/  LDL.LU R56, [R1+0x244] ;  /* 0x0002440001387983 */ /* 0x001f240000300800 */
[----:B------:R-:W-:Y:S02]  /*385d0*/  IMAD.WIDE R4, R6, 0x2, R52 ;  /* 0x0000000206047825 */ /* 0x000fe400078e0234 */
[----:B------:R-:W-:Y:S04]  /*385e0*/  @P5 STG.E.U16 desc[UR8][R2.64], R7 ;  /* 0x0000000702005986 */ /* 0x000fe8000c101508 */
[----:B------:R0:W-:Y:S04]  /*385f0*/  @P6 STG.E.U16 desc[UR8][R4.64], R57 ;  /* 0x0000003904006986 */ /* 0x0001e8000c101508 */
[----:B0-----:R-:W4:Y:S01]  /*38600*/  LDL.LU R57, [R1+0x274] ;  /* 0x0002740001397983 */ /* 0x001f220000300800 */
[----:B------:R-:W-:-:S02]  /*38610*/  ISETP.LT.AND P2, PT, R61, UR57, !P1 ;  /* 0x000000393d007c0c */ /* 0x000fc4000cf41270 */
[----:B------:R-:W-:Y:S02]  /*38620*/  ISETP.LT.AND P4, PT, R60, UR43, !P1 ;  /* 0x0000002b3c007c0c */ /* 0x000fe4000cf81270 */
[----:B------:R-:W-:Y:S01]  /*38630*/  ISETP.GE.AND P3, PT, R8, UR45, PT ;  /* 0x0000002d08007c0c */ /* 0x000fe2000bf66270 */
[----:B------:R-:W-:-:S04]  /*38640*/  IMAD.WIDE R8, R6, 0x2, R48 ;  /* 0x0000000206087825 */ /* 0x000fc800078e0230 */
[----:B------:R-:W-:Y:S01]  /*38650*/  IMAD.WIDE R2, R6, 0x2, R46 ;  /* 0x0000000206027825 */ /* 0x000fe200078e022e */
[----:B------:R-:W-:Y:S01]  /*38660*/  ISETP.LT.AND P1, PT, R59, UR56, !P1 ;  /* 0x000000383b007c0c */ /* 0x000fe2000cf21270 */
[----:B------:R-:W0:Y:S02]  /*38670*/  LDCU UR45, c[0x0][0x398] ;  /* 0x00007300ff2d77ac */ /* 0x000e240008000800 */
[----:B------:R1:W-:Y:S01]  /*38680*/  @P2 STG.E.U16 desc[UR8][R8.64], R10 ;  /* 0x0000000a08002986 */ /* 0x0003e2000c101508 */
[----:B------:R-:W-:Y:S01]  /*38690*/  ISETP.LT.AND P2, PT, R20, UR55, !P3 ;  /* 0x0000003714007c0c */ /* 0x000fe2000df41270 */
[----:B------:R-:W0:Y:S01]  /*386a0*/  LDCU UR43, c[0x0][0x398] ;  /* 0x00007300ff2b77ac */ /* 0x000e220008000800 */
[----:B------:R-:W-:Y:S02]  /*386b0*/  ISETP.LT.AND P5, PT, R43, UR53, !P3 ;  /* 0x000000352b007c0c */ /* 0x000fe4000dfa1270 */
[----:B------:R-:W-:Y:S01]  /*386c0*/  ISETP.LT.AND P6, PT, R31, UR52, !P3 ;  /* 0x000000341f007c0c */ /* 0x000fe2000dfc1270 */
[----:B------:R-:W0:Y:S01]  /*386d0*/  LDCU UR53, c[0x0][0x39c] ;  /* 0x00007380ff3577ac */ /* 0x000e220008000800 */
[----:B------:R-:W0:Y:S01]  /*386e0*/  LDCU UR57, c[0x0][0x398] ;  /* 0x00007300ff3977ac */ /* 0x000e220008000800 */
[----:B-1----:R-:W-:Y:S01]  /*386f0*/  VIADD R10, R6, UR33 ;  /* 0x00000021060a7c36 */ /* 0x002fe20008000000 */
[----:B------:R-:W1:Y:S03]  /*38700*/  LDCU UR52, c[0x0][0x398] ;  /* 0x00007300ff3477ac */ /* 0x000e660008000800 */
[C---:B------:R-:W-:Y:S01]  /*38710*/  IMAD.WIDE R4, R10.reuse, 0x2, R26 ;  /* 0x000000020a047825 */ /* 0x040fe200078e021a */
[----:B------:R-:W0:Y:S03]  /*38720*/  LDCU UR56, c[0x0][0x3b8] ;  /* 0x00007700ff3877ac */ /* 0x000e260008000800 */
[----:B------:R-:W-:Y:S01]  /*38730*/  IMAD.WIDE R8, R10, 0x2, R44 ;  /* 0x000000020a087825 */ /* 0x000fe200078e022c */
[----:B------:R-:W0:Y:S01]  /*38740*/  LDCU UR33, c[0x0][0x398] ;  /* 0x00007300ff2177ac */ /* 0x000e220008000800 */
[----:B--2---:R2:W-:Y:S01]  /*38750*/  @P4 STG.E.U16 desc[UR8][R2.64], R58 ;  /* 0x0000003a02004986 */ /* 0x0045e2000c101508 */
[----:B------:R-:W-:-:S03]  /*38760*/  PRMT R11, R58, 0x7632, R11 ;  /* 0x000076323a0b7816 */ /* 0x000fc6000000000b */
[----:B--2---:R-:W2:Y:S01]  /*38770*/  LDL.LU R58, [R1+0x264] ;  /* 0x00026400013a7983 */ /* 0x004ea20000300800 */
[----:B------:R-:W-:Y:S01]  /*38780*/  IMAD.WIDE R2, R6, 0x2, R50 ;  /* 0x0000000206027825 */ /* 0x000fe200078e0232 */
[----:B------:R-:W-:Y:S01]  /*38790*/  ISETP.LT.AND P4, PT, R35, UR36, !P3 ;  /* 0x0000002423007c0c */ /* 0x000fe2000df81270 */
[----:B------:R-:W0:Y:S03]  /*387a0*/  LDCU UR36, c[0x0][0x398] ;  /* 0x00007300ff2477ac */ /* 0x000e260008000800 */
[----:B------:R1:W-:Y:S01]  /*387b0*/  @P1 STG.E.U16 desc[UR8][R2.64], R11 ;  /* 0x0000000b02001986 */ /* 0x0003e2000c101508 */
[----:B------:R-:W-:Y:S01]  /*387c0*/  ISETP.LT.AND P1, PT, R39, UR74, !P3 ;  /* 0x0000004a27007c0c */ /* 0x000fe2000df21270 */
[----:B------:R-:W-:-:S04]  /*387d0*/  IMAD.WIDE R6, R10, 0x2, R24 ;  /* 0x000000020a067825 */ /* 0x000fc800078e0218 */
[----:B-1----:R-:W-:Y:S01]  /*387e0*/  VIADD R2, R30, 0x2b ;  /* 0x0000002b1e027836 */ /* 0x002fe20000000000 */
[----:B---3--:R-:W-:Y:S01]  /*387f0*/  PRMT R12, R16, 0x7632, R12 ;  /* 0x00007632100c7816 */ /* 0x008fe2000000000c */
[----:B------:R1:W-:Y:S03]  /*38800*/  @P2 STG.E.U16 desc[UR8][R4.64], R16 ;  /* 0x0000001004002986 */ /* 0x0003e6000c101508 */
[----:B------:R-:W-:Y:S01]  /*38810*/  ISETP.GE.AND P2, PT, R2, UR35, PT ;  /* 0x0000002302007c0c */ /* 0x000fe2000bf46270 */
[C---:B------:R-:W-:Y:S01]  /*38820*/  IMAD.WIDE R2, R10.reuse, 0x2, R54 ;  /* 0x000000020a027825 */ /* 0x040fe200078e0236 */
[----:B------:R-:W3:Y:S01]  /*38830*/  LDCU UR35, c[0x0][0x398] ;  /* 0x00007300ff2377ac */ /* 0x000ee20008000800 */
[----:B------:R-:W-:Y:S04]  /*38840*/  @P5 STG.E.U16 desc[UR8][R6.64], R12 ;  /* 0x0000000c06005986 */ /* 0x000fe8000c101508 */
[----:B-1----:R-:W3:Y:S01]  /*38850*/  LDL.LU R16, [R1+0x294] ;  /* 0x0002940001107983 */ /* 0x002ee20000300800 */
[----:B------:R-:W-:-:S03]  /*38860*/  IMAD.WIDE R4, R10, 0x2, R52 ;  /* 0x000000020a047825 */ /* 0x000fc600078e0234 */
[----:B----4-:R1:W-:Y:S01]  /*38870*/  @P6 STG.E.U16 desc[UR8][R8.64], R56 ;  /* 0x0000003808006986 */ /* 0x0103e2000c101508 */
[----:B------:R-:W-:-:S05]  /*38880*/  PRMT R11, R56, 0x7632, R11 ;  /* 0x00007632380b7816 */ /* 0x000fca000000000b */
[----:B------:R-:W-:Y:S04]  /*38890*/  @P1 STG.E.U16 desc[UR8][R2.64], R11 ;  /* 0x0000000b02001986 */ /* 0x000fe8000c101508 */
[----:B-1----:R-:W4:Y:S01]  /*388a0*/  LDL.LU R56, [R1+0x284] ;  /* 0x0002840001387983 */ /* 0x002f220000300800 */
[----:B------:R-:W-:-:S03]  /*388b0*/  PRMT R12, R57, 0x7632, R12 ;  /* 0x00007632390c7816 */ /* 0x000fc6000000000c */
[----:B------:R1:W-:Y:S04]  /*388c0*/  @P4 STG.E.U16 desc[UR8][R4.64], R57 ;  /* 0x0000003904004986 */ /* 0x0003e8000c101508 */
[----:B-1----:R-:W4:Y:S01]  /*388d0*/  LDL.LU R57, [R1+0x2a4] ;  /* 0x0002a40001397983 */ /* 0x002f220000300800 */
[----:B------:R-:W-:Y:S02]  /*388e0*/  ISETP.LT.AND P5, PT, R61, UR12, !P3 ;  /* 0x0000000c3d007c0c */ /* 0x000fe4000dfa1270 */
[----:B------:R-:W-:Y:S01]  /*388f0*/  ISETP.LT.AND P6, PT, R60, UR27, !P3 ;  /* 0x0000001b3c007c0c */ /* 0x000fe2000dfc1270 */
[----:B------:R-:W-:-:S04]  /*38900*/  IMAD.WIDE R6, R10, 0x2, R48 ;  /* 0x000000020a067825 */ /* 0x000fc800078e0230 */
[----:B------:R-:W-:Y:S01]  /*38910*/  IMAD.WIDE R8, R10, 0x2, R46 ;  /* 0x000000020a087825 */ /* 0x000fe200078e022e */
[----:B------:R-:W-:Y:S01]  /*38920*/  ISETP.LT.AND P4, PT, R20, UR54, !P2 ;  /* 0x0000003614007c0c */ /* 0x000fe2000d781270 */
[----:B------:R-:W1:Y:S04]  /*38930*/  LDCU UR12, c[0x0][0x398] ;  /* 0x00007300ff0c77ac */ /* 0x000e680008000800 */
[----:B------:R0:W-:Y:S01]  /*38940*/  @P5 STG.E.U16 desc[UR8][R6.64], R12 ;  /* 0x0000000c06005986 */ /* 0x0001e2000c101508 */
[----:B------:R-:W-:Y:S01]  /*38950*/  ISETP.LT.AND P3, PT, R59, UR75, !P3 ;  /* 0x0000004b3b007c0c */ /* 0x000fe2000df61270 */
[----:B------:R-:W-:Y:S02]  /*38960*/  VIADD R2, R30, 0x2c ;  /* 0x0000002c1e027836 */ /* 0x000fe40000000000 */
[----:B------:R-:W-:Y:S01]  /*38970*/  VIADD R11, R10, UR6 ;  /* 0x000000060a0b7c36 */ /* 0x000fe20008000000 */
[----:B------:R-:W-:Y:S01]  /*38980*/  ISETP.LT.AND P5, PT, R43, UR73, !P2 ;  /* 0x000000492b007c0c */ /* 0x000fe2000d7a1270 */
[----:B------:R-:W1:Y:S01]  /*38990*/  LDCU UR27, c[0x0][0x398] ;  /* 0x00007300ff1b77ac */ /* 0x000e620008000800 */
[----:B------:R-:W-:Y:S01]  /*389a0*/  ISETP.GE.AND P1, PT, R2, UR29, PT ;  /* 0x0000001d02007c0c */ /* 0x000fe2000bf26270 */
[----:B------:R-:W-:Y:S01]  /*389b0*/  IMAD.WIDE R2, R10, 0x2, R50 ;  /* 0x000000020a027825 */ /* 0x000fe200078e0232 */
[----:B------:R-:W1:Y:S03]  /*389c0*/  LDCU UR29, c[0x0][0x398] ;  /* 0x00007300ff1d77ac */ /* 0x000e660008000800 */
[C---:B------:R-:W-:Y:S01]  /*389d0*/  IMAD.WIDE R4, R11.reuse, 0x2, R26 ;  /* 0x000000020b047825 */ /* 0x040fe200078e021a */
[----:B------:R-:W1:Y:S03]  /*389e0*/  LDCU UR6, c[0x0][0x398] ;  /* 0x00007300ff0677ac */ /* 0x000e660008000800 */
[----:B0-----:R-:W-:Y:S01]  /*389f0*/  IMAD.WIDE R6, R11, 0x2, R24 ;  /* 0x000000020b067825 */ /* 0x001fe200078e0218 */
[----:B--2---:R0:W-:Y:S01]  /*38a00*/  @P6 STG.E.U16 desc[UR8][R8.64], R58 ;  /* 0x0000003a08006986 */ /* 0x0041e2000c101508 */
[----:B------:R-:W-:-:S03]  /*38a10*/  PRMT R12, R58, 0x7632, R12 ;  /* 0x000076323a0c7816 */ /* 0x000fc6000000000c */
[----:B0-----:R-:W2:Y:S01]  /*38a20*/  LDL.LU R58, [R1+0x234] ;  /* 0x00023400013a7983 */ /* 0x001ea20000300800 */
[----:B------:R-:W-:Y:S01]  /*38a30*/  ISETP.LT.AND P6, PT, R31, UR40, !P2 ;  /* 0x000000281f007c0c */ /* 0x000fe2000d7c1270 */
[----:B------:R-:W-:Y:S01]  /*38a40*/  IMAD.WIDE R8, R11, 0x2, R44 ;  /* 0x000000020b087825 */ /* 0x000fe200078e022c */
[----:B------:R-:W0:Y:S01]  /*38a50*/  LDCU UR40, c[0x0][0x398] ;  /* 0x00007300ff2877ac */ /* 0x000e220008000800 */
[----:B------:R1:W-:Y:S01]  /*38a60*/  @P3 STG.E.U16 desc[UR8][R2.64], R12 ;  /* 0x0000000c02003986 */ /* 0x0003e2000c101508 */
[----:B------:R-:W-:-:S03]  /*38a70*/  ISETP.LT.AND P3, PT, R39, UR70, !P2 ;  /* 0x0000004627007c0c */ /* 0x000fc6000d761270 */
[----:B------:R-:W2:Y:S01]  /*38a80*/  LDL.LU R17, [R1+0x258] ;  /* 0x0002580001117983 */ /* 0x000ea20000300800 */
[----:B-1----:R-:W-:-:S03]  /*38a90*/  IMAD.WIDE R2, R11, 0x2, R54 ;  /* 0x000000020b027825 */ /* 0x002fc600078e0236 */
[----:B---3--:R1:W-:Y:S01]  /*38aa0*/  @P4 STG.E.U16 desc[UR8][R4.64], R16 ;  /* 0x0000001004004986 */ /* 0x0083e2000c101508 */
[----:B------:R-:W-:Y:S02]  /*38ab0*/  ISETP.LT.AND P4, PT, R35, UR72, !P2 ;  /* 0x0000004823007c0c */ /* 0x000fe4000d781270 */
[----:B------:R-:W-:-:S05]  /*38ac0*/  PRMT R10, R16, 0x7632, R10 ;  /* 0x00007632100a7816 */ /* 0x000fca000000000a */
[----:B------:R4:W-:Y:S04]  /*38ad0*/  @P5 STG.E.U16 desc[UR8][R6.64], R10 ;  /* 0x0000000a06005986 */ /* 0x0009e8000c101508 */
[----:B-1----:R-:W3:Y:S01]  /*38ae0*/  LDL.LU R16, [R1+0x248] ;  /* 0x0002480001107983 */ /* 0x002ee20000300800 */
[----:B------:R-:W-:Y:S01]  /*38af0*/  IMAD.WIDE R4, R11, 0x2, R52 ;  /* 0x000000020b047825 */ /* 0x000fe200078e0234 */
[----:B----4-:R-:W-:Y:S02]  /*38b00*/  PRMT R10, R56, 0x7632, R10 ;  /* 0x00007632380a7816 */ /* 0x010fe4000000000a */
[----:B------:R-:W-:Y:S04]  /*38b10*/  @P6 STG.E.U16 desc[UR8][R8.64], R56 ;  /* 0x0000003808006986 */ /* 0x000fe8000c101508 */
[----:B------:R-:W-:Y:S01]  /*38b20*/  @P3 STG.E.U16 desc[UR8][R2.64], R10 ;  /* 0x0000000a02003986 */ /* 0x000fe2000c101508 */
[----:B------:R-:W-:-:S03]  /*38b30*/  PRMT R12, R57, 0x7632, R12 ;  /* 0x00007632390c7816 */ /* 0x000fc6000000000c */
[----:B------:R1:W-:Y:S04]  /*38b40*/  @P4 STG.E.U16 desc[UR8][R4.64], R57 ;  /* 0x0000003904004986 */ /* 0x0003e8000c101508 */
[----:B-1----:R-:W4:Y:S01]  /*38b50*/  LDL.LU R57, [R1+0x278] ;  /* 0x0002780001397983 */ /* 0x002f220000300800 */
[----:B------:R-:W-:Y:S02]  /*38b60*/  ISETP.LT.AND P5, PT, R61, UR20, !P2 ;  /* 0x000000143d007c0c */ /* 0x000fe4000d7a1270 */
[----:B------:R-:W-:Y:S01]  /*38b70*/  ISETP.LT.AND P6, PT, R60, UR41, !P2 ;  /* 0x000000293c007c0c */ /* 0x000fe2000d7c1270 */
[C---:B------:R-:W-:Y:S01]  /*38b80*/  IMAD.WIDE R6, R11.reuse, 0x2, R48 ;  /* 0x000000020b067825 */ /* 0x040fe200078e0230 */
[----:B------:R-:W4:Y:S03]  /*38b90*/  LDL.LU R56, [R1+0x268] ;  /* 0x0002680001387983 */ /* 0x000f260000300800 */
[----:B------:R-:W-:Y:S01]  /*38ba0*/  IMAD.WIDE R8, R11, 0x2, R46 ;  /* 0x000000020b087825 */ /* 0x000fe200078e022e */
[----:B------:R-:W-:Y:S01]  /*38bb0*/  ISETP.LT.AND P4, PT, R20, UR50, !P1 ;  /* 0x0000003214007c0c */ /* 0x000fe2000cf81270 */
[----:B------:R-:W1:Y:S04]  /*38bc0*/  LDCU UR41, c[0x0][0x39c] ;  /* 0x00007380ff2977ac */ /* 0x000e680008000800 */
[----:B------:R0:W-:Y:S01]  /*38bd0*/  @P5 STG.E.U16 desc[UR8][R6.64], R12 ;  /* 0x0000000c06005986 */ /* 0x0001e2000c101508 */
[----:B------:R-:W-:Y:S01]  /*38be0*/  ISETP.LT.AND P2, PT, R59, UR71, !P2 ;  /* 0x000000473b007c0c */ /* 0x000fe2000d741270 */
[----:B------:R-:W-:Y:S01]  /*38bf0*/  IMAD.WIDE R2, R11, 0x2, R50 ;  /* 0x000000020b027825 */ /* 0x000fe200078e0232 */
[----:B------:R-:W-:Y:S01]  /*38c00*/  ISETP.LT.AND P3, PT, R43, UR68, !P1 ;  /* 0x000000442b007c0c */ /* 0x000fe2000cf61270 */
[----:B------:R-:W1:Y:S02]  /*38c10*/  LDCU UR20, c[0x0][0x3b8] ;  /* 0x00007700ff1477ac */ /* 0x000e640008000800 */
[----:B------:R-:W-:Y:S01]  /*38c20*/  VIADD R11, R11, UR49 ;  /* 0x000000310b0b7c36 */ /* 0x000fe20008000000 */
[----:B------:R-:W-:Y:S01]  /*38c30*/  ISETP.LT.AND P5, PT, R35, UR69, !P1 ;  /* 0x0000004523007c0c */ /* 0x000fe2000cfa1270 */
[----:B------:R-:W1:Y:S01]  /*38c40*/  LDCU UR50, c[0x0][0x398] ;  /* 0x00007300ff3277ac */ /* 0x000e620008000800 */
[----:B0-----:R-:W-:Y:S01]  /*38c50*/  VIADD R6, R30, 0x2d ;  /* 0x0000002d1e067836 */ /* 0x001fe20000000000 */
[----:B------:R-:W0:Y:S01]  /*38c60*/  LDCU UR49, c[0x0][0x398] ;  /* 0x00007300ff3177ac */ /* 0x000e220008000800 */
[----:B--2---:R2:W-:Y:S01]  /*38c70*/  @P6 STG.E.U16 desc[UR8][R8.64], R58 ;  /* 0x0000003a08006986 */ /* 0x0045e2000c101508 */
[----:B------:R-:W-:-:S03]  /*38c80*/  PRMT R4, R58, 0x7632, R4 ;  /* 0x000076323a047816 */ /* 0x000fc60000000004 */
[----:B--2---:R-:W2:Y:S01]  /*38c90*/  LDL.LU R58, [R1+0x298] ;  /* 0x00029800013a7983 */ /* 0x004ea20000300800 */
[----:B------:R-:W-:Y:S02]  /*38ca0*/  ISETP.LT.AND P6, PT, R39, UR51, !P1 ;  /* 0x0000003327007c0c */ /* 0x000fe4000cfc1270 */
[----:B------:R-:W-:Y:S01]  /*38cb0*/  PRMT R7, R17, 0x7632, R7 ;  /* 0x0000763211077816 */ /* 0x000fe20000000007 */
[----:B------:R0:W-:Y:S01]  /*38cc0*/  @P2 STG.E.U16 desc[UR8][R2.64], R4 ;  /* 0x0000000402002986 */ /* 0x0001e2000c101508 */
[----:B------:R-:W-:Y:S01]  /*38cd0*/  ISETP.LT.AND P2, PT, R31, UR30, !P1 ;  /* 0x0000001e1f007c0c */ /* 0x000fe2000cf41270 */
[C---:B------:R-:W-:Y:S01]  /*38ce0*/  VIADD R10, R11.reuse, UR67 ;  /* 0x000000430b0a7c36 */ /* 0x040fe20008000000 */
[----:B------:R-:W1:Y:S01]  /*38cf0*/  LDCU UR30, c[0x0][0x398] ;  /* 0x00007300ff1e77ac */ /* 0x000e620008000800 */
[----:B------:R-:W1:Y:S01]  /*38d00*/  LDCU UR51, c[0x0][0x398] ;  /* 0x00007300ff3377ac */ /* 0x000e620008000800 */
[----:B0-----:R-:W-:-:S04]  /*38d10*/  IMAD.WIDE R2, R11, 0x2, R26 ;  /* 0x000000020b027825 */ /* 0x001fc800078e021a */
[C---:B------:R-:W-:Y:S01]  /*38d20*/  IMAD.WIDE R4, R11.reuse, 0x2, R24 ;  /* 0x000000020b047825 */ /* 0x040fe200078e0218 */
[----:B------:R0:W-:Y:S01]  /*38d30*/  @P4 STG.E.U16 desc[UR8][R2.64], R17 ;  /* 0x0000001102004986 */ /* 0x0001e2000c101508 */
[----:B------:R-:W-:Y:S01]  /*38d40*/  ISETP.GE.AND P4, PT, R6, UR26, PT ;  /* 0x0000001a06007c0c */ /* 0x000fe2000bf86270 */
[----:B------:R-:W1:Y:S02]  /*38d50*/  LDCU UR26, c[0x0][0x398] ;  /* 0x00007300ff1a77ac */ /* 0x000e640008000800 */
[----:B------:R0:W-:Y:S02]  /*38d60*/  @P3 STG.E.U16 desc[UR8][R4.64], R7 ;  /* 0x0000000704003986 */ /* 0x0001e4000c101508 */
[----:B0-----:R-:W-:-:S04]  /*38d70*/  IMAD.WIDE R2, R11, 0x2, R44 ;  /* 0x000000020b027825 */ /* 0x001fc800078e022c */
[----:B------:R-:W-:-:S04]  /*38d80*/  IMAD.WIDE R4, R11, 0x2, R54 ;  /* 0x000000020b047825 */ /* 0x000fc800078e0236 */
[----:B------:R-:W-:Y:S01]  /*38d90*/  IMAD.WIDE R6, R11, 0x2, R52 ;  /* 0x000000020b067825 */ /* 0x000fe200078e0234 */
[----:B---3--:R-:W-:Y:S01]  /*38da0*/  PRMT R8, R16, 0x7632, R8 ;  /* 0x0000763210087816 */ /* 0x008fe20000000008 */
[----:B------:R-:W-:Y:S04]  /*38db0*/  @P2 STG.E.U16 desc[UR8][R2.64], R16 ;  /* 0x0000001002002986 */ /* 0x000fe8000c101508 */
[----:B------:R0:W-:Y:S04]  /*38dc0*/  @P6 STG.E.U16 desc[UR8][R4.64], R8 ;  /* 0x0000000804006986 */ /* 0x0001e8000c101508 */
[----:B----4-:R3:W-:Y:S01]  /*38dd0*/  @P5 STG.E.U16 desc[UR8][R6.64], R57 ;  /* 0x0000003906005986 */ /* 0x0107e2000c101508 */
[----:B0-----:R-:W-:-:S03]  /*38de0*/  PRMT R4, R57, 0x7632, R4 ;  /* 0x0000763239047816 */ /* 0x001fc60000000004 */
[----:B---3--:R-:W3:Y:S01]  /*38df0*/  LDL.LU R57, [R1+0x288] ;  /* 0x0002880001397983 */ /* 0x008ee20000300800 */
[----:B------:R-:W-:Y:S02]  /*38e00*/  ISETP.LT.AND P3, PT, R61, UR18, !P1 ;  /* 0x000000123d007c0c */ /* 0x000fe4000cf61270 */
[----:B------:R-:W-:Y:S01]  /*38e10*/  ISETP.LT.AND P2, PT, R60, UR42, !P1 ;  /* 0x0000002a3c007c0c */ /* 0x000fe2000cf41270 */
[----:B------:R-:W-:Y:S01]  /*38e20*/  IMAD.WIDE R2, R11, 0x2, R48 ;  /* 0x000000020b027825 */ /* 0x000fe200078e0230 */
[----:B------:R-:W-:Y:S01]  /*38e30*/  ISETP.LT.AND P1, PT, R59, UR34, !P1 ;  /* 0x000000223b007c0c */ /* 0x000fe2000cf21270 */
[----:B------:R-:W4:Y:S01]  /*38e40*/  LDL.LU R16, [R1+0x2a8] ;  /* 0x0002a80001107983 */ /* 0x000f220000300800 */
[----:B------:R-:W-:Y:S01]  /*38e50*/  ISETP.LT.AND P5, PT, R20, UR77, !P4 ;  /* 0x0000004d14007c0c */ /* 0x000fe2000e7a1270 */
[C---:B------:R-:W-:Y:S01]  /*38e60*/  IMAD.WIDE R6, R10.reuse, 0x2, R26 ;  /* 0x000000020a067825 */ /* 0x040fe200078e021a */
[----:B------:R-:W-:Y:S01]  /*38e70*/  ISETP.LT.AND P6, PT, R43, UR32, !P4 ;  /* 0x000000202b007c0c */ /* 0x000fe2000e7c1270 */
[----:B------:R-:W0:Y:S04]  /*38e80*/  LDCU UR18, c[0x0][0x398] ;  /* 0x00007300ff1277ac */ /* 0x000e280008000800 */
[----:B------:R1:W-:Y:S01]  /*38e90*/  @P3 STG.E.U16 desc[UR8][R2.64], R4 ;  /* 0x0000000402003986 */ /* 0x0003e2000c101508 */
[----:B------:R-:W-:Y:S01]  /*38ea0*/  IMAD.WIDE R8, R10, 0x2, R24 ;  /* 0x000000020a087825 */ /* 0x000fe200078e0218 */
[----:B------:R-:W0:Y:S01]  /*38eb0*/  LDCU UR42, c[0x0][0x398] ;  /* 0x00007300ff2a77ac */ /* 0x000e220008000800 */
[----:B------:R-:W0:Y:S01]  /*38ec0*/  LDCU UR34, c[0x0][0x398] ;  /* 0x00007300ff2277ac */ /* 0x000e220008000800 */
[----:B------:R-:W0:Y:S01]  /*38ed0*/  LDCU UR32, c[0x0][0x3b8] ;  /* 0x00007700ff2077ac */ /* 0x000e220008000800 */
[----:B-1----:R-:W-:-:S04]  /*38ee0*/  IMAD.WIDE R2, R11, 0x2, R46 ;  /* 0x000000020b027825 */ /* 0x002fc800078e022e */
[----:B------:R-:W-:Y:S01]  /*38ef0*/  IMAD.WIDE R4, R11, 0x2, R50 ;  /* 0x000000020b047825 */ /* 0x000fe200078e0232 */
[----:B------:R-:W-:Y:S01]  /*38f00*/  PRMT R11, R56, 0x7632, R11 ;  /* 0x00007632380b7816 */ /* 0x000fe2000000000b */
[----:B------:R1:W-:Y:S04]  /*38f10*/  @P2 STG.E.U16 desc[UR8][R2.64], R56 ;  /* 0x0000003802002986 */ /* 0x0003e8000c101508 */
[----:B------:R3:W-:Y:S01]  /*38f20*/  @P1 STG.E.U16 desc[UR8][R4.64], R11 ;  /* 0x0000000b04001986 */ /* 0x0007e2000c101508 */
[----:B------:R-:W-:Y:S01]  /*38f30*/  ISETP.LT.AND P2, PT, R31, UR47, !P4 ;  /* 0x0000002f1f007c0c */ /* 0x000fe2000e741270 */
[----:B------:R-:W0:Y:S01]  /*38f40*/  LDCU UR47, c[0x0][0x39c] ;  /* 0x00007380ff2f77ac */ /* 0x000e220008000800 */
[----:B-1----:R-:W-:-:S05]  /*38f50*/  VIADD R2, R30, 0x2e ;  /* 0x0000002e1e027836 */ /* 0x002fca0000000000 */
[----:B------:R-:W-:Y:S01]  /*38f60*/  ISETP.GE.AND P1, PT, R2, UR14, PT ;  /* 0x0000000e02007c0c */ /* 0x000fe2000bf26270 */
[----:B------:R-:W-:Y:S01]  /*38f70*/  IMAD.WIDE R2, R10, 0x2, R44 ;  /* 0x000000020a027825 */ /* 0x000fe200078e022c */
[----:B--2---:R-:W-:Y:S01]  /*38f80*/  PRMT R12, R58, 0x7632, R12 ;  /* 0x000076323a0c7816 */ /* 0x004fe2000000000c */
[----:B------:R1:W-:Y:S01]  /*38f90*/  @P5 STG.E.U16 desc[UR8][R6.64], R58 ;  /* 0x0000003a06005986 */ /* 0x0003e2000c101508 */
[----:B---3--:R-:W-:-:S03]  /*38fa0*/  PRMT R11, R57, 0x7632, R11 ;  /* 0x00007632390b7816 */ /* 0x008fc6000000000b */
[----:B-1----:R-:W2:Y:S01]  /*38fb0*/  LDL.LU R58, [R1+0x238] ;  /* 0x00023800013a7983 */ /* 0x002ea20000300800 */
[----:B------:R-:W-:Y:S01]  /*38fc0*/  ISETP.LT.AND P3, PT, R39, UR16, !P4 ;  /* 0x0000001027007c0c */ /* 0x000fe2000e761270 */
[C---:B------:R-:W-:Y:S01]  /*38fd0*/  IMAD.WIDE R4, R10.reuse, 0x2, R54 ;  /* 0x000000020a047825 */ /* 0x040fe200078e0236 */
[----:B------:R-:W-:Y:S01]  /*38fe0*/  ISETP.LT.AND P5, PT, R35, UR63, !P4 ;  /* 0x0000003f23007c0c */ /* 0x000fe2000e7a1270 */
[----:B------:R-:W3:Y:S01]  /*38ff0*/  LDL.LU R56, [R1+0x25c] ;  /* 0x00025c0001387983 */ /* 0x000ee20000300800 */
[----:B------:R-:W1:Y:S03]  /*39000*/  LDCU UR14, c[0x0][0x398] ;  /* 0x00007300ff0e77ac */ /* 0x000e660008000800 */
[----:B------:R-:W-:Y:S01]  /*39010*/  @P6 STG.E.U16 desc[UR8][R8.64], R12 ;  /* 0x0000000c08006986 */ /* 0x000fe2000c101508 */
[----:B------:R-:W-:Y:S01]  /*39020*/  IMAD.WIDE R6, R10, 0x2, R52 ;  /* 0x000000020a067825 */ /* 0x000fe200078e0234 */
[----:B------:R-:W0:Y:S02]  /*39030*/  LDCU UR16, c[0x0][0x398] ;  /* 0x00007300ff1077ac */ /* 0x000e240008000800 */
[----:B------:R1:W-:Y:S04]  /*39040*/  @P2 STG.E.U16 desc[UR8][R2.64], R57 ;  /* 0x0000003902002986 */ /* 0x0003e8000c101508 */
[----:B-1----:R-:W3:Y:S01]  /*39050*/  LDL.LU R57, [R1+0x24c] ;  /* 0x00024c0001397983 */ /* 0x002ee20000300800 */
[----:B------:R-:W-:-:S03]  /*39060*/  ISETP.LT.AND P6, PT, R61, UR66, !P4 ;  /* 0x000000423d007c0c */ /* 0x000fc6000e7c1270 */
[----:B------:R1:W-:Y:S01]  /*39070*/  @P3 STG.E.U16 desc[UR8][R4.64], R11 ;  /* 0x0000000b04003986 */ /* 0x0003e2000c101508 */
[----:B------:R-:W-:Y:S01]  /*39080*/  ISETP.LT.AND P3, PT, R60, UR65, !P4 ;  /* 0x000000413c007c0c */ /* 0x000fe2000e761270 */
[----:B------:R-:W-:Y:S01]  /*39090*/  IMAD.WIDE R8, R10, 0x2, R48 ;  /* 0x000000020a087825 */ /* 0x000fe200078e0230 */
[----:B----4-:R-:W-:Y:S01]  /*390a0*/  PRMT R12, R16, 0x7632, R12 ;  /* 0x00007632100c7816 */ /* 0x010fe2000000000c */
[----:B------:R4:W-:Y:S02]  /*390b0*/  @P5 STG.E.U16 desc[UR8][R6.64], R16 ;  /* 0x0000001006005986 */ /* 0x0009e4000c101508 */
[----:B------:R-:W-:-:S04]  /*390c0*/  IMAD.WIDE R2, R10, 0x2, R46 ;  /* 0x000000020a027825 */ /* 0x000fc800078e022e */
[----:B------:R0:W-:Y:S01]  /*390d0*/  @P6 STG.E.U16 desc[UR8][R8.64], R12 ;  /* 0x0000000c08006986 */ /* 0x0001e2000c101508 */
[----:B-1----:R-:W-:-:S03]  /*390e0*/  VIADD R11, R10, UR39 ;  /* 0x000000270a0b7c36 */ /* 0x002fc60008000000 */
[----:B----4-:R-:W4:Y:S01]  /*390f0*/  LDL.LU R16, [R1+0x27c] ;  /* 0x00027c0001107983 */ /* 0x010f220000300800 */
[----:B------:R-:W-:Y:S01]  /*39100*/  IMAD.WIDE R4, R10, 0x2, R50 ;  /* 0x000000020a047825 */ /* 0x000fe200078e0232 */
[----:B------:R-:W-:Y:S01]  /*39110*/  ISETP.LT.AND P4, PT, R59, UR64, !P4 ;  /* 0x000000403b007c0c */ /* 0x000fe2000e781270 */
[----:B------:R-:W1:Y:S01]  /*39120*/  LDCU UR39, c[0x0][0x398] ;  /* 0x00007300ff2777ac */ /* 0x000e620008000800 */
[----:B------:R-:W-:Y:S01]  /*39130*/  ISETP.LT.AND P5, PT, R20, UR46, !P1 ;  /* 0x0000002e14007c0c */ /* 0x000fe2000cfa1270 */
[----:B------:R-:W-:Y:S01]  /*39140*/  IMAD.WIDE R6, R11, 0x2, R26 ;  /* 0x000000020b067825 */ /* 0x000fe200078e021a */
[----:B------:R-:W-:Y:S01]  /*39150*/  ISETP.LT.AND P6, PT, R43, UR62, !P1 ;  /* 0x0000003e2b007c0c */ /* 0x000fe2000cfc1270 */
[----:B------:R-:W1:Y:S01]  /*39160*/  LDCU UR46, c[0x0][0x398] ;  /* 0x00007300ff2e77ac */ /* 0x000e620008000800 */
[----:B------:R-:W-:Y:S01]  /*39170*/  ISETP.LT.AND P2, PT, R31, UR38, !P1 ;  /* 0x000000261f007c0c */ /* 0x000fe2000cf41270 */
[----:B0-----:R-:W-:Y:S01]  /*39180*/  IMAD.WIDE R8, R11, 0x2, R24 ;  /* 0x000000020b087825 */ /* 0x001fe200078e0218 */
[----:B------:R-:W0:Y:S01]  /*39190*/  LDCU UR38, c[0x0][0x398] ;  /* 0x00007300ff2677ac */ /* 0x000e220008000800 */
[----:B--2---:R-:W-:Y:S01]  /*391a0*/  PRMT R10, R58, 0x7632, R10 ;  /* 0x000076323a0a7816 */ /* 0x004fe2000000000a */
[----:B------:R2:W-:Y:S04]  /*391b0*/  @P3 STG.E.U16 desc[UR8][R2.64], R58 ;  /* 0x0000003a02003986 */ /* 0x0005e8000c101508 */
[----:B--2---:R-:W2:Y:S01]  /*391c0*/  LDL.LU R58, [R1+0x26c] ;  /* 0x00026c00013a7983 */ /* 0x004ea20000300800 */
[----:B---3--:R-:W-:-:S03]  /*391d0*/  PRMT R12, R56, 0x7632, R12 ;  /* 0x00007632380c7816 */ /* 0x008fc6000000000c */
[----:B------:R-:W-:Y:S04]  /*391e0*/  @P4 STG.E.U16 desc[UR8][R4.64], R10 ;  /* 0x0000000a04004986 */ /* 0x000fe8000c101508 */
[----:B------:R3:W-:Y:S01]  /*391f0*/  @P5 STG.E.U16 desc[UR8][R6.64], R56 ;  /* 0x0000003806005986 */ /* 0x0007e2000c101508 */
[----:B------:R-:W-:-:S03]  /*39200*/  IMAD.WIDE R2, R11, 0x2, R44 ;  /* 0x000000020b027825 */ /* 0x000fc600078e022c */
[----:B------:R0:W-:Y:S04]  /*39210*/  @P6 STG.E.U16 desc[UR8][R8.64], R12 ;  /* 0x0000000c08006986 */ /* 0x0001e8000c101508 */
[----:B---3--:R-:W3:Y:S01]  /*39220*/  LDL.LU R56, [R1+0x29c] ;  /* 0x00029c0001387983 */ /* 0x008ee20000300800 */
[----:B0-----:R-:W-:-:S03]  /*39230*/  PRMT R8, R57, 0x7632, R8 ;  /* 0x0000763239087816 */ /* 0x001fc60000000008 */
        /* <DEDUP_REMOVED lines=9> */
[----:B----4-:R-:W-:Y:S01]  /*392d0*/  PRMT R10, R16, 0x7632, R10 ;  /* 0x00007632100a7816 */ /* 0x010fe2000000000a */
[----:B------:R-:W4:Y:S02]  /*392e0*/  LDCU UR48, c[0x0][0x398] ;  /* 0x00007300ff3077ac */ /* 0x000f240008000800 */
[----:B------:R0:W-:Y:S01]  /*392f0*/  @P3 STG.E.U16 desc[UR8][R2.64], R8 ;  /* 0x0000000802003986 */ /* 0x0001e2000c101508 */
[----:B------:R-:W-:-:S02]  /*39300*/  VIADD R9, R30, 0x2f ;  /* 0x0000002f1e097836 */ /* 0x000fc40000000000 */
[----:B------:R-:W-:Y:S01]  /*39310*/  IMAD.WIDE R6, R11, 0x2, R48 ;  /* 0x000000020b067825 */ /* 0x000fe200078e0230 */
[----:B------:R1:W-:Y:S02]  /*39320*/  @P5 STG.E.U16 desc[UR8][R4.64], R16 ;  /* 0x0000001004005986 */ /* 0x0003e4000c101508 */
[----:B------:R-:W-:Y:S02]  /*39330*/  ISETP.GE.AND P2, PT, R9, UR60, PT ;  /* 0x0000003c09007c0c */ /* 0x000fe4000bf46270 */
[----:B------:R2:W-:Y:S01]  /*39340*/  @P6 STG.E.U16 desc[UR8][R6.64], R10 ;  /* 0x0000000a06006986 */ /* 0x0005e2000c101508 */
[----:B0-----:R-:W-:-:S03]  /*39350*/  IMAD.WIDE R2, R11, 0x2, R46 ;  /* 0x000000020b027825 */ /* 0x001fc600078e022e */
[----:B-1----:R-:W4:Y:S01]  /*39360*/  LDL.LU R16, [R1+0x2ac] ;  /* 0x0002ac0001107983 */ /* 0x002f220000300800 */
[----:B------:R-:W-:Y:S01]  /*39370*/  ISETP.LT.AND P3, PT, R59, UR28, !P1 ;  /* 0x0000001c3b007c0c */ /* 0x000fe2000cf61270 */
[----:B------:R-:W-:Y:S01]  /*39380*/  VIADD R8, R11, UR31 ;  /* 0x0000001f0b087c36 */ /* 0x000fe20008000000 */
[----:B------:R-:W-:Y:S02]  /*39390*/  ISETP.LT.AND P5, PT, R20, UR22, !P2 ;  /* 0x0000001614007c0c */ /* 0x000fe4000d7a1270 */
[----:B--2---:R-:W-:Y:S01]  /*393a0*/  PRMT R9, R58, 0x7632, R9 ;  /* 0x000076323a097816 */ /* 0x004fe20000000009 */
[----:B------:R0:W-:Y:S01]  /*393b0*/  @P4 STG.E.U16 desc[UR8][R2.64], R58 ;  /* 0x0000003a02004986 */ /* 0x0001e2000c101508 */
[C---:B------:R-:W-:Y:S01]  /*393c0*/  IMAD.WIDE R4, R8.reuse, 0x2, R26 ;  /* 0x0000000208047825 */ /* 0x040fe200078e021a */
[----:B------:R-:W-:Y:S01]  /*393d0*/  ISETP.LT.AND P6, PT, R43, UR58, !P2 ;  /* 0x0000003a2b007c0c */ /* 0x000fe2000d7c1270 */
[----:B------:R-:W1:Y:S02]  /*393e0*/  LDCU UR28, c[0x0][0x398] ;  /* 0x00007300ff1c77ac */ /* 0x000e640008000800 */
[----:B------:R-:W-:Y:S01]  /*393f0*/  IMAD.WIDE R6, R8, 0x2, R24 ;  /* 0x0000000208067825 */ /* 0x000fe200078e0218 */
[----:B------:R-:W2:Y:S03]  /*39400*/  LDCU UR22, c[0x0][0x3b8] ;  /* 0x00007700ff1677ac */ /* 0x000ea60008000800 */
[----:B------:R-:W-:Y:S01]  /*39410*/  VIADD R10, R30, 0x30 ;  /* 0x000000301e0a7836 */ /* 0x000fe20000000000 */
[----:B------:R-:W1:Y:S01]  /*39420*/  LDCU UR31, c[0x0][0x398] ;  /* 0x00007300ff1f77ac */ /* 0x000e620008000800 */
[----:B0-----:R-:W2:Y:S01]  /*39430*/  LDL.LU R58, [R1+0x23c] ;  /* 0x00023c00013a7983 */ /* 0x001ea20000300800 */
[----:B------:R-:W-:Y:S01]  /*39440*/  IMAD.WIDE R2, R11, 0x2, R50 ;  /* 0x000000020b027825 */ /* 0x000fe200078e0232 */
[----:B------:R-:W-:-:S04]  /*39450*/  ISETP.LT.AND P4, PT, R31, UR76, !P2 ;  /* 0x0000004c1f007c0c */ /* 0x000fc8000d781270 */
[----:B------:R0:W-:Y:S01]  /*39460*/  @P3 STG.E.U16 desc[UR8][R2.64], R9 ;  /* 0x0000000902003986 */ /* 0x0001e2000c101508 */
[----:B---3--:R-:W-:-:S03]  /*39470*/  PRMT R11, R56, 0x7632, R11 ;  /* 0x00007632380b7816 */ /* 0x008fc6000000000b */
[----:B------:R3:W-:Y:S04]  /*39480*/  @P5 STG.E.U16 desc[UR8][R4.64], R56 ;  /* 0x0000003804005986 */ /* 0x0007e8000c101508 */
[----:B------:R-:W-:Y:S01]  /*39490*/  @P6 STG.E.U16 desc[UR8][R6.64], R11 ;  /* 0x0000000b06006986 */ /* 0x000fe2000c101508 */
[----:B0-----:R-:W-:-:S03]  /*394a0*/  IMAD.WIDE R2, R8, 0x2, R44 ;  /* 0x0000000208027825 */ /* 0x001fc600078e022c */
[----:B---3--:R-:W3:Y:S01]  /*394b0*/  LDL.LU R56, [R1+0x2c0] ;  /* 0x0002c00001387983 */ /* 0x008ee20000300800 */
[----:B------:R-:W-:-:S03]  /*394c0*/  PRMT R9, R57, 0x7632, R9 ;  /* 0x0000763239097816 */ /* 0x000fc60000000009 */
        /* <DEDUP_REMOVED lines=9> */
[----:B------:R-:W-:Y:S01]  /*39560*/  ISETP.GE.AND P1, PT, R10, UR53, PT ;  /* 0x000000350a007c0c */ /* 0x000fe2000bf26270 */
[----:B------:R-:W0:Y:S02]  /*39570*/  LDCU UR53, c[0x0][0x39c] ;  /* 0x00007380ff3577ac */ /* 0x000e240008000800 */
[----:B------:R1:W-:Y:S01]  /*39580*/  @P6 STG.E.U16 desc[UR8][R6.64], R9 ;  /* 0x0000000906006986 */ /* 0x0003e2000c101508 */
[----:B------:R-:W-:Y:S01]  /*39590*/  IMAD.WIDE R2, R8, 0x2, R48 ;  /* 0x0000000208027825 */ /* 0x000fe200078e0230 */
[----:B----4-:R-:W-:Y:S01]  /*395a0*/  PRMT R10, R16, 0x7632, R10 ;  /* 0x00007632100a7816 */ /* 0x010fe2000000000a */
[----:B------:R-:W4:Y:S01]  /*395b0*/  LDCU UR43, c[0x0][0x398] ;  /* 0x00007300ff2b77ac */ /* 0x000f220008000800 */
[----:B------:R0:W-:Y:S01]  /*395c0*/  @P5 STG.E.U16 desc[UR8][R4.64], R16 ;  /* 0x0000001004005986 */ /* 0x0001e2000c101508 */
[----:B------:R-:W-:Y:S01]  /*395d0*/  VIADD R11, R30, 0x31 ;  /* 0x000000311e0b7836 */ /* 0x000fe20000000000 */
[----:B------:R-:W2:Y:S02]  /*395e0*/  LDCU UR44, c[0x0][0x398] ;  /* 0x00007300ff2c77ac */ /* 0x000ea40008000800 */
[----:B------:R4:W-:Y:S01]  /*395f0*/  @P3 STG.E.U16 desc[UR8][R2.64], R10 ;  /* 0x0000000a02003986 */ /* 0x0009e2000c101508 */
[----:B------:R-:W2:Y:S01]  /*39600*/  LDCU UR45, c[0x0][0x398] ;  /* 0x00007300ff2d77ac */ /* 0x000ea20008000800 */
[----:B-1----:R-:W-:-:S02]  /*39610*/  IMAD.WIDE R6, R8, 0x2, R46 ;  /* 0x0000000208067825 */ /* 0x002fc400078e022e */
[----:B0-----:R-:W3:Y:S01]  /*39620*/  LDL.LU R16, [R1+0x300] ;  /* 0x0003000001107983 */ /* 0x001ee20000300800 */
[----:B------:R-:W-:Y:S02]  /*39630*/  ISETP.LT.AND P3, PT, R59, UR57, !P2 ;  /* 0x000000393b007c0c */ /* 0x000fe4000d761270 */
[----:B------:R-:W-:Y:S01]  /*39640*/  ISETP.LT.AND P5, PT, R20, UR52, !P1 ;  /* 0x0000003414007c0c */ /* 0x000fe2000cfa1270 */
[C---:B----4-:R-:W-:Y:S02]  /*39650*/  VIADD R10, R8.reuse, UR56 ;  /* 0x00000038080a7c36 */ /* 0x050fe40008000000 */
[----:B------:R-:W-:Y:S01]  /*39660*/  IMAD.WIDE R2, R8, 0x2, R50 ;  /* 0x0000000208027825 */ /* 0x000fe200078e0232 */
[----:B------:R-:W-:Y:S01]  /*39670*/  ISETP.LT.AND P6, PT, R43, UR33, !P1 ;  /* 0x000000212b007c0c */ /* 0x000fe2000cfc1270 */
[----:B------:R-:W0:Y:S02]  /*39680*/  LDCU UR33, c[0x0][0x398] ;  /* 0x00007300ff2177ac */ /* 0x000e240008000800 */
[----:B------:R-:W-:Y:S01]  /*39690*/  IMAD.WIDE R4, R10, 0x2, R26 ;  /* 0x000000020a047825 */ /* 0x000fe200078e021a */
[----:B------:R-:W-:Y:S01]  /*396a0*/  ISETP.GE.AND P2, PT, R11, UR41, PT ;  /* 0x000000290b007c0c */ /* 0x000fe2000bf46270 */
[----:B------:R-:W1:Y:S01]  /*396b0*/  LDCU UR41, c[0x0][0x398] ;  /* 0x00007300ff2977ac */ /* 0x000e620008000800 */
[----:B--2---:R-:W-:Y:S01]  /*396c0*/  PRMT R9, R58, 0x7632, R9 ;  /* 0x000076323a097816 */ /* 0x004fe20000000009 */
[----:B------:R2:W-:Y:S04]  /*396d0*/  @P4 STG.E.U16 desc[UR8][R6.64], R58 ;  /* 0x0000003a06004986 */ /* 0x0005e8000c101508 */
[----:B--2---:R-:W2:Y:S01]  /*396e0*/  LDL.LU R58, [R1+0x2f0] ;  /* 0x0002f000013a7983 */ /* 0x004ea20000300800 */
[----:B------:R-:W-:Y:S01]  /*396f0*/  ISETP.LT.AND P4, PT, R31, UR35, !P1 ;  /* 0x000000231f007c0c */ /* 0x000fe2000cf81270 */
[----:B------:R-:W-:Y:S01]  /*39700*/  IMAD.WIDE R6, R10, 0x2, R24 ;  /* 0x000000020a067825 */ /* 0x000fe200078e0218 */
[----:B------:R-:W4:Y:S01]  /*39710*/  LDCU UR35, c[0x0][0x398] ;  /* 0x00007300ff2377ac */ /* 0x000f220008000800 */
[----:B------:R0:W-:Y:S01]  /*39720*/  @P3 STG.E.U16 desc[UR8][R2.64], R9 ;  /* 0x0000000902003986 */ /* 0x0001e2000c101508 */
[----:B---3--:R-:W-:-:S03]  /*39730*/  PRMT R8, R56, 0x7632, R8 ;  /* 0x0000763238087816 */ /* 0x008fc60000000008 */
[----:B------:R3:W-:Y:S01]  /*39740*/  @P5 STG.E.U16 desc[UR8][R4.64], R56 ;  /* 0x0000003804005986 */ /* 0x0007e2000c101508 */
[----:B0-----:R-:W-:-:S03]  /*39750*/  IMAD.WIDE R2, R10, 0x2, R44 ;  /* 0x000000020a027825 */ /* 0x001fc600078e022c */
[----:B---3--:R-:W3:Y:S01]  /*39760*/  LDL.LU R56, [R1+0x2d0] ;  /* 0x0002d00001387983 */ /* 0x008ee20000300800 */
[----:B------:R-:W-:-:S03]  /*39770*/  PRMT R11, R57, 0x7632, R11 ;  /* 0x00007632390b7816 */ /* 0x000fc6000000000b */
[----:B------:R-:W-:Y:S04]  /*39780*/  @P6 STG.E.U16 desc[UR8][R6.64], R8 ;  /* 0x0000000806006986 */ /* 0x000fe8000c101508 */
[----:B------:R0:W-:Y:S04]  /*39790*/  @P4 STG.E.U16 desc[UR8][R2.64], R57 ;  /* 0x0000003902004986 */ /* 0x0001e8000c101508 */
[----:B0-----:R-:W4:Y:S01]  /*397a0*/  LDL.LU R57, [R1+0x2b0] ;  /* 0x0002b00001397983 */ /* 0x001f220000300800 */
[----:B------:R-:W-:Y:S02]  /*397b0*/  ISETP.LT.AND P6, PT, R39, UR12, !P1 ;  /* 0x0000000c27007c0c */ /* 0x000fe4000cfc1270 */
[----:B------:R-:W-:-:S02]  /*397c0*/  ISETP.LT.AND P5, PT, R35, UR27, !P1 ;  /* 0x0000001b23007c0c */ /* 0x000fc4000cfa1270 */
[----:B------:R-:W-:Y:S01]  /*397d0*/  ISETP.LT.AND P3, PT, R61, UR29, !P1 ;  /* 0x0000001d3d007c0c */ /* 0x000fe2000cf61270 */
[----:B------:R-:W-:Y:S01]  /*397e0*/  IMAD.WIDE R2, R10, 0x2, R54 ;  /* 0x000000020a027825 */ /* 0x000fe200078e0236 */
[----:B------:R-:W-:Y:S01]  /*397f0*/  ISETP.LT.AND P4, PT, R60, UR6, !P1 ;  /* 0x000000063c007c0c */ /* 0x000fe2000cf81270 */
[----:B------:R-:W0:Y:S02]  /*39800*/  LDCU UR27, c[0x0][0x39c] ;  /* 0x00007380ff1b77ac */ /* 0x000e240008000800 */
[----:B------:R-:W-:Y:S01]  /*39810*/  IMAD.WIDE R4, R10, 0x2, R52 ;  /* 0x000000020a047825 */ /* 0x000fe200078e0234 */
[----:B------:R-:W0:Y:S01]  /*39820*/  LDCU UR29, c[0x0][0x398] ;  /* 0x00007300ff1d77ac */ /* 0x000e220008000800 */
[----:B------:R-:W-:Y:S02]  /*39830*/  PRMT R12, R16, 0x7632, R12 ;  /* 0x00007632100c7816 */ /* 0x000fe4000000000c */
[C---:B------:R-:W-:Y:S01]  /*39840*/  IMAD.WIDE R6, R10.reuse, 0x2, R48 ;  /* 0x000000020a067825 */ /* 0x040fe200078e0230 */
[----:B------:R-:W-:Y:S01]  /*39850*/  @P6 STG.E.U16 desc[UR8][R2.64], R11 ;  /* 0x0000000b02006986 */ /* 0x000fe2000c101508 */
[----:B------:R-:W0:Y:S02]  /*39860*/  LDCU UR6, c[0x0][0x3b8] ;  /* 0x00007700ff0677ac */ /* 0x000e240008000800 */
[C---:B------:R-:W-:Y:S01]  /*39870*/  IMAD.WIDE R8, R10.reuse, 0x2, R46 ;  /* 0x000000020a087825 */ /* 0x040fe200078e022e */
[----:B------:R1:W-:Y:S01]  /*39880*/  @P5 STG.E.U16 desc[UR8][R4.64], R16 ;  /* 0x0000001004005986 */ /* 0x0003e2000c101508 */
[----:B------:R-:W0:Y:S03]  /*39890*/  LDCU UR12, c[0x0][0x3b8] ;  /* 0x00007700ff0c77ac */ /* 0x000e260008000800 */
[----:B------:R0:W-:Y:S04]  /*398a0*/  @P3 STG.E.U16 desc[UR8][R6.64], R12 ;  /* 0x0000000c06003986 */ /* 0x0001e8000c101508 */
[----:B-1----:R-:W4:Y:S01]  /*398b0*/  LDL.LU R16, [R1+0x320] ;  /* 0x0003200001107983 */ /* 0x002f220000300800 */
[----:B------:R-:W-:Y:S01]  /*398c0*/  ISETP.LT.AND P3, PT, R59, UR36, !P1 ;  /* 0x000000243b007c0c */ /* 0x000fe2000cf61270 */
[----:B------:R-:W-:Y:S01]  /*398d0*/  VIADD R11, R10, UR20 ;  /* 0x000000140a0b7c36 */ /* 0x000fe20008000000 */
[----:B------:R-:W-:Y:S01]  /*398e0*/  ISETP.LT.AND P5, PT, R20, UR40, !P2 ;  /* 0x0000002814007c0c */ /* 0x000fe2000d7a1270 */
[----:B------:R-:W-:Y:S01]  /*398f0*/  IMAD.WIDE R2, R10, 0x2, R50 ;  /* 0x000000020a027825 */ /* 0x000fe200078e0232 */
[----:B------:R-:W-:Y:S01]  /*39900*/  ISETP.LT.AND P6, PT, R43, UR50, !P2 ;  /* 0x000000322b007c0c */ /* 0x000fe2000d7c1270 */
[----:B------:R-:W1:Y:S02]  /*39910*/  LDCU UR36, c[0x0][0x398] ;  /* 0x00007300ff2477ac */ /* 0x000e640008000800 */
[C---:B------:R-:W-:Y:S01]  /*39920*/  IMAD.WIDE R4, R11.reuse, 0x2, R26 ;  /* 0x000000020b047825 */ /* 0x040fe200078e021a */
[----:B------:R-:W1:Y:S03]  /*39930*/  LDCU UR20, c[0x0][0x398] ;  /* 0x00007300ff1477ac */ /* 0x000e660008000800 */
[----:B0-----:R-:W-:Y:S01]  /*39940*/  IMAD.WIDE R6, R11, 0x2, R24 ;  /* 0x000000020b067825 */ /* 0x001fe200078e0218 */
[----:B------:R-:W0:Y:S01]  /*39950*/  LDCU UR40, c[0x0][0x398] ;  /* 0x00007300ff2877ac */ /* 0x000e220008000800 */
[----:B--2---:R2:W-:Y:S02]  /*39960*/  @P4 STG.E.U16 desc[UR8][R8.64], R58 ;  /* 0x0000003a08004986 */ /* 0x0045e4000c101508 */
[----:B--2---:R-:W-:-:S02]  /*39970*/  PRMT R8, R58, 0x7632, R8 ;  /* 0x000076323a087816 */ /* 0x004fc40000000008 */
[----:B------:R-:W2:Y:S01]  /*39980*/  LDL.LU R58, [R1+0x310] ;  /* 0x00031000013a7983 */ /* 0x000ea20000300800 */
[----:B------:R-:W-:-:S03]  /*39990*/  ISETP.LT.AND P4, PT, R31, UR49, !P2 ;  /* 0x000000311f007c0c */ /* 0x000fc6000d781270 */
[----:B------:R0:W-:Y:S01]  /*399a0*/  @P3 STG.E.U16 desc[UR8][R2.64], R8 ;  /* 0x0000000802003986 */ /* 0x0001e2000c101508 */
[----:B---3--:R-:W-:-:S03]  /*399b0*/  PRMT R10, R56, 0x7632, R10 ;  /* 0x00007632380a7816 */ /* 0x008fc6000000000a */
[----:B------:R3:W-:Y:S01]  /*399c0*/  @P5 STG.E.U16 desc[UR8][R4.64], R56 ;  /* 0x0000003804005986 */ /* 0x0007e2000c101508 */
[----:B0-----:R-:W-:-:S03]  /*399d0*/  IMAD.WIDE R2, R11, 0x2, R44 ;  /* 0x000000020b027825 */ /* 0x001fc600078e022c */
[----:B---3--:R-:W3:Y:S04]  /*399e0*/  LDL.LU R56, [R1+0x2c4] ;  /* 0x0002c40001387983 */ /* 0x008ee80000300800 */
[----:B------:R0:W-:Y:S04]  /*399f0*/  @P6 STG.E.U16 desc[UR8][R6.64], R10 ;  /* 0x0000000a06006986 */ /* 0x0001e8000c101508 */
[----:B----4-:R4:W-:Y:S01]  /*39a00*/  @P4 STG.E.U16 desc[UR8][R2.64], R57 ;  /* 0x0000003902004986 */ /* 0x0109e2000c101508 */
[----:B0-----:R-:W-:-:S03]  /*39a10*/  PRMT R10, R57, 0x7632, R10 ;  /* 0x00007632390a7816 */ /* 0x001fc6000000000a */
[----:B----4-:R-:W4:Y:S01]  /*39a20*/  LDL.LU R57, [R1+0x2e4] ;  /* 0x0002e40001397983 */ /* 0x010f220000300800 */
[----:B------:R-:W-:Y:S02]  /*39a30*/  ISETP.LT.AND P6, PT, R39, UR26, !P2 ;  /* 0x0000001a27007c0c */ /* 0x000fe4000d7c1270 */
[----:B------:R-:W-:Y:S02]  /*39a40*/  ISETP.LT.AND P5, PT, R35, UR18, !P2 ;  /* 0x0000001223007c0c */ /* 0x000fe4000d7a1270 */
[----:B------:R-:W-:Y:S01]  /*39a50*/  ISETP.LT.AND P3, PT, R61, UR30, !P2 ;  /* 0x0000001e3d007c0c */ /* 0x000fe2000d761270 */
[----:B------:R-:W-:Y:S01]  /*39a60*/  VIADD R9, R30, 0x32 ;  /* 0x000000321e097836 */ /* 0x000fe20000000000 */
[----:B------:R-:W-:Y:S01]  /*39a70*/  ISETP.LT.AND P4, PT, R60, UR42, !P2 ;  /* 0x0000002a3c007c0c */ /* 0x000fe2000d781270 */
[C---:B------:R-:W-:Y:S01]  /*39a80*/  IMAD.WIDE R2, R11.reuse, 0x2, R54 ;  /* 0x000000020b027825 */ /* 0x040fe200078e0236 */
[----:B------:R-:W0:Y:S03]  /*39a90*/  LDCU UR18, c[0x0][0x398] ;  /* 0x00007300ff1277ac */ /* 0x000e260008000800 */
[----:B------:R-:W-:Y:S01]  /*39aa0*/  IMAD.WIDE R4, R11, 0x2, R52 ;  /* 0x000000020b047825 */ /* 0x000fe200078e0234 */
[----:B------:R-:W-:Y:S01]  /*39ab0*/  ISETP.GE.AND P1, PT, R9, UR47, PT ;  /* 0x0000002f09007c0c */ /* 0x000fe2000bf26270 */
[----:B------:R-:W-:Y:S01]  /*39ac0*/  @P6 STG.E.U16 desc[UR8][R2.64], R10 ;  /* 0x0000000a02006986 */ /* 0x000fe2000c101508 */
[----:B------:R-:W0:Y:S01]  /*39ad0*/  LDCU UR26, c[0x0][0x398] ;  /* 0x00007300ff1a77ac */ /* 0x000e220008000800 */
[C---:B------:R-:W-:Y:S01]  /*39ae0*/  IMAD.WIDE R6, R11.reuse, 0x2, R48 ;  /* 0x000000020b067825 */ /* 0x040fe200078e0230 */
[----:B------:R-:W-:Y:S01]  /*39af0*/  PRMT R12, R16, 0x7632, R12 ;  /* 0x00007632100c7816 */ /* 0x000fe2000000000c */
[----:B------:R0:W-:Y:S02]  /*39b00*/  @P5 STG.E.U16 desc[UR8][R4.64], R16 ;  /* 0x0000001004005986 */ /* 0x0001e4000c101508 */
[----:B------:R-:W-:Y:S01]  /*39b10*/  IMAD.WIDE R8, R11, 0x2, R46 ;  /* 0x000000020b087825 */ /* 0x000fe200078e022e */
[----:B------:R-:W1:Y:S01]  /*39b20*/  LDCU UR30, c[0x0][0x398] ;  /* 0x00007300ff1e77ac */ /* 0x000e620008000800 */
[----:B------:R1:W-:Y:S01]  /*39b30*/  @P3 STG.E.U16 desc[UR8][R6.64], R12 ;  /* 0x0000000c06003986 */ /* 0x0003e2000c101508 */
[----:B------:R-:W1:Y:S03]  /*39b40*/  LDCU UR42, c[0x0][0x398] ;  /* 0x00007300ff2a77ac */ /* 0x000e660008000800 */
[----:B0-----:R-:W4:Y:S01]  /*39b50*/  LDL.LU R16, [R1+0x304] ;  /* 0x0003040001107983 */ /* 0x001f220000300800 */
[----:B------:R-:W-:Y:S01]  /*39b60*/  ISETP.LT.AND P3, PT, R59, UR34, !P2 ;  /* 0x000000223b007c0c */ /* 0x000fe2000d761270 */
[C---:B------:R-:W-:Y:S01]  /*39b70*/  VIADD R10, R11.reuse, UR32 ;  /* 0x000000200b0a7c36 */ /* 0x040fe20008000000 */
[----:B------:R-:W-:Y:S01]  /*39b80*/  ISETP.LT.AND P5, PT, R20, UR14, !P1 ;  /* 0x0000000e14007c0c */ /* 0x000fe2000cfa1270 */
[----:B------:R-:W-:Y:S01]  /*39b90*/  IMAD.WIDE R2, R11, 0x2, R50 ;  /* 0x000000020b027825 */ /* 0x000fe200078e0232 */
[----:B------:R-:W-:Y:S01]  /*39ba0*/  ISETP.LT.AND P6, PT, R43, UR16, !P1 ;  /* 0x000000102b007c0c */ /* 0x000fe2000cfc1270 */
[----:B------:R-:W0:Y:S02]  /*39bb0*/  LDCU UR16, c[0x0][0x398] ;  /* 0x00007300ff1077ac */ /* 0x000e240008000800 */
[C---:B------:R-:W-:Y:S01]  /*39bc0*/  IMAD.WIDE R4, R10.reuse, 0x2, R26 ;  /* 0x000000020a047825 */ /* 0x040fe200078e021a */
[----:B------:R-:W0:Y:S03]  /*39bd0*/  LDCU UR32, c[0x0][0x398] ;  /* 0x00007300ff2077ac */ /* 0x000e260008000800 */
[----:B-1----:R-:W-:Y:S01]  /*39be0*/  IMAD.WIDE R6, R10, 0x2, R24 ;  /* 0x000000020a067825 */ /* 0x002fe200078e0218 */
[----:B------:R-:W1:Y:S01]  /*39bf0*/  LDCU UR34, c[0x0][0x398] ;  /* 0x00007300ff2277ac */ /* 0x000e620008000800 */
[----:B------:R-:W0:Y:S01]  /*39c00*/  LDCU UR14, c[0x0][0x3b8] ;  /* 0x00007700ff0e77ac */ /* 0x000e220008000800 */
[----:B--2---:R2:W-:Y:S02]  /*39c10*/  @P4 STG.E.U16 desc[UR8][R8.64], R58 ;  /* 0x0000003a08004986 */ /* 0x0045e4000c101508 */
[----:B--2---:R-:W-:-:S02]  /*39c20*/  PRMT R8, R58, 0x7632, R8 ;  /* 0x000076323a087816 */ /* 0x004fc40000000008 */
[----:B------:R-:W2:Y:S01]  /*39c30*/  LDL.LU R58, [R1+0x2f4] ;  /* 0x0002f400013a7983 */ /* 0x000ea20000300800 */
[----:B------:R-:W-:Y:S02]  /*39c40*/  ISETP.LT.AND P4, PT, R31, UR39, !P1 ;  /* 0x000000271f007c0c */ /* 0x000fe4000cf81270 */
[----:B---3--:R-:W-:Y:S01]  /*39c50*/  PRMT R11, R56, 0x7632, R11 ;  /* 0x00007632380b7816 */ /* 0x008fe2000000000b */
[----:B------:R3:W-:Y:S01]  /*39c60*/  @P3 STG.E.U16 desc[UR8][R2.64], R8 ;  /* 0x0000000802003986 */ /* 0x0007e2000c101508 */
[----:B------:R-:W-:Y:S01]  /*39c70*/  VIADD R9, R30, 0x33 ;  /* 0x000000331e097836 */ /* 0x000fe20000000000 */
[----:B------:R-:W0:Y:S02]  /*39c80*/  LDCU UR39, c[0x0][0x398] ;  /* 0x00007300ff2777ac */ /* 0x000e240008000800 */
[----:B------:R1:W-:Y:S04]  /*39c90*/  @P5 STG.E.U16 desc[UR8][R4.64], R56 ;  /* 0x0000003804005986 */ /* 0x0003e8000c101508 */
[----:B------:R0:W-:Y:S01]  /*39ca0*/  @P6 STG.E.U16 desc[UR8][R6.64], R11 ;  /* 0x0000000b06006986 */ /* 0x0001e2000c101508 */
[----:B---3--:R-:W-:-:S03]  /*39cb0*/  IMAD.WIDE R2, R10, 0x2, R44 ;  /* 0x000000020a027825 */ /* 0x008fc600078e022c */
[----:B-1----:R-:W3:Y:S04]  /*39cc0*/  LDL.LU R56, [R1+0x2d4] ;  /* 0x0002d40001387983 */ /* 0x002ee80000300800 */
[----:B----4-:R1:W-:Y:S01]  /*39cd0*/  @P4 STG.E.U16 desc[UR8][R2.64], R57 ;  /* 0x0000003902004986 */ /* 0x0103e2000c101508 */
[----:B0-----:R-:W-:-:S03]  /*39ce0*/  PRMT R11, R57, 0x7632, R11 ;  /* 0x00007632390b7816 */ /* 0x001fc6000000000b */
[----:B-1----:R-:W4:Y:S01]  /*39cf0*/  LDL.LU R57, [R1+0x2b4] ;  /* 0x0002b40001397983 */ /* 0x002f220000300800 */
[----:B------:R-:W-:Y:S02]  /*39d00*/  ISETP.LT.AND P6, PT, R39, UR38, !P1 ;  /* 0x0000002627007c0c */ /* 0x000fe4000cfc1270 */
[----:B------:R-:W-:Y:S02]  /*39d10*/  ISETP.LT.AND P5, PT, R35, UR46, !P1 ;  /* 0x0000002e23007c0c */ /* 0x000fe4000cfa1270 */
[----:B------:R-:W-:Y:S01]  /*39d20*/  ISETP.LT.AND P3, PT, R61, UR24, !P1 ;  /* 0x000000183d007c0c */ /* 0x000fe2000cf61270 */
[----:B------:R-:W-:Y:S01]  /*39d30*/  IMAD.WIDE R2, R10, 0x2, R54 ;  /* 0x000000020a027825 */ /* 0x000fe200078e0236 */
[----:B------:R-:W-:Y:S01]  /*39d40*/  ISETP.LT.AND P4, PT, R60, UR51, !P1 ;  /* 0x000000333c007c0c */ /* 0x000fe2000cf81270 */
[----:B------:R-:W0:Y:S02]  /*39d50*/  LDCU UR24, c[0x0][0x398] ;  /* 0x00007300ff1877ac */ /* 0x000e240008000800 */
[C---:B------:R-:W-:Y:S01]  /*39d60*/  IMAD.WIDE R4, R10.reuse, 0x2, R52 ;  /* 0x000000020a047825 */ /* 0x040fe200078e0234 */
[----:B------:R-:W-:Y:S01]  /*39d70*/  ISETP.GE.AND P2, PT, R9, UR53, PT ;  /* 0x0000003509007c0c */ /* 0x000fe2000bf46270 */
[----:B------:R-:W1:Y:S02]  /*39d80*/  LDCU UR38, c[0x0][0x398] ;  /* 0x00007300ff2677ac */ /* 0x000e640008000800 */
[----:B------:R-:W-:Y:S01]  /*39d90*/  IMAD.WIDE R6, R10, 0x2, R48 ;  /* 0x000000020a067825 */ /* 0x000fe200078e0230 */
[----:B------:R-:W-:Y:S01]  /*39da0*/  @P6 STG.E.U16 desc[UR8][R2.64], R11 ;  /* 0x0000000b02006986 */ /* 0x000fe2000c101508 */
[----:B------:R-:W-:-:S02]  /*39db0*/  PRMT R12, R16, 0x7632, R12 ;  /* 0x00007632100c7816 */ /* 0x000fc4000000000c */
[----:B------:R-:W-:Y:S01]  /*39dc0*/  IMAD.WIDE R8, R10, 0x2, R46 ;  /* 0x000000020a087825 */ /* 0x000fe200078e022e */
[----:B------:R0:W-:Y:S04]  /*39dd0*/  @P5 STG.E.U16 desc[UR8][R4.64], R16 ;  /* 0x0000001004005986 */ /* 0x0001e8000c101508 */
[----:B------:R1:W-:Y:S04]  /*39de0*/  @P3 STG.E.U16 desc[UR8][R6.64], R12 ;  /* 0x0000000c06003986 */ /* 0x0003e8000c101508 */
[----:B0-----:R-:W4:Y:S01]  /*39df0*/  LDL.LU R16, [R1+0x324] ;  /* 0x0003240001107983 */ /* 0x001f220000300800 */
[----:B------:R-:W-:-:S02]  /*39e00*/  ISETP.LT.AND P1, PT, R59, UR48, !P1 ;  /* 0x000000303b007c0c */ /* 0x000fc4000cf21270 */
[----:B------:R-:W-:Y:S01]  /*39e10*/  ISETP.LT.AND P5, PT, R20, UR28, !P2 ;  /* 0x0000001c14007c0c */ /* 0x000fe2000d7a1270 */
[C---:B------:R-:W-:Y:S02]  /*39e20*/  VIADD R11, R10.reuse, UR22 ;  /* 0x000000160a0b7c36 */ /* 0x040fe40008000000 */
[----:B------:R-:W-:Y:S01]  /*39e30*/  IMAD.WIDE R2, R10, 0x2, R50 ;  /* 0x000000020a027825 */ /* 0x000fe200078e0232 */
[----:B------:R-:W-:Y:S01]  /*39e40*/  ISETP.LT.AND P6, PT, R43, UR37, !P2 ;  /* 0x000000252b007c0c */ /* 0x000fe2000d7c1270 */
[----:B------:R-:W0:Y:S02]  /*39e50*/  LDCU UR22, c[0x0][0x398] ;  /* 0x00007300ff1677ac */ /* 0x000e240008000800 */
[C---:B------:R-:W-:Y:S01]  /*39e60*/  IMAD.WIDE R4, R11.reuse, 0x2, R26 ;  /* 0x000000020b047825 */ /* 0x040fe200078e021a */
[----:B------:R-:W0:Y:S03]  /*39e70*/  LDCU UR28, c[0x0][0x398] ;  /* 0x00007300ff1c77ac */ /* 0x000e260008000800 */
[----:B-1----:R-:W-:Y:S01]  /*39e80*/  IMAD.WIDE R6, R11, 0x2, R24 ;  /* 0x000000020b067825 */ /* 0x002fe200078e0218 */
[----:B--2---:R1:W-:Y:S02]  /*39e90*/  @P4 STG.E.U16 desc[UR8][R8.64], R58 ;  /* 0x0000003a08004986 */ /* 0x0043e4000c101508 */
[----:B-1----:R-:W-:-:S02]  /*39ea0*/  PRMT R8, R58, 0x7632, R8 ;  /* 0x000076323a087816 */ /* 0x002fc40000000008 */
[----:B------:R-:W2:Y:S01]  /*39eb0*/  LDL.LU R58, [R1+0x314] ;  /* 0x00031400013a7983 */ /* 0x000ea20000300800 */
[----:B------:R-:W-:-:S03]  /*39ec0*/  ISETP.LT.AND P4, PT, R31, UR43, !P2 ;  /* 0x0000002b1f007c0c */ /* 0x000fc6000d781270 */
[----:B------:R1:W-:Y:S01]  /*39ed0*/  @P1 STG.E.U16 desc[UR8][R2.64], R8 ;  /* 0x0000000802001986 */ /* 0x0003e2000c101508 */
[----:B---3--:R-:W-:-:S03]  /*39ee0*/  PRMT R10, R56, 0x7632, R10 ;  /* 0x00007632380a7816 */ /* 0x008fc6000000000a */
[----:B------:R3:W-:Y:S01]  /*39ef0*/  @P5 STG.E.U16 desc[UR8][R4.64], R56 ;  /* 0x0000003804005986 */ /* 0x0007e2000c101508 */
[----:B-1----:R-:W-:-:S03]  /*39f00*/  IMAD.WIDE R2, R11, 0x2, R44 ;  /* 0x000000020b027825 */ /* 0x002fc600078e022c */
[----:B---3--:R-:W3:Y:S04]  /*39f10*/  LDL.LU R56, [R1+0x2c8] ;  /* 0x0002c80001387983 */ /* 0x008ee80000300800 */
[----:B------:R1:W-:Y:S04]  /*39f20*/  @P6 STG.E.U16 desc[UR8][R6.64], R10 ;  /* 0x0000000a06006986 */ /* 0x0003e8000c101508 */
[----:B----4-:R4:W-:Y:S01]  /*39f30*/  @P4 STG.E.U16 desc[UR8][R2.64], R57 ;  /* 0x0000003902004986 */ /* 0x0109e2000c101508 */
[----:B-1----:R-:W-:-:S03]  /*39f40*/  PRMT R10, R57, 0x7632, R10 ;  /* 0x00007632390a7816 */ /* 0x002fc6000000000a */
[----:B----4-:R-:W4:Y:S01]  /*39f50*/  LDL.LU R57, [R1+0x2e8] ;  /* 0x0002e80001397983 */ /* 0x010f220000300800 */
[----:B------:R-:W-:Y:S02]  /*39f60*/  ISETP.LT.AND P6, PT, R39, UR31, !P2 ;  /* 0x0000001f27007c0c */ /* 0x000fe4000d7c1270 */
[----:B------:R-:W-:Y:S02]  /*39f70*/  ISETP.LT.AND P5, PT, R35, UR44, !P2 ;  /* 0x0000002c23007c0c */ /* 0x000fe4000d7a1270 */
[----:B------:R-:W-:Y:S01]  /*39f80*/  ISETP.LT.AND P1, PT, R61, UR33, !P2 ;  /* 0x000000213d007c0c */ /* 0x000fe2000d721270 */
[----:B------:R-:W-:Y:S01]  /*39f90*/  VIADD R9, R30, 0x34 ;  /* 0x000000341e097836 */ /* 0x000fe20000000000 */
[----:B------:R-:W-:Y:S01]  /*39fa0*/  ISETP.LT.AND P4, PT, R60, UR35, !P2 ;  /* 0x000000233c007c0c */ /* 0x000fe2000d781270 */
[C---:B------:R-:W-:Y:S01]  /*39fb0*/  IMAD.WIDE R2, R11.reuse, 0x2, R54 ;  /* 0x000000020b027825 */ /* 0x040fe200078e0236 */
[----:B------:R-:W1:Y:S03]  /*39fc0*/  LDCU UR31, c[0x0][0x398] ;  /* 0x00007300ff1f77ac */ /* 0x000e660008000800 */
[----:B------:R-:W-:Y:S01]  /*39fd0*/  IMAD.WIDE R4, R11, 0x2, R52 ;  /* 0x000000020b047825 */ /* 0x000fe200078e0234 */
[----:B------:R-:W-:Y:S01]  /*39fe0*/  ISETP.GE.AND P3, PT, R9, UR27, PT ;  /* 0x0000001b09007c0c */ /* 0x000fe2000bf66270 */
[----:B------:R-:W-:Y:S01]  /*39ff0*/  @P6 STG.E.U16 desc[UR8][R2.64], R10 ;  /* 0x0000000a02006986 */ /* 0x000fe2000c101508 */
[----:B------:R-:W-:Y:S01]  /*3a000*/  PRMT R12, R16, 0x7632, R12 ;  /* 0x00007632100c7816 */ /* 0x000fe2000000000c */
[----:B------:R-:W-:Y:S01]  /*3a010*/  IMAD.WIDE R6, R11, 0x2, R48 ;  /* 0x000000020b067825 */ /* 0x000fe200078e0230 */
[----:B------:R-:W-:Y:S01]  /*3a020*/  ISETP.LT.AND P2, PT, R59, UR41, !P2 ;  /* 0x000000293b007c0c */ /* 0x000fe2000d741270 */
[----:B------:R0:W-:Y:S01]  /*3a030*/  @P5 STG.E.U16 desc[UR8][R4.64], R16 ;  /* 0x0000001004005986 */ /* 0x0001e2000c101508 */
[----:B------:R-:W1:Y:S01]  /*3a040*/  LDCU UR27, c[0x0][0x398] ;  /* 0x00007300ff1b77ac */ /* 0x000e620008000800 */
[----:B------:R-:W-:-:S02]  /*3a050*/  IMAD.WIDE R8, R11, 0x2, R46 ;  /* 0x000000020b087825 */ /* 0x000fc400078e022e */
[----:B------:R1:W-:Y:S01]  /*3a060*/  @P1 STG.E.U16 desc[UR8][R6.64], R12 ;  /* 0x0000000c06001986 */ /* 0x0003e2000c101508 */
[----:B------:R-:W1:Y:S01]  /*3a070*/  LDCU UR33, c[0x0][0x398] ;  /* 0x00007300ff2177ac */ /* 0x000e620008000800 */
[----:B------:R-:W1:Y:S02]  /*3a080*/  LDCU UR35, c[0x0][0x398] ;  /* 0x00007300ff2377ac */ /* 0x000e640008000800 */
[----:B0-----:R-:W4:Y:S01]  /*3a090*/  LDL.LU R16, [R1+0x308] ;  /* 0x0003080001107983 */ /* 0x001f220000300800 */
        /* <DEDUP_REMOVED lines=11> */
[----:B------:R-:W-:Y:S02]  /*3a150*/  ISETP.LT.AND P4, PT, R31, UR20, !P3 ;  /* 0x000000141f007c0c */ /* 0x000fe4000df81270 */
[----:B---3--:R-:W-:Y:S01]  /*3a160*/  PRMT R11, R56, 0x7632, R11 ;  /* 0x00007632380b7816 */ /* 0x008fe2000000000b */
[----:B------:R1:W-:Y:S01]  /*3a170*/  @P2 STG.E.U16 desc[UR8][R2.64], R8 ;  /* 0x0000000802002986 */ /* 0x0003e2000c101508 */
[----:B------:R-:W-:Y:S01]  /*3a180*/  VIADD R9, R30, 0x35 ;  /* 0x000000351e097836 */ /* 0x000fe20000000000 */
[----:B------:R-:W3:Y:S02]  /*3a190*/  LDCU UR20, c[0x0][0x398] ;  /* 0x00007300ff1477ac */ /* 0x000ee40008000800 */
[----:B------:R0:W-:Y:S04]  /*3a1a0*/  @P5 STG.E.U16 desc[UR8][R4.64], R56 ;  /* 0x0000003804005986 */ /* 0x0001e8000c101508 */
[----:B------:R3:W-:Y:S01]  /*3a1b0*/  @P6 STG.E.U16 desc[UR8][R6.64], R11 ;  /* 0x0000000b06006986 */ /* 0x0007e2000c101508 */
[----:B-1----:R-:W-:-:S03]  /*3a1c0*/  IMAD.WIDE R2, R10, 0x2, R44 ;  /* 0x000000020a027825 */ /* 0x002fc600078e022c */
[----:B0-----:R-:W2:Y:S04]  /*3a1d0*/  LDL.LU R56, [R1+0x2d8] ;  /* 0x0002d80001387983 */ /* 0x001ea80000300800 */
[----:B----4-:R0:W-:Y:S01]  /*3a1e0*/  @P4 STG.E.U16 desc[UR8][R2.64], R57 ;  /* 0x0000003902004986 */ /* 0x0101e2000c101508 */
[----:B---3--:R-:W-:-:S03]  /*3a1f0*/  PRMT R11, R57, 0x7632, R11 ;  /* 0x00007632390b7816 */ /* 0x008fc6000000000b */
[----:B0-----:R-:W3:Y:S01]  /*3a200*/  LDL.LU R57, [R1+0x2b8] ;  /* 0x0002b80001397983 */ /* 0x001ee20000300800 */
        /* <DEDUP_REMOVED lines=11> */
[----:B------:R-:W4:Y:S01]  /*3a2c0*/  LDCU UR26, c[0x0][0x398] ;  /* 0x00007300ff1a77ac */ /* 0x000f220008000800 */
[----:B------:R-:W-:Y:S01]  /*3a2d0*/  PRMT R12, R16, 0x7632, R12 ;  /* 0x00007632100c7816 */ /* 0x000fe2000000000c */
[C---:B------:R-:W-:Y:S01]  /*3a2e0*/  IMAD.WIDE R8, R10.reuse, 0x2, R46 ;  /* 0x000000020a087825 */ /* 0x040fe200078e022e */
[----:B------:R0:W-:Y:S04]  /*3a2f0*/  @P5 STG.E.U16 desc[UR8][R4.64], R16 ;  /* 0x0000001004005986 */ /* 0x0001e8000c101508 */
[----:B------:R1:W-:Y:S04]  /*3a300*/  @P2 STG.E.U16 desc[UR8][R6.64], R12 ;  /* 0x0000000c06002986 */ /* 0x0003e8000c101508 */
[----:B0-----:R-:W4:Y:S01]  /*3a310*/  LDL.LU R16, [R1+0x328] ;  /* 0x0003280001107983 */ /* 0x001f220000300800 */
[----:B------:R-:W-:Y:S01]  /*3a320*/  ISETP.LT.AND P2, PT, R59, UR30, !P3 ;  /* 0x0000001e3b007c0c */ /* 0x000fe2000df41270 */
[----:B------:R-:W-:-:S02]  /*3a330*/  VIADD R11, R10, UR12 ;  /* 0x0000000c0a0b7c36 */ /* 0x000fc40008000000 */
[----:B------:R-:W-:Y:S01]  /*3a340*/  IMAD.WIDE R2, R10, 0x2, R50 ;  /* 0x000000020a027825 */ /* 0x000fe200078e0232 */
[----:B------:R-:W-:Y:S01]  /*3a350*/  ISETP.LT.AND P5, PT, R43, UR32, !P1 ;  /* 0x000000202b007c0c */ /* 0x000fe2000cfa1270 */
[----:B------:R-:W0:Y:S02]  /*3a360*/  LDCU UR30, c[0x0][0x398] ;  /* 0x00007300ff1e77ac */ /* 0x000e240008000800 */
[----:B------:R-:W-:Y:S01]  /*3a370*/  IMAD.WIDE R4, R11, 0x2, R26 ;  /* 0x000000020b047825 */ /* 0x000fe200078e021a */
[----:B------:R-:W-:Y:S01]  /*3a380*/  ISETP.LT.AND P6, PT, R31, UR34, !P1 ;  /* 0x000000221f007c0c */ /* 0x000fe2000cfc1270 */
[----:B------:R-:W0:Y:S02]  /*3a390*/  LDCU UR32, c[0x0][0x398] ;  /* 0x00007300ff2077ac */ /* 0x000e240008000800 */
[----:B-1----:R-:W-:Y:S01]  /*3a3a0*/  IMAD.WIDE R6, R11, 0x2, R24 ;  /* 0x000000020b067825 */ /* 0x002fe200078e0218 */
[----:B------:R-:W1:Y:S01]  /*3a3b0*/  LDCU UR12, c[0x0][0x3b8] ;  /* 0x00007700ff0c77ac */ /* 0x000e620008000800 */
[----:B--2---:R2:W-:Y:S02]  /*3a3c0*/  @P4 STG.E.U16 desc[UR8][R8.64], R58 ;  /* 0x0000003a08004986 */ /* 0x0045e4000c101508 */
[----:B--2---:R-:W-:-:S02]  /*3a3d0*/  PRMT R8, R58, 0x7632, R8 ;  /* 0x000076323a087816 */ /* 0x004fc40000000008 */
[----:B------:R-:W2:Y:S01]  /*3a3e0*/  LDL.LU R58, [R1+0x318] ;  /* 0x00031800013a7983 */ /* 0x000ea20000300800 */
[----:B------:R-:W-:Y:S02]  /*3a3f0*/  ISETP.LT.AND P4, PT, R20, UR16, !P1 ;  /* 0x0000001014007c0c */ /* 0x000fe4000cf81270 */
[----:B------:R-:W-:Y:S01]  /*3a400*/  PRMT R10, R56, 0x7632, R10 ;  /* 0x00007632380a7816 */ /* 0x000fe2000000000a */
[----:B------:R0:W-:Y:S01]  /*3a410*/  @P2 STG.E.U16 desc[UR8][R2.64], R8 ;  /* 0x0000000802002986 */ /* 0x0001e2000c101508 */
[----:B------:R-:W-:Y:S01]  /*3a420*/  VIADD R9, R30, 0x36 ;  /* 0x000000361e097836 */ /* 0x000fe20000000000 */
[----:B------:R-:W1:Y:S08]  /*3a430*/  LDCU UR16, c[0x0][0x398] ;  /* 0x00007300ff1077ac */ /* 0x000e700008000800 */
[----:B------:R3:W-:Y:S04]  /*3a440*/  @P4 STG.E.U16 desc[UR8][R4.64], R56 ;  /* 0x0000003804004986 */ /* 0x0007e8000c101508 */
[----:B------:R1:W-:Y:S01]  /*3a450*/  @P5 STG.E.U16 desc[UR8][R6.64], R10 ;  /* 0x0000000a06005986 */ /* 0x0003e2000c101508 */
[----:B0-----:R-:W-:-:S03]  /*3a460*/  IMAD.WIDE R2, R11, 0x2, R44 ;  /* 0x000000020b027825 */ /* 0x001fc600078e022c */
[----:B---3--:R-:W3:Y:S04]  /*3a470*/  LDL.LU R56, [R1+0x2cc] ;  /* 0x0002cc0001387983 */ /* 0x008ee80000300800 */
[----:B------:R0:W-:Y:S01]  /*3a480*/  @P6 STG.E.U16 desc[UR8][R2.64], R57 ;  /* 0x0000003902006986 */ /* 0x0001e2000c101508 */
[----:B-1----:R-:W-:-:S03]  /*3a490*/  PRMT R10, R57, 0x7632, R10 ;  /* 0x00007632390a7816 */ /* 0x002fc6000000000a */
        /* <DEDUP_REMOVED lines=8> */
[----:B------:R-:W-:Y:S01]  /*3a520*/  ISETP.GE.AND P3, PT, R9, UR23, PT ;  /* 0x0000001709007c0c */ /* 0x000fe2000bf66270 */
[----:B------:R-:W1:Y:S02]  /*3a530*/  LDCU UR23, c[0x0][0x398] ;  /* 0x00007300ff1777ac */ /* 0x000e640008000800 */
[----:B------:R-:W-:Y:S01]  /*3a540*/  @P2 STG.E.U16 desc[UR8][R2.64], R10 ;  /* 0x0000000a02002986 */ /* 0x000fe2000c101508 */
[----:B------:R-:W-:Y:S01]  /*3a550*/  IMAD.WIDE R6, R11, 0x2, R48 ;  /* 0x000000020b067825 */ /* 0x000fe200078e0230 */
[----:B----4-:R-:W-:-:S02]  /*3a560*/  PRMT R12, R16, 0x7632, R12 ;  /* 0x00007632100c7816 */ /* 0x010fc4000000000c */
[----:B------:R4:W-:Y:S01]  /*3a570*/  @P4 STG.E.U16 desc[UR8][R4.64], R16 ;  /* 0x0000001004004986 */ /* 0x0009e2000c101508 */
[----:B------:R-:W-:-:S03]  /*3a580*/  IMAD.WIDE R8, R11, 0x2, R46 ;  /* 0x000000020b087825 */ /* 0x000fc600078e022e */
[----:B------:R0:W-:Y:S04]  /*3a590*/  @P5 STG.E.U16 desc[UR8][R6.64], R12 ;  /* 0x0000000c06005986 */ /* 0x0001e8000c101508 */
[----:B----4-:R-:W4:Y:S01]  /*3a5a0*/  LDL.LU R16, [R1+0x30c] ;  /* 0x00030c0001107983 */ /* 0x010f220000300800 */
[----:B------:R-:W-:Y:S01]  /*3a5b0*/  ISETP.LT.AND P1, PT, R59, UR22, !P1 ;  /* 0x000000163b007c0c */ /* 0x000fe2000cf21270 */
[C---:B------:R-:W-:Y:S01]  /*3a5c0*/  IMAD.WIDE R2, R11.reuse, 0x2, R50 ;  /* 0x000000020b027825 */ /* 0x040fe200078e0232 */
[----:B------:R-:W-:Y:S01]  /*3a5d0*/  ISETP.LT.AND P2, PT, R20, UR27, !P3 ;  /* 0x0000001b14007c0c */ /* 0x000fe2000df41270 */
[----:B------:R-:W1:Y:S02]  /*3a5e0*/  LDCU UR22, c[0x0][0x398] ;  /* 0x00007300ff1677ac */ /* 0x000e640008000800 */
[----:B------:R-:W-:Y:S01]  /*3a5f0*/  VIADD R11, R11, UR14 ;  /* 0x0000000e0b0b7c36 */ /* 0x000fe20008000000 */
[----:B------:R-:W-:Y:S01]  /*3a600*/  ISETP.LT.AND P4, PT, R43, UR28, !P3 ;  /* 0x0000001c2b007c0c */ /* 0x000fe2000df81270 */
[----:B0-----:R-:W-:Y:S01]  /*3a610*/  VIADD R6, R30, 0x37 ;  /* 0x000000371e067836 */ /* 0x001fe20000000000 */
[----:B------:R-:W-:Y:S01]  /*3a620*/  ISETP.LT.AND P5, PT, R31, UR31, !P3 ;  /* 0x0000001f1f007c0c */ /* 0x000fe2000dfa1270 */
[----:B------:R-:W0:Y:S01]  /*3a630*/  LDCU UR14, c[0x0][0x398] ;  /* 0x00007300ff0e77ac */ /* 0x000e220008000800 */
[----:B------:R-:W0:Y:S01]  /*3a640*/  LDCU UR27, c[0x0][0x398] ;  /* 0x00007300ff1b77ac */ /* 0x000e220008000800 */
[----:B------:R-:W0:Y:S01]  /*3a650*/  LDCU UR28, c[0x0][0x398] ;  /* 0x00007300ff1c77ac */ /* 0x000e220008000800 */
[----:B------:R-:W0:Y:S01]  /*3a660*/  LDCU UR31, c[0x0][0x398] ;  /* 0x00007300ff1f77ac */ /* 0x000e220008000800 */
[----:B--2---:R2:W-:Y:S01]  /*3a670*/  @P6 STG.E.U16 desc[UR8][R8.64], R58 ;  /* 0x0000003a08006986 */ /* 0x0045e2000c101508 */
[----:B------:R-:W-:-:S03]  /*3a680*/  PRMT R4, R58, 0x7632, R4 ;  /* 0x000076323a047816 */ /* 0x000fc60000000004 */
[----:B--2---:R-:W2:Y:S04]  /*3a690*/  LDL.LU R58, [R1+0x2fc] ;  /* 0x0002fc00013a7983 */ /* 0x004ea80000300800 */
[----:B------:R0:W-:Y:S02]  /*3a6a0*/  @P1 STG.E.U16 desc[UR8][R2.64], R4 ;  /* 0x0000000402001986 */ /* 0x0001e4000c101508 */
[----:B0-----:R-:W-:Y:S01]  /*3a6b0*/  IMAD.WIDE R2, R11, 0x2, R26 ;  /* 0x000000020b027825 */ /* 0x001fe200078e021a */
[----:B---3--:R-:W-:-:S04]  /*3a6c0*/  PRMT R7, R56, 0x7632, R7 ;  /* 0x0000763238077816 */ /* 0x008fc80000000007 */
[----:B------:R0:W-:Y:S01]  /*3a6d0*/  @P2 STG.E.U16 desc[UR8][R2.64], R56 ;  /* 0x0000003802002986 */ /* 0x0001e2000c101508 */
[C---:B------:R-:W-:Y:S01]  /*3a6e0*/  IMAD.WIDE R4, R11.reuse, 0x2, R24 ;  /* 0x000000020b047825 */ /* 0x040fe200078e0218 */
[----:B------:R-:W-:Y:S01]  /*3a6f0*/  ISETP.GE.AND P1, PT, R6, UR21, PT ;  /* 0x0000001506007c0c */ /* 0x000fe2000bf26270 */
[----:B------:R-:W3:Y:S01]  /*3a700*/  LDCU UR21, c[0x0][0x398] ;  /* 0x00007300ff1577ac */ /* 0x000ee20008000800 */
[----:B0-----:R-:W3:Y:S01]  /*3a710*/  LDL.LU R56, [R1+0x2dc] ;  /* 0x0002dc0001387983 */ /* 0x001ee20000300800 */
[----:B------:R-:W-:Y:S01]  /*3a720*/  IMAD.WIDE R2, R11, 0x2, R44 ;  /* 0x000000020b027825 */ /* 0x000fe200078e022c */
[----:B------:R-:W-:Y:S02]  /*3a730*/  PRMT R6, R57, 0x7632, R6 ;  /* 0x0000763239067816 */ /* 0x000fe40000000006 */
[----:B------:R-:W-:Y:S04]  /*3a740*/  @P4 STG.E.U16 desc[UR8][R4.64], R7 ;  /* 0x0000000704004986 */ /* 0x000fe8000c101508 */
[----:B------:R0:W-:Y:S04]  /*3a750*/  @P5 STG.E.U16 desc[UR8][R2.64], R57 ;  /* 0x0000003902005986 */ /* 0x0001e8000c101508 */
[----:B0-----:R-:W3:Y:S01]  /*3a760*/  LDL.LU R57, [R1+0x2bc] ;  /* 0x0002bc0001397983 */ /* 0x001ee20000300800 */
[----:B------:R-:W-:-:S02]  /*3a770*/  ISETP.LT.AND P6, PT, R39, UR33, !P3 ;  /* 0x0000002127007c0c */ /* 0x000fc4000dfc1270 */
[----:B------:R-:W-:Y:S02]  /*3a780*/  ISETP.LT.AND P2, PT, R35, UR35, !P3 ;  /* 0x0000002323007c0c */ /* 0x000fe4000df41270 */
[----:B------:R-:W-:Y:S01]  /*3a790*/  ISETP.LT.AND P4, PT, R61, UR29, !P3 ;  /* 0x0000001d3d007c0c */ /* 0x000fe2000df81270 */
[C---:B------:R-:W-:Y:S01]  /*3a7a0*/  IMAD.WIDE R4, R11.reuse, 0x2, R54 ;  /* 0x000000020b047825 */ /* 0x040fe200078e0236 */
[----:B------:R-:W-:Y:S01]  /*3a7b0*/  ISETP.LT.AND P5, PT, R60, UR20, !P3 ;  /* 0x000000143c007c0c */ /* 0x000fe2000dfa1270 */
[----:B------:R-:W0:Y:S02]  /*3a7c0*/  LDCU UR20, c[0x0][0x398] ;  /* 0x00007300ff1477ac */ /* 0x000e240008000800 */
[C---:B------:R-:W-:Y:S01]  /*3a7d0*/  IMAD.WIDE R2, R11.reuse, 0x2, R52 ;  /* 0x000000020b027825 */ /* 0x040fe200078e0234 */
[----:B----4-:R-:W-:Y:S01]  /*3a7e0*/  PRMT R8, R16, 0x7632, R8 ;  /* 0x0000763210087816 */ /* 0x010fe20000000008 */
[----:B------:R-:W4:Y:S02]  /*3a7f0*/  LDCU UR29, c[0x0][0x398] ;  /* 0x00007300ff1d77ac */ /* 0x000f240008000800 */
[----:B------:R0:W-:Y:S04]  /*3a800*/  @P6 STG.E.U16 desc[UR8][R4.64], R6 ;  /* 0x0000000604006986 */ /* 0x0001e8000c101508 */
[----:B------:R1:W-:Y:S01]  /*3a810*/  @P2 STG.E.U16 desc[UR8][R2.64], R16 ;  /* 0x0000001002002986 */ /* 0x0003e2000c101508 */
[----:B0-----:R-:W-:-:S04]  /*3a820*/  IMAD.WIDE R4, R11, 0x2, R48 ;  /* 0x000000020b047825 */ /* 0x001fc800078e0230 */
[----:B------:R-:W-:Y:S01]  /*3a830*/  IMAD.WIDE R6, R11, 0x2, R46 ;  /* 0x000000020b067825 */ /* 0x000fe200078e022e */
[----:B-1----:R-:W4:Y:S04]  /*3a840*/  LDL.LU R16, [R1+0x32c] ;  /* 0x00032c0001107983 */ /* 0x002f280000300800 */
[----:B------:R2:W-:Y:S01]  /*3a850*/  @P4 STG.E.U16 desc[UR8][R4.64], R8 ;  /* 0x0000000804004986 */ /* 0x0005e2000c101508 */
[----:B------:R-:W-:Y:S01]  /*3a860*/  ISETP.LT.AND P3, PT, R59, UR25, !P3 ;  /* 0x000000193b007c0c */ /* 0x000fe2000df61270 */
[----:B------:R-:W-:Y:S01]  /*3a870*/  IMAD.WIDE R2, R11, 0x2, R50 ;  /* 0x000000020b027825 */ /* 0x000fe200078e0232 */
[----:B------:R-:W-:Y:S01]  /*3a880*/  ISETP.LT.AND P2, PT, R20, UR18, !P1 ;  /* 0x0000001214007c0c */ /* 0x000fe2000cf41270 */
[----:B------:R-:W0:Y:S01]  /*3a890*/  LDCU UR25, c[0x0][0x398] ;  /* 0x00007300ff1977ac */ /* 0x000e220008000800 */
[----:B------:R-:W-:-:S02]  /*3a8a0*/  ISETP.LT.AND P4, PT, R43, UR26, !P1 ;  /* 0x0000001a2b007c0c */ /* 0x000fc4000cf81270 */
[----:B------:R-:W-:Y:S01]  /*3a8b0*/  ISETP.LT.AND P6, PT, R39, UR16, !P1 ;  /* 0x0000001027007c0c */ /* 0x000fe2000cfc1270 */
[----:B------:R-:W1:Y:S01]  /*3a8c0*/  LDCU UR18, c[0x0][0x398] ;  /* 0x00007300ff1277ac */ /* 0x000e620008000800 */
[----:B------:R-:W0:Y:S01]  /*3a8d0*/  LDCU UR16, c[0x0][0x398] ;  /* 0x00007300ff1077ac */ /* 0x000e220008000800 */
[----:B------:R-:W0:Y:S01]  /*3a8e0*/  LDCU UR26, c[0x0][0x398] ;  /* 0x00007300ff1a77ac */ /* 0x000e220008000800 */
[----:B--2---:R-:W-:Y:S01]  /*3a8f0*/  PRMT R4, R58, 0x7632, R4 ;  /* 0x000076323a047816 */ /* 0x004fe20000000004 */
[----:B------:R2:W-:Y:S04]  /*3a900*/  @P5 STG.E.U16 desc[UR8][R6.64], R58 ;  /* 0x0000003a06005986 */ /* 0x0005e8000c101508 */
[----:B--2---:R-:W2:Y:S01]  /*3a910*/  LDL.LU R58, [R1+0x31c] ;  /* 0x00031c00013a7983 */ /* 0x004ea20000300800 */
[----:B------:R-:W-:Y:S01]  /*3a920*/  VIADD R6, R11, UR6 ;  /* 0x000000060b067c36 */ /* 0x000fe20008000000 */
[----:B------:R-:W-:Y:S01]  /*3a930*/  ISETP.LT.AND P5, PT, R31, UR30, !P1 ;  /* 0x0000001e1f007c0c */ /* 0x000fe2000cfa1270 */
[----:B------:R-:W-:Y:S01]  /*3a940*/  VIADD R7, R30, 0x38 ;  /* 0x000000381e077836 */ /* 0x000fe20000000000 */
[----:B------:R0:W-:Y:S01]  /*3a950*/  @P3 STG.E.U16 desc[UR8][R2.64], R4 ;  /* 0x0000000402003986 */ /* 0x0001e2000c101508 */
[----:B------:R-:W1:Y:S01]  /*3a960*/  LDCU UR6, c[0x0][0x3b8] ;  /* 0x00007700ff0677ac */ /* 0x000e620008000800 */
[----:B0-----:R-:W-:Y:S01]  /*3a970*/  IMAD.WIDE R2, R6, 0x2, R26 ;  /* 0x0000000206027825 */ /* 0x001fe200078e021a */
[----:B---3--:R-:W-:-:S04]  /*3a980*/  PRMT R8, R56, 0x7632, R8 ;  /* 0x0000763238087816 */ /* 0x008fc80000000008 */
[----:B------:R0:W-:Y:S01]  /*3a990*/  @P2 STG.E.U16 desc[UR8][R2.64], R56 ;  /* 0x0000003802002986 */ /* 0x0001e2000c101508 */
[C---:B------:R-:W-:Y:S01]  /*3a9a0*/  IMAD.WIDE R4, R6.reuse, 0x2, R24 ;  /* 0x0000000206047825 */ /* 0x040fe200078e0218 */
[----:B------:R-:W-:Y:S01]  /*3a9b0*/  ISETP.GE.AND P3, PT, R7, UR19, PT ;  /* 0x0000001307007c0c */ /* 0x000fe2000bf66270 */
[----:B------:R-:W3:Y:S01]  /*3a9c0*/  LDCU UR19, c[0x0][0x398] ;  /* 0x00007300ff1377ac */ /* 0x000ee20008000800 */
[----:B0-----:R-:W3:Y:S01]  /*3a9d0*/  LDL.LU R56, [R1+0x350] ;  /* 0x0003500001387983 */ /* 0x001ee20000300800 */
[----:B------:R-:W-:-:S03]  /*3a9e0*/  IMAD.WIDE R2, R6, 0x2, R44 ;  /* 0x0000000206027825 */ /* 0x000fc600078e022c */
[----:B------:R-:W-:Y:S01]  /*3a9f0*/  @P4 STG.E.U16 desc[UR8][R4.64], R8 ;  /* 0x0000000804004986 */ /* 0x000fe2000c101508 */
[----:B------:R-:W-:-:S03]  /*3aa00*/  PRMT R7, R57, 0x7632, R7 ;  /* 0x0000763239077816 */ /* 0x000fc60000000007 */
[----:B------:R0:W-:Y:S04]  /*3aa10*/  @P5 STG.E.U16 desc[UR8][R2.64], R57 ;  /* 0x0000003902005986 */ /* 0x0001e8000c101508 */
[----:B0-----:R-:W3:Y:S01]  /*3aa20*/  LDL.LU R57, [R1+0x340] ;  /* 0x0003400001397983 */ /* 0x001ee20000300800 */
[----:B------:R-:W-:Y:S02]  /*3aa30*/  ISETP.LT.AND P2, PT, R35, UR23, !P1 ;  /* 0x0000001723007c0c */ /* 0x000fe4000cf41270 */
[----:B------:R-:W-:Y:S01]  /*3aa40*/  ISETP.LT.AND P4, PT, R61, UR32, !P1 ;  /* 0x000000203d007c0c */ /* 0x000fe2000cf81270 */
[----:B------:R-:W-:Y:S01]  /*3aa50*/  IMAD.WIDE R4, R6, 0x2, R54 ;  /* 0x0000000206047825 */ /* 0x000fe200078e0236 */
[----:B------:R-:W-:Y:S01]  /*3aa60*/  ISETP.LT.AND P5, PT, R60, UR24, !P1 ;  /* 0x000000183c007c0c */ /* 0x000fe2000cfa1270 */
[----:B------:R-:W0:Y:S02]  /*3aa70*/  LDCU UR23, c[0x0][0x398] ;  /* 0x00007300ff1777ac */ /* 0x000e240008000800 */
[C---:B------:R-:W-:Y:S01]  /*3aa80*/  IMAD.WIDE R2, R6.reuse, 0x2, R52 ;  /* 0x0000000206027825 */ /* 0x040fe200078e0234 */
[----:B------:R1:W-:Y:S01]  /*3aa90*/  @P6 STG.E.U16 desc[UR8][R4.64], R7 ;  /* 0x0000000704006986 */ /* 0x0003e2000c101508 */
[----:B------:R-:W0:Y:S02]  /*3aaa0*/  LDCU UR24, c[0x0][0x398] ;  /* 0x00007300ff1877ac */ /* 0x000e240008000800 */
[----:B------:R-:W-:-:S04]  /*3aab0*/  IMAD.WIDE R8, R6, 0x2, R46 ;  /* 0x0000000206087825 */ /* 0x000fc800078e022e */
[----:B-1----:R-:W-:Y:S01]  /*3aac0*/  IMAD.WIDE R4, R6, 0x2, R48 ;  /* 0x0000000206047825 */ /* 0x002fe200078e0230 */
[----:B----4-:R-:W-:Y:S01]  /*3aad0*/  PRMT R7, R16, 0x7632, R7 ;  /* 0x0000763210077816 */ /* 0x010fe20000000007 */
[----:B------:R1:W-:Y:S04]  /*3aae0*/  @P2 STG.E.U16 desc[UR8][R2.64], R16 ;  /* 0x0000001002002986 */ /* 0x0003e8000c101508 */
[----:B------:R2:W-:Y:S01]  /*3aaf0*/  @P4 STG.E.U16 desc[UR8][R4.64], R7 ;  /* 0x0000000704004986 */ /* 0x0005e2000c101508 */
[----:B------:R-:W-:Y:S01]  /*3ab00*/  ISETP.LT.AND P1, PT, R59, UR22, !P1 ;  /* 0x000000163b007c0c */ /* 0x000fe2000cf21270 */
[----:B------:R-:W4:Y:S01]  /*3ab10*/  LDCU UR22, c[0x0][0x398] ;  /* 0x00007300ff1677ac */ /* 0x000f220008000800 */
[----:B------:R-:W-:Y:S01]  /*3ab20*/  ISETP.LT.AND P4, PT, R20, UR14, !P3 ;  /* 0x0000000e14007c0c */ /* 0x000fe2000df81270 */
[----:B-1----:R-:W-:Y:S01]  /*3ab30*/  IMAD.WIDE R2, R6, 0x2, R50 ;  /* 0x0000000206027825 */ /* 0x002fe200078e0232 */
[----:B------:R-:W-:Y:S01]  /*3ab40*/  ISETP.LT.AND P6, PT, R43, UR27, !P3 ;  /* 0x0000001b2b007c0c */ /* 0x000fe2000dfc1270 */
[----:B------:R-:W1:Y:S01]  /*3ab50*/  LDCU UR14, c[0x0][0x398] ;  /* 0x00007300ff0e77ac */ /* 0x000e620008000800 */
[----:B------:R-:W-:Y:S01]  /*3ab60*/  ISETP.LT.AND P2, PT, R31, UR21, !P3 ;  /* 0x000000151f007c0c */ /* 0x000fe2000df41270 */
[----:B------:R-:W0:Y:S01]  /*3ab70*/  LDCU UR21, c[0x0][0x398] ;  /* 0x00007300ff1577ac */ /* 0x000e220008000800 */
[----:B------:R-:W-:-:S02]  /*3ab80*/  PRMT R13, R32, 0x7632, R13 ;  /* 0x00007632200d7816 */ /* 0x000fc4000000000d */
[----:B------:R-:W-:Y:S01]  /*3ab90*/  PRMT R14, R28, 0x7632, R14 ;  /* 0x000076321c0e7816 */ /* 0x000fe2000000000e */
[----:B------:R-:W0:Y:S01]  /*3aba0*/  LDCU UR27, c[0x0][0x398] ;  /* 0x00007300ff1b77ac */ /* 0x000e220008000800 */
[----:B--2---:R-:W-:Y:S01]  /*3abb0*/  PRMT R4, R58, 0x7632, R4 ;  /* 0x000076323a047816 */ /* 0x004fe20000000004 */
[----:B------:R2:W-:Y:S04]  /*3abc0*/  @P5 STG.E.U16 desc[UR8][R8.64], R58 ;  /* 0x0000003a08005986 */ /* 0x0005e8000c101508 */
[----:B--2---:R-:W2:Y:S01]  /*3abd0*/  LDL.LU R58, [R1+0x330] ;  /* 0x00033000013a7983 */ /* 0x004ea20000300800 */
[----:B------:R-:W-:Y:S01]  /*3abe0*/  VIADD R8, R6, UR12 ;  /* 0x0000000c06087c36 */ /* 0x000fe20008000000 */
[----:B---3--:R-:W-:Y:S02]  /*3abf0*/  PRMT R7, R56, 0x7632, R7 ;  /* 0x0000763238077816 */ /* 0x008fe40000000007 */
[----:B------:R3:W-:Y:S01]  /*3ac00*/  @P1 STG.E.U16 desc[UR8][R2.64], R4 ;  /* 0x0000000402001986 */ /* 0x0007e2000c101508 */
[----:B------:R-:W-:Y:S01]  /*3ac10*/  PRMT R9, R57, 0x7632, R9 ;  /* 0x0000763239097816 */ /* 0x000fe20000000009 */
[C---:B---3--:R-:W-:Y:S01]  /*3ac20*/  IMAD.WIDE R2, R8.reuse, 0x2, R26 ;  /* 0x0000000208027825 */ /* 0x048fe200078e021a */
[----:B------:R-:W-:Y:S01]  /*3ac30*/  ISETP.LT.AND P5, PT, R39, UR28, !P3 ;  /* 0x0000001c27007c0c */ /* 0x000fe2000dfa1270 */
[----:B------:R-:W3:Y:S03]  /*3ac40*/  LDCU UR12, c[0x0][0x3b8] ;  /* 0x00007700ff0c77ac */ /* 0x000ee60008000800 */
[----:B------:R0:W-:Y:S01]  /*3ac50*/  @P4 STG.E.U16 desc[UR8][R2.64], R56 ;  /* 0x0000003802004986 */ /* 0x0001e2000c101508 */
[----:B------:R-:W-:-:S03]  /*3ac60*/  IMAD.WIDE R4, R8, 0x2, R24 ;  /* 0x0000000208047825 */ /* 0x000fc600078e0218 */
[----:B0-----:R-:W3:Y:S01]  /*3ac70*/  LDL.LU R56, [R1+0x354] ;  /* 0x0003540001387983 */ /* 0x001ee20000300800 */
[----:B------:R-:W-:-:S03]  /*3ac80*/  IMAD.WIDE R2, R8, 0x2, R44 ;  /* 0x0000000208027825 */ /* 0x000fc600078e022c */
[----:B------:R-:W-:Y:S04]  /*3ac90*/  @P6 STG.E.U16 desc[UR8][R4.64], R7 ;  /* 0x0000000704006986 */ /* 0x000fe8000c101508 */
[----:B------:R0:W-:Y:S04]  /*3aca0*/  @P2 STG.E.U16 desc[UR8][R2.64], R57 ;  /* 0x0000003902002986 */ /* 0x0001e8000c101508 */
[----:B0-----:R-:W3:Y:S01]  /*3acb0*/  LDL.LU R57, [R1+0x344] ;  /* 0x0003440001397983 */ /* 0x001ee20000300800 */
[----:B------:R-:W-:Y:S02]  /*3acc0*/  ISETP.LT.AND P6, PT, R35, UR20, !P3 ;  /* 0x0000001423007c0c */ /* 0x000fe4000dfc1270 */
[----:B------:R-:W-:Y:S01]  /*3acd0*/  ISETP.LT.AND P4, PT, R61, UR25, !P3 ;  /* 0x000000193d007c0c */ /* 0x000fe2000df81270 */
[----:B------:R-:W-:Y:S01]  /*3ace0*/  VIADD R6, R30, 0x39 ;  /* 0x000000391e067836 */ /* 0x000fe20000000000 */
[----:B------:R-:W0:Y:S01]  /*3acf0*/  LDCU UR20, c[0x0][0x398] ;  /* 0x00007300ff1477ac */ /* 0x000e220008000800 */
[----:B------:R-:W-:-:S03]  /*3ad00*/  IMAD.WIDE R4, R8, 0x2, R54 ;  /* 0x0000000208047825 */ /* 0x000fc600078e0236 */
[----:B------:R-:W-:Y:S01]  /*3ad10*/  ISETP.GE.AND P1, PT, R6, UR5, PT ;  /* 0x0000000506007c0c */ /* 0x000fe2000bf26270 */
[----:B------:R-:W-:Y:S01]  /*3ad20*/  IMAD.WIDE R2, R8, 0x2, R52 ;  /* 0x0000000208027825 */ /* 0x000fe200078e0234 */
[----:B------:R0:W-:Y:S01]  /*3ad30*/  @P5 STG.E.U16 desc[UR8][R4.64], R9 ;  /* 0x0000000904005986 */ /* 0x0001e2000c101508 */
[----:B------:R-:W1:Y:S02]  /*3ad40*/  LDCU UR25, c[0x0][0x398] ;  /* 0x00007300ff1977ac */ /* 0x000e640008000800 */
[----:B------:R-:W-:Y:S01]  /*3ad50*/  VIADD R6, R30, 0x3a ;  /* 0x0000003a1e067836 */ /* 0x000fe20000000000 */
[----:B------:R-:W-:Y:S01]  /*3ad60*/  ISETP.LT.AND P5, PT, R60, UR29, !P3 ;  /* 0x0000001d3c007c0c */ /* 0x000fe2000dfa1270 */
[C---:B------:R-:W-:Y:S01]  /*3ad70*/  VIADD R12, R8.reuse, UR6 ;  /* 0x00000006080c7c36 */ /* 0x040fe20008000000 */
[----:B------:R-:W1:Y:S01]  /*3ad80*/  LDCU UR5, c[0x0][0x3b8] ;  /* 0x00007700ff0577ac */ /* 0x000e620008000800 */
[----:B0-----:R-:W-:Y:S01]  /*3ad90*/  IMAD.WIDE R4, R8, 0x2, R48 ;  /* 0x0000000208047825 */ /* 0x001fe200078e0230 */
[----:B------:R-:W-:Y:S01]  /*3ada0*/  ISETP.GE.AND P2, PT, R6, UR17, PT ;  /* 0x0000001106007c0c */ /* 0x000fe2000bf46270 */
[----:B------:R-:W0:Y:S01]  /*3adb0*/  LDCU UR17, c[0x0][0x398] ;  /* 0x00007300ff1177ac */ /* 0x000e220008000800 */
[----:B------:R-:W-:Y:S01]  /*3adc0*/  ISETP.LT.AND P3, PT, R59, UR31, !P3 ;  /* 0x0000001f3b007c0c */ /* 0x000fe2000df61270 */
[----:B------:R-:W0:Y:S01]  /*3add0*/  LDCU UR6, c[0x0][0x398] ;  /* 0x00007300ff0677ac */ /* 0x000e220008000800 */
[----:B--2---:R-:W-:Y:S01]  /*3ade0*/  PRMT R10, R58, 0x7632, R10 ;  /* 0x000076323a0a7816 */ /* 0x004fe2000000000a */
[----:B------:R2:W-:Y:S04]  /*3adf0*/  @P6 STG.E.U16 desc[UR8][R2.64], R58 ;  /* 0x0000003a02006986 */ /* 0x0005e8000c101508 */
[----:B------:R-:W-:Y:S04]  /*3ae00*/  @P4 STG.E.U16 desc[UR8][R4.64], R10 ;  /* 0x0000000a04004986 */ /* 0x000fe8000c101508 */
[----:B------:R0:W1:Y:S01]  /*3ae10*/  LDS.128 R4, [R0] ;  /* 0x0000000000047984 */ /* 0x0000620000000c00 */
[----:B------:R-:W-:Y:S01]  /*3ae20*/  ISETP.LT.AND P4, PT, R20, UR18, !P1 ;  /* 0x0000001214007c0c */ /* 0x000fe2000cf81270 */
[----:B------:R-:W1:Y:S01]  /*3ae30*/  LDCU UR18, c[0x0][0x398] ;  /* 0x00007300ff1277ac */ /* 0x000e620008000800 */
[C---:B--2---:R-:W-:Y:S01]  /*3ae40*/  IMAD.WIDE R2, R8.reuse, 0x2, R46 ;  /* 0x0000000208027825 */ /* 0x044fe200078e022e */
[----:B------:R-:W2:Y:S03]  /*3ae50*/  LDL.LU R58, [R1+0x334] ;  /* 0x00033400013a7983 */ /* 0x000ea60000300800 */
[----:B------:R-:W-:Y:S01]  /*3ae60*/  IMAD.WIDE R8, R8, 0x2, R50 ;  /* 0x0000000208087825 */ /* 0x000fe200078e0232 */
[----:B0-----:R-:W-:Y:S01]  /*3ae70*/  PRMT R0, R36, 0x7632, R0 ;  /* 0x0000763224007816 */ /* 0x001fe20000000000 */
[----:B------:R0:W-:Y:S01]  /*3ae80*/  @P5 STG.E.U16 desc[UR8][R2.64], R36 ;  /* 0x0000002402005986 */ /* 0x0001e2000c101508 */
[----:B------:R-:W-:-:S02]  /*3ae90*/  ISETP.LT.AND P5, PT, R43, UR16, !P1 ;  /* 0x000000102b007c0c */ /* 0x000fc4000cfa1270 */
[----:B------:R-:W-:Y:S01]  /*3aea0*/  ISETP.LT.AND P6, PT, R39, UR23, !P1 ;  /* 0x0000001727007c0c */ /* 0x000fe2000cfc1270 */
[----:B------:R4:W-:Y:S01]  /*3aeb0*/  @P3 STG.E.U16 desc[UR8][R8.64], R0 ;  /* 0x0000000008003986 */ /* 0x0009e2000c101508 */
[----:B------:R-:W-:Y:S01]  /*3aec0*/  ISETP.LT.AND P3, PT, R31, UR19, !P1 ;  /* 0x000000131f007c0c */ /* 0x000fe2000cf61270 */
[C---:B------:R-:W-:Y:S01]  /*3aed0*/  IMAD.WIDE R10, R12.reuse, 0x2, R54 ;  /* 0x000000020c0a7825 */ /* 0x040fe200078e0236 */
[----:B------:R-:W1:Y:S01]  /*3aee0*/  LDCU UR16, c[0x0][0x398] ;  /* 0x00007300ff1077ac */ /* 0x000e620008000800 */
[----:B------:R-:W1:Y:S02]  /*3aef0*/  LDCU UR19, c[0x0][0x398] ;  /* 0x00007300ff1377ac */ /* 0x000e640008000800 */
[----:B0-----:R-:W-:-:S05]  /*3af00*/  IMAD.WIDE R2, R12, 0x2, R26 ;  /* 0x000000020c027825 */ /* 0x001fca00078e021a */
[----:B------:R0:W-:Y:S01]  /*3af10*/  @P4 STG.E.U16 desc[UR8][R2.64], R32 ;  /* 0x0000002002004986 */ /* 0x0001e2000c101508 */
[----:B----4-:R-:W-:Y:S01]  /*3af20*/  ISETP.LT.AND P4, PT, R35, UR22, !P1 ;  /* 0x0000001623007c0c */ /* 0x010fe2000cf81270 */
[C---:B------:R-:W-:Y:S01]  /*3af30*/  IMAD.WIDE R8, R12.reuse, 0x2, R44 ;  /* 0x000000020c087825 */ /* 0x040fe200078e022c */
[----:B------:R-:W4:Y:S03]  /*3af40*/  LDCU UR22, c[0x0][0x398] ;  /* 0x00007300ff1677ac */ /* 0x000f260008000800 */
[----:B0-----:R-:W-:-:S05]  /*3af50*/  IMAD.WIDE R2, R12, 0x2, R24 ;  /* 0x000000020c027825 */ /* 0x001fca00078e0218 */
[----:B------:R0:W-:Y:S01]  /*3af60*/  @P5 STG.E.U16 desc[UR8][R2.64], R13 ;  /* 0x0000000d02005986 */ /* 0x0001e2000c101508 */
[----:B------:R-:W-:-:S03]  /*3af70*/  ISETP.LT.AND P5, PT, R61, UR24, !P1 ;  /* 0x000000183d007c0c */ /* 0x000fc6000cfa1270 */
[----:B------:R4:W-:Y:S04]  /*3af80*/  @P3 STG.E.U16 desc[UR8][R8.64], R28 ;  /* 0x0000001c08003986 */ /* 0x0009e8000c101508 */
[----:B------:R4:W-:Y:S01]  /*3af90*/  @P6 STG.E.U16 desc[UR8][R10.64], R14 ;  /* 0x0000000e0a006986 */ /* 0x0009e2000c101508 */
[----:B------:R-:W-:Y:S01]  /*3afa0*/  ISETP.LT.AND P6, PT, R60, UR26, !P1 ;  /* 0x0000001a3c007c0c */ /* 0x000fe2000cfc1270 */
[----:B0-----:R-:W-:Y:S01]  /*3afb0*/  IMAD.WIDE R2, R12, 0x2, R52 ;  /* 0x000000020c027825 */ /* 0x001fe200078e0234 */
[----:B-1----:R-:W-:Y:S01]  /*3afc0*/  ISETP.LT.AND P1, PT, R59, UR14, !P1 ;  /* 0x0000000e3b007c0c */ /* 0x002fe2000cf21270 */
[----:B------:R-:W0:Y:S02]  /*3afd0*/  LDCU UR14, c[0x0][0x398] ;  /* 0x00007300ff0e77ac */ /* 0x000e240008000800 */
[----:B------:R-:W-:Y:S01]  /*3afe0*/  VIADD R0, R30, 0x3b ;  /* 0x0000003b1e007836 */ /* 0x000fe20000000000 */
[----:B------:R1:W-:Y:S01]  /*3aff0*/  @P4 STG.E.U16 desc[UR8][R2.64], R40 ;  /* 0x0000002802004986 */ /* 0x0003e2000c101508 */
[----:B----4-:R-:W-:Y:S01]  /*3b000*/  IMAD.WIDE R8, R12, 0x2, R48 ;  /* 0x000000020c087825 */ /* 0x010fe200078e0230 */
[----:B------:R-:W-:-:S02]  /*3b010*/  PRMT R11, R40, 0x7632, R11 ;  /* 0x00007632280b7816 */ /* 0x000fc4000000000b */
[----:B------:R-:W-:Y:S01]  /*3b020*/  ISETP.LT.AND P4, PT, R20, UR21, !P2 ;  /* 0x0000001514007c0c */ /* 0x000fe2000d781270 */
[----:B------:R-:W4:Y:S01]  /*3b030*/  LDCU UR21, c[0x0][0x398] ;  /* 0x00007300ff1577ac */ /* 0x000f220008000800 */
[----:B------:R-:W-:Y:S01]  /*3b040*/  ISETP.GE.AND P3, PT, R0, UR15, PT ;  /* 0x0000000f00007c0c */ /* 0x000fe2000bf66270 */
[----:B------:R0:W-:Y:S01]  /*3b050*/  @P5 STG.E.U16 desc[UR8][R8.64], R11 ;  /* 0x0000000b08005986 */ /* 0x0001e2000c101508 */
[C---:B---3--:R-:W-:Y:S02]  /*3b060*/  VIADD R0, R12.reuse, UR12 ;  /* 0x0000000c0c007c36 */ /* 0x048fe40008000000 */
[C---:B-1----:R-:W-:Y:S01]  /*3b070*/  IMAD.WIDE R2, R12.reuse, 0x2, R46 ;  /* 0x000000020c027825 */ /* 0x042fe200078e022e */
[----:B------:R-:W-:Y:S01]  /*3b080*/  ISETP.LT.AND P5, PT, R43, UR20, !P2 ;  /* 0x000000142b007c0c */ /* 0x000fe2000d7a1270 */
[----:B------:R-:W1:Y:S02]  /*3b090*/  LDCU UR15, c[0x0][0x398] ;  /* 0x00007300ff0f77ac */ /* 0x000e640008000800 */
[----:B------:R-:W-:Y:S01]  /*3b0a0*/  IMAD.WIDE R12, R12, 0x2, R50 ;  /* 0x000000020c0c7825 */ /* 0x000fe200078e0232 */
[----:B------:R3:W-:Y:S01]  /*3b0b0*/  @P6 STG.E.U16 desc[UR8][R2.64], R4 ;  /* 0x0000000402006986 */ /* 0x0007e2000c101508 */
[----:B------:R-:W1:Y:S01]  /*3b0c0*/  LDCU UR12, c[0x0][0x398] ;  /* 0x00007300ff0c77ac */ /* 0x000e620008000800 */
[----:B0-----:R-:W-:Y:S01]  /*3b0d0*/  PRMT R9, R4, 0x7632, R9 ;  /* 0x0000763204097816 */ /* 0x001fe20000000009 */
[C---:B------:R-:W-:Y:S01]  /*3b0e0*/  IMAD.WIDE R10, R0.reuse, 0x2, R54 ;  /* 0x00000002000a7825 */ /* 0x040fe200078e0236 */
[----:B------:R-:W0:Y:S03]  /*3b0f0*/  LDCU UR20, c[0x0][0x398] ;  /* 0x00007300ff1477ac */ /* 0x000e260008000800 */
[----:B------:R1:W-:Y:S01]  /*3b100*/  @P1 STG.E.U16 desc[UR8][R12.64], R9 ;  /* 0x000000090c001986 */ /* 0x0003e2000c101508 */
[----:B------:R-:W-:Y:S01]  /*3b110*/  ISETP.LT.AND P1, PT, R31, UR25, !P2 ;  /* 0x000000191f007c0c */ /* 0x000fe2000d721270 */
[----:B---3--:R-:W-:-:S05]  /*3b120*/  IMAD.WIDE R2, R0, 0x2, R26 ;  /* 0x0000000200027825 */ /* 0x008fca00078e021a */
[----:B------:R3:W-:Y:S01]  /*3b130*/  @P4 STG.E.U16 desc[UR8][R2.64], R56 ;  /* 0x0000003802004986 */ /* 0x0007e2000c101508 */
[----:B-1----:R-:W-:Y:S01]  /*3b140*/  PRMT R13, R56, 0x7632, R13 ;  /* 0x00007632380d7816 */ /* 0x002fe2000000000d */
[C---:B------:R-:W-:Y:S02]  /*3b150*/  IMAD.WIDE R8, R0.reuse, 0x2, R44 ;  /* 0x0000000200087825 */ /* 0x040fe400078e022c */
[----:B---3--:R-:W3:Y:S02]  /*3b160*/  LDL.LU R56, [R1+0x358] ;  /* 0x0003580001387983 */ /* 0x008ee40000300800 */
[----:B------:R-:W-:Y:S01]  /*3b170*/  IMAD.WIDE R2, R0, 0x2, R24 ;  /* 0x0000000200027825 */ /* 0x000fe200078e0218 */
[----:B------:R-:W-:-:S04]  /*3b180*/  PRMT R12, R57, 0x7632, R12 ;  /* 0x00007632390c7816 */ /* 0x000fc8000000000c */
[----:B------:R-:W-:Y:S04]  /*3b190*/  @P5 STG.E.U16 desc[UR8][R2.64], R13 ;  /* 0x0000000d02005986 */ /* 0x000fe8000c101508 */
[----:B------:R1:W-:Y:S04]  /*3b1a0*/  @P1 STG.E.U16 desc[UR8][R8.64], R57 ;  /* 0x0000003908001986 */ /* 0x0003e8000c101508 */
[----:B-1----:R-:W3:Y:S01]  /*3b1b0*/  LDL.LU R57, [R1+0x348] ;  /* 0x0003480001397983 */ /* 0x002ee20000300800 */
[----:B------:R-:W-:Y:S02]  /*3b1c0*/  ISETP.LT.AND P6, PT, R39, UR17, !P2 ;  /* 0x0000001127007c0c */ /* 0x000fe4000d7c1270 */
[----:B------:R-:W-:-:S02]  /*3b1d0*/  ISETP.LT.AND P4, PT, R35, UR27, !P2 ;  /* 0x0000001b23007c0c */ /* 0x000fc4000d781270 */
[----:B------:R-:W-:Y:S01]  /*3b1e0*/  ISETP.LT.AND P5, PT, R61, UR6, !P2 ;  /* 0x000000063d007c0c */ /* 0x000fe2000d7a1270 */
[----:B------:R-:W-:Y:S01]  /*3b1f0*/  IMAD.WIDE R2, R0, 0x2, R52 ;  /* 0x0000000200027825 */ /* 0x000fe200078e0234 */
[----:B------:R-:W1:Y:S03]  /*3b200*/  LDCU UR17, c[0x0][0x398] ;  /* 0x00007300ff1177ac */ /* 0x000e660008000800 */
[----:B------:R-:W-:Y:S01]  /*3b210*/  VIADD R4, R30, 0x3c ;  /* 0x0000003c1e047836 */ /* 0x000fe20000000000 */
[----:B------:R-:W0:Y:S03]  /*3b220*/  LDCU UR6, c[0x0][0x3b8] ;  /* 0x00007700ff0677ac */ /* 0x000e260008000800 */
[----:B------:R2:W-:Y:S01]  /*3b230*/  @P6 STG.E.U16 desc[UR8][R10.64], R12 ;  /* 0x0000000c0a006986 */ /* 0x0005e2000c101508 */
[----:B------:R-:W-:Y:S01]  /*3b240*/  ISETP.LT.AND P6, PT, R60, UR16, !P2 ;  /* 0x000000103c007c0c */ /* 0x000fe2000d7c1270 */
[----:B------:R-:W-:Y:S01]  /*3b250*/  IMAD.WIDE R8, R0, 0x2, R48 ;  /* 0x0000000200087825 */ /* 0x000fe200078e0230 */
[----:B------:R-:W-:Y:S01]  /*3b260*/  ISETP.LT.AND P2, PT, R59, UR18, !P2 ;  /* 0x000000123b007c0c */ /* 0x000fe2000d741270 */
[----:B------:R-:W0:Y:S01]  /*3b270*/  LDCU UR16, c[0x0][0x398] ;  /* 0x00007300ff1077ac */ /* 0x000e220008000800 */
[----:B------:R-:W-:Y:S01]  /*3b280*/  ISETP.GE.AND P1, PT, R4, UR13, PT ;  /* 0x0000000d04007c0c */ /* 0x000fe2000bf26270 */
[----:B------:R-:W-:Y:S01]  /*3b290*/  VIADD R13, R0, UR5 ;  /* 0x00000005000d7c36 */ /* 0x000fe20008000000 */
[----:B------:R-:W-:Y:S01]  /*3b2a0*/  PRMT R4, R37, 0x7632, R4 ;  /* 0x0000763225047816 */ /* 0x000fe20000000004 */
[----:B------:R-:W0:Y:S01]  /*3b2b0*/  LDCU UR13, c[0x0][0x398] ;  /* 0x00007300ff0d77ac */ /* 0x000e220008000800 */
[----:B------:R-:W0:Y:S01]  /*3b2c0*/  LDCU UR5, c[0x0][0x398] ;  /* 0x00007300ff0577ac */ /* 0x000e220008000800 */
[----:B------:R-:W-:-:S04]  /*3b2d0*/  IMAD.WIDE R16, R13, 0x2, R52 ;  /* 0x000000020d107825 */ /* 0x000fc800078e0234 */
[----:B------:R-:W-:Y:S01]  /*3b2e0*/  IMAD.WIDE R14, R13, 0x2, R48 ;  /* 0x000000020d0e7825 */ /* 0x000fe200078e0230 */
[----:B--2---:R-:W-:Y:S01]  /*3b2f0*/  PRMT R11, R58, 0x7632, R11 ;  /* 0x000076323a0b7816 */ /* 0x004fe2000000000b */
[----:B------:R2:W-:Y:S01]  /*3b300*/  @P4 STG.E.U16 desc[UR8][R2.64], R58 ;  /* 0x0000003a02004986 */ /* 0x0005e2000c101508 */
[----:B------:R-:W-:-:S03]  /*3b310*/  ISETP.LT.AND P4, PT, R20, UR19, !P3 ;  /* 0x0000001314007c0c */ /* 0x000fc6000df81270 */
[----:B------:R0:W-:Y:S01]  /*3b320*/  @P5 STG.E.U16 desc[UR8][R8.64], R11 ;  /* 0x0000000b08005986 */ /* 0x0001e2000c101508 */
[----:B------:R-:W-:Y:S01]  /*3b330*/  ISETP.LT.AND P5, PT, R43, UR14, !P3 ;  /* 0x0000000e2b007c0c */ /* 0x000fe2000dfa1270 */
[----:B------:R-:W1:Y:S01]  /*3b340*/  LDCU UR14, c[0x0][0x398] ;  /* 0x00007300ff0e77ac */ /* 0x000e620008000800 */
[C---:B--2---:R-:W-:Y:S01]  /*3b350*/  IMAD.WIDE R2, R0.reuse, 0x2, R46 ;  /* 0x0000000200027825 */ /* 0x044fe200078e022e */
[----:B------:R-:W2:Y:S03]  /*3b360*/  LDL.LU R58, [R1+0x338] ;  /* 0x00033800013a7983 */ /* 0x000ea60000300800 */
[----:B0-----:R-:W-:Y:S01]  /*3b370*/  IMAD.WIDE R8, R0, 0x2, R50 ;  /* 0x0000000200087825 */ /* 0x001fe200078e0232 */
[----:B------:R0:W-:Y:S01]  /*3b380*/  @P6 STG.E.U16 desc[UR8][R2.64], R37 ;  /* 0x0000002502006986 */ /* 0x0001e2000c101508 */
[----:B------:R-:W-:Y:S01]  /*3b390*/  ISETP.LT.AND P6, PT, R39, UR12, !P3 ;  /* 0x0000000c27007c0c */ /* 0x000fe2000dfc1270 */
[----:B------:R-:W1:Y:S02]  /*3b3a0*/  LDCU UR12, c[0x0][0x398] ;  /* 0x00007300ff0c77ac */ /* 0x000e640008000800 */
[----:B------:R4:W-:Y:S01]  /*3b3b0*/  @P2 STG.E.U16 desc[UR8][R8.64], R4 ;  /* 0x0000000408002986 */ /* 0x0009e2000c101508 */
[----:B------:R-:W-:Y:S01]  /*3b3c0*/  ISETP.LT.AND P2, PT, R31, UR15, !P3 ;  /* 0x0000000f1f007c0c */ /* 0x000fe2000df41270 */
[----:B------:R-:W-:Y:S01]  /*3b3d0*/  IMAD.WIDE R10, R13, 0x2, R54 ;  /* 0x000000020d0a7825 */ /* 0x000fe200078e0236 */
[----:B------:R-:W-:Y:S01]  /*3b3e0*/  PRMT R0, R33, 0x7632, R0 ;  /* 0x0000763221007816 */ /* 0x000fe20000000000 */
[----:B------:R-:W1:Y:S02]  /*3b3f0*/  LDCU UR15, c[0x0][0x398] ;  /* 0x00007300ff0f77ac */ /* 0x000e640008000800 */
[----:B0-----:R-:W-:-:S05]  /*3b400*/  IMAD.WIDE R2, R13, 0x2, R26 ;  /* 0x000000020d027825 */ /* 0x001fca00078e021a */
[----:B------:R0:W-:Y:S01]  /*3b410*/  @P4 STG.E.U16 desc[UR8][R2.64], R33 ;  /* 0x0000002102004986 */ /* 0x0001e2000c101508 */
[----:B------:R-:W-:Y:S01]  /*3b420*/  ISETP.LT.AND P4, PT, R35, UR20, !P3 ;  /* 0x0000001423007c0c */ /* 0x000fe2000df81270 */
[----:B----4-:R-:W-:Y:S01]  /*3b430*/  IMAD.WIDE R8, R13, 0x2, R44 ;  /* 0x000000020d087825 */ /* 0x010fe200078e022c */
[----:B------:R-:W-:-:S03]  /*3b440*/  PRMT R4, R29, 0x7632, R4 ;  /* 0x000076321d047816 */ /* 0x000fc60000000004 */
[----:B0-----:R-:W-:-:S05]  /*3b450*/  IMAD.WIDE R2, R13, 0x2, R24 ;  /* 0x000000020d027825 */ /* 0x001fca00078e0218 */
[----:B------:R0:W-:Y:S01]  /*3b460*/  @P5 STG.E.U16 desc[UR8][R2.64], R0 ;  /* 0x0000000002005986 */ /* 0x0001e2000c101508 */
[----:B-1----:R-:W-:Y:S01]  /*3b470*/  ISETP.LT.AND P5, PT, R61, UR17, !P3 ;  /* 0x000000113d007c0c */ /* 0x002fe2000dfa1270 */
[----:B------:R-:W1:Y:S02]  /*3b480*/  LDCU UR17, c[0x0][0x398] ;  /* 0x00007300ff1177ac */ /* 0x000e640008000800 */
[----:B------:R4:W-:Y:S01]  /*3b490*/  @P2 STG.E.U16 desc[UR8][R8.64], R29 ;  /* 0x0000001d08002986 */ /* 0x0009e2000c101508 */
[----:B------:R-:W-:-:S03]  /*3b4a0*/  ISETP.LT.AND P2, PT, R59, UR22, !P3 ;  /* 0x000000163b007c0c */ /* 0x000fc6000df41270 */
[----:B------:R1:W-:Y:S01]  /*3b4b0*/  @P6 STG.E.U16 desc[UR8][R10.64], R4 ;  /* 0x000000040a006986 */ /* 0x0003e2000c101508 */
[----:B------:R-:W-:-:S03]  /*3b4c0*/  ISETP.LT.AND P6, PT, R60, UR21, !P3 ;  /* 0x000000153c007c0c */ /* 0x000fc6000dfc1270 */
[----:B------:R-:W-:Y:S01]  /*3b4d0*/  @P4 STG.E.U16 desc[UR8][R16.64], R41 ;  /* 0x0000002910004986 */ /* 0x000fe2000c101508 */
[----:B0-----:R-:W-:Y:S02]  /*3b4e0*/  PRMT R3, R41, 0x7632, R3 ;  /* 0x0000763229037816 */ /* 0x001fe40000000003 */
[----:B------:R-:W-:Y:S01]  /*3b4f0*/  ISETP.LT.AND P4, PT, R20, UR13, !P1 ;  /* 0x0000000d14007c0c */ /* 0x000fe2000cf81270 */
[----:B----4-:R-:W-:Y:S01]  /*3b500*/  VIADD R9, R13, UR6 ;  /* 0x000000060d097c36 */ /* 0x010fe20008000000 */
[----:B------:R-:W-:Y:S01]  /*3b510*/  ISETP.LT.AND P3, PT, R43, UR5, !P1 ;  /* 0x000000052b007c0c */ /* 0x000fe2000cf61270 */
[----:B------:R0:W-:Y:S01]  /*3b520*/  @P5 STG.E.U16 desc[UR8][R14.64], R3 ;  /* 0x000000030e005986 */ /* 0x0001e2000c101508 */
[----:B-1----:R-:W-:Y:S01]  /*3b530*/  IMAD.WIDE R10, R13, 0x2, R50 ;  /* 0x000000020d0a7825 */ /* 0x002fe200078e0232 */
[----:B------:R-:W-:Y:S01]  /*3b540*/  PRMT R4, R5, 0x7632, R4 ;  /* 0x0000763205047816 */ /* 0x000fe20000000004 */
[----:B------:R-:W1:Y:S02]  /*3b550*/  LDCU UR13, c[0x0][0x398] ;  /* 0x00007300ff0d77ac */ /* 0x000e640008000800 */
[----:B------:R-:W-:Y:S01]  /*3b560*/  VIADD R0, R30, 0x3d ;  /* 0x0000003d1e007836 */ /* 0x000fe20000000000 */
[----:B------:R-:W4:Y:S01]  /*3b570*/  LDCU UR6, c[0x0][0x398] ;  /* 0x00007300ff0677ac */ /* 0x000f220008000800 */
[----:B0-----:R-:W-:Y:S01]  /*3b580*/  IMAD.WIDE R2, R13, 0x2, R46 ;  /* 0x000000020d027825 */ /* 0x001fe200078e022e */
[----:B------:R-:W0:Y:S03]  /*3b590*/  LDCU UR5, c[0x0][0x3b8] ;  /* 0x00007700ff0577ac */ /* 0x000e260008000800 */
[----:B------:R-:W-:Y:S01]  /*3b5a0*/  IMAD.WIDE R12, R9, 0x2, R26 ;  /* 0x00000002090c7825 */ /* 0x000fe200078e021a */
[----:B------:R1:W-:Y:S01]  /*3b5b0*/  @P6 STG.E.U16 desc[UR8][R2.64], R5 ;  /* 0x0000000502006986 */ /* 0x0003e2000c101508 */
[----:B------:R-:W-:Y:S01]  /*3b5c0*/  ISETP.LT.AND P5, PT, R39, UR12, !P1 ;  /* 0x0000000c27007c0c */ /* 0x000fe2000cfa1270 */
[----:B------:R-:W0:Y:S02]  /*3b5d0*/  LDCU UR12, c[0x0][0x398] ;  /* 0x00007300ff0c77ac */ /* 0x000e240008000800 */
[----:B------:R3:W-:Y:S01]  /*3b5e0*/  @P2 STG.E.U16 desc[UR8][R10.64], R4 ;  /* 0x000000040a002986 */ /* 0x0007e2000c101508 */
[----:B------:R-:W-:Y:S01]  /*3b5f0*/  IMAD.WIDE R14, R9, 0x2, R24 ;  /* 0x00000002090e7825 */ /* 0x000fe200078e0218 */
[----:B------:R-:W-:Y:S01]  /*3b600*/  ISETP.GE.AND P2, PT, R0, UR11, PT ;  /* 0x0000000b00007c0c */ /* 0x000fe2000bf46270 */
[----:B------:R-:W0:Y:S01]  /*3b610*/  LDCU UR11, c[0x0][0x398] ;  /* 0x00007300ff0b77ac */ /* 0x000e220008000800 */
[----:B---3--:R-:W-:Y:S01]  /*3b620*/  @P4 STG.E.U16 desc[UR8][R12.64], R56 ;  /* 0x000000380c004986 */ /* 0x008fe2000c101508 */
[----:B------:R-:W-:-:S02]  /*3b630*/  ISETP.LT.AND P4, PT, R31, UR14, !P1 ;  /* 0x0000000e1f007c0c */ /* 0x000fc4000cf81270 */
[----:B-1----:R-:W-:Y:S01]  /*3b640*/  PRMT R3, R56, 0x7632, R3 ;  /* 0x0000763238037816 */ /* 0x002fe20000000003 */
[----:B------:R-:W-:Y:S01]  /*3b650*/  IMAD.WIDE R4, R9, 0x2, R54 ;  /* 0x0000000209047825 */ /* 0x000fe200078e0236 */
[----:B------:R-:W-:Y:S01]  /*3b660*/  ISETP.LT.AND P6, PT, R35, UR15, !P1 ;  /* 0x0000000f23007c0c */ /* 0x000fe2000cfc1270 */
[----:B------:R-:W1:Y:S02]  /*3b670*/  LDCU UR14, c[0x0][0x398] ;  /* 0x00007300ff0e77ac */ /* 0x000e640008000800 */
[----:B------:R3:W-:Y:S01]  /*3b680*/  @P3 STG.E.U16 desc[UR8][R14.64], R3 ;  /* 0x000000030e003986 */ /* 0x0007e2000c101508 */
[C---:B------:R-:W-:Y:S01]  /*3b690*/  IMAD.WIDE R10, R9.reuse, 0x2, R52 ;  /* 0x00000002090a7825 */ /* 0x040fe200078e0234 */
[----:B------:R-:W0:Y:S03]  /*3b6a0*/  LDCU UR15, c[0x0][0x398] ;  /* 0x00007300ff0f77ac */ /* 0x000e260008000800 */
[----:B---3--:R-:W-:Y:S01]  /*3b6b0*/  IMAD.WIDE R2, R9, 0x2, R44 ;  /* 0x0000000209027825 */ /* 0x008fe200078e022c */
[----:B------:R-:W-:-:S04]  /*3b6c0*/  PRMT R0, R57, 0x7632, R0 ;  /* 0x0000763239007816 */ /* 0x000fc80000000000 */
[----:B------:R-:W-:Y:S04]  /*3b6d0*/  @P4 STG.E.U16 desc[UR8][R2.64], R57 ;  /* 0x0000003902004986 */ /* 0x000fe8000c101508 */
[----:B------:R3:W-:Y:S02]  /*3b6e0*/  @P5 STG.E.U16 desc[UR8][R4.64], R0 ;  /* 0x0000000004005986 */ /* 0x0007e4000c101508 */
[----:B---3--:R-:W-:Y:S02]  /*3b6f0*/  VIADD R0, R30, 0x3e ;  /* 0x0000003e1e007836 */ /* 0x008fe40000000000 */
[----:B------:R-:W3:Y:S04]  /*3b700*/  LDL.LU R30, [R1+0x157c] ;  /* 0x00157c00011e7983 */ /* 0x000ee80000300800 */
[----:B------:R-:W3:Y:S04]  /*3b710*/  LDL.LU R56, [R1+0x35c] ;  /* 0x00035c0001387983 */ /* 0x000ee80000300800 */
[----:B------:R-:W3:Y:S01]  /*3b720*/  LDL.LU R57, [R1+0x34c] ;  /* 0x00034c0001397983 */ /* 0x000ee20000300800 */
[----:B------:R-:W-:Y:S01]  /*3b730*/  ISETP.LT.AND P3, PT, R61, UR16, !P1 ;  /* 0x000000103d007c0c */ /* 0x000fe2000cf61270 */
[----:B------:R-:W-:Y:S01]  /*3b740*/  IMAD.WIDE R12, R9, 0x2, R48 ;  /* 0x00000002090c7825 */ /* 0x000fe200078e0230 */
[----:B------:R-:W-:Y:S01]  /*3b750*/  ISETP.LT.AND P4, PT, R60, UR13, !P1 ;  /* 0x0000000d3c007c0c */ /* 0x000fe2000cf81270 */
[----:B------:R-:W1:Y:S01]  /*3b760*/  LDCU UR13, c[0x0][0x398] ;  /* 0x00007300ff0d77ac */ /* 0x000e620008000800 */
[----:B----4-:R-:W-:-:S02]  /*3b770*/  ISETP.LT.AND P1, PT, R59, UR6, !P1 ;  /* 0x000000063b007c0c */ /* 0x010fc4000cf21270 */
[----:B------:R-:W-:Y:S01]  /*3b780*/  ISETP.LT.AND P5, PT, R20, UR17, !P2 ;  /* 0x0000001114007c0c */ /* 0x000fe2000d7a1270 */
[C---:B------:R-:W-:Y:S01]  /*3b790*/  IMAD.WIDE R14, R9.reuse, 0x2, R46 ;  /* 0x00000002090e7825 */ /* 0x040fe200078e022e */
[----:B------:R-:W-:Y:S01]  /*3b7a0*/  PRMT R2, R38, 0x7632, R2 ;  /* 0x0000763226027816 */ /* 0x000fe20000000002 */
[----:B------:R-:W4:Y:S02]  /*3b7b0*/  LDCU UR6, c[0x0][0x398] ;  /* 0x00007300ff0677ac */ /* 0x000f240008000800 */
[----:B0-----:R-:W-:Y:S01]  /*3b7c0*/  VIADD R3, R9, UR5 ;  /* 0x0000000509037c36 */ /* 0x001fe20008000000 */
[----:B------:R-:W0:Y:S01]  /*3b7d0*/  LDCU UR16, c[0x0][0x398] ;  /* 0x00007300ff1077ac */ /* 0x000e220008000800 */
[----:B------:R-:W0:Y:S01]  /*3b7e0*/  LDCU UR5, c[0x0][0x3b8] ;  /* 0x00007700ff0577ac */ /* 0x000e220008000800 */
[----:B--2---:R-:W-:Y:S01]  /*3b7f0*/  PRMT R5, R58, 0x7632, R5 ;  /* 0x000076323a057816 */ /* 0x004fe20000000005 */
[----:B------:R2:W-:Y:S04]  /*3b800*/  @P6 STG.E.U16 desc[UR8][R10.64], R58 ;  /* 0x0000003a0a006986 */ /* 0x0005e8000c101508 */
[----:B------:R0:W-:Y:S01]  /*3b810*/  @P3 STG.E.U16 desc[UR8][R12.64], R5 ;  /* 0x000000050c003986 */ /* 0x0001e2000c101508 */
[----:B-1----:R-:W-:-:S03]  /*3b820*/  ISETP.LT.AND P3, PT, R43, UR14, !P2 ;  /* 0x0000000e2b007c0c */ /* 0x002fc6000d761270 */
[----:B------:R-:W-:Y:S04]  /*3b830*/  @P4 STG.E.U16 desc[UR8][R14.64], R38 ;  /* 0x000000260e004986 */ /* 0x000fe8000c101508 */
[----:B--2---:R-:W2:Y:S01]  /*3b840*/  LDL.LU R58, [R1+0x33c] ;  /* 0x00033c00013a7983 */ /* 0x004ea20000300800 */
[----:B0-----:R-:W-:-:S04]  /*3b850*/  IMAD.WIDE R4, R9, 0x2, R50 ;  /* 0x0000000209047825 */ /* 0x001fc800078e0232 */
[----:B------:R-:W-:Y:S01]  /*3b860*/  IMAD.WIDE R8, R3, 0x2, R26 ;  /* 0x0000000203087825 */ /* 0x000fe200078e021a */
[----:B------:R0:W-:Y:S01]  /*3b870*/  @P1 STG.E.U16 desc[UR8][R4.64], R2 ;  /* 0x0000000204001986 */ /* 0x0001e2000c101508 */
[----:B------:R-:W-:Y:S01]  /*3b880*/  ISETP.GE.AND P1, PT, R0, UR7, PT ;  /* 0x0000000700007c0c */ /* 0x000fe2000bf26270 */
[----:B------:R-:W1:Y:S01]  /*3b890*/  LDCU UR7, c[0x0][0x398] ;  /* 0x00007300ff0777ac */ /* 0x000e620008000800 */
[----:B------:R-:W-:Y:S01]  /*3b8a0*/  ISETP.LT.AND P4, PT, R31, UR11, !P2 ;  /* 0x0000000b1f007c0c */ /* 0x000fe2000d781270 */
[----:B------:R4:W-:Y:S01]  /*3b8b0*/  @P5 STG.E.U16 desc[UR8][R8.64], R34 ;  /* 0x0000002208005986 */ /* 0x0009e2000c101508 */
[----:B------:R-:W-:Y:S01]  /*3b8c0*/  ISETP.LT.AND P5, PT, R39, UR12, !P2 ;  /* 0x0000000c27007c0c */ /* 0x000fe2000d7a1270 */
[----:B------:R-:W-:Y:S01]  /*3b8d0*/  IMAD.WIDE R10, R3, 0x2, R24 ;  /* 0x00000002030a7825 */ /* 0x000fe200078e0218 */
[----:B------:R-:W-:Y:S01]  /*3b8e0*/  ISETP.LT.AND P6, PT, R35, UR13, !P2 ;  /* 0x0000000d23007c0c */ /* 0x000fe2000d7c1270 */
[----:B------:R-:W1:Y:S01]  /*3b8f0*/  LDCU UR11, c[0x0][0x398] ;  /* 0x00007300ff0b77ac */ /* 0x000e620008000800 */
[----:B0-----:R-:W-:Y:S01]  /*3b900*/  PRMT R5, R34, 0x7632, R5 ;  /* 0x0000763222057816 */ /* 0x001fe20000000005 */
[C---:B------:R-:W-:Y:S01]  /*3b910*/  IMAD.WIDE R12, R3.reuse, 0x2, R44 ;  /* 0x00000002030c7825 */ /* 0x040fe200078e022c */
[----:B------:R-:W-:Y:S01]  /*3b920*/  PRMT R0, R6, 0x7632, R0 ;  /* 0x0000763206007816 */ /* 0x000fe20000000000 */
[----:B------:R-:W0:Y:S02]  /*3b930*/  LDCU UR12, c[0x0][0x398] ;  /* 0x00007300ff0c77ac */ /* 0x000e240008000800 */
[----:B------:R1:W-:Y:S01]  /*3b940*/  @P3 STG.E.U16 desc[UR8][R10.64], R5 ;  /* 0x000000050a003986 */ /* 0x0003e2000c101508 */
[----:B----4-:R-:W-:Y:S01]  /*3b950*/  IMAD.WIDE R8, R3, 0x2, R52 ;  /* 0x0000000203087825 */ /* 0x010fe200078e0234 */
[----:B------:R-:W-:Y:S01]  /*3b960*/  ISETP.LT.AND P3, PT, R61, UR6, !P2 ;  /* 0x000000063d007c0c */ /* 0x000fe2000d761270 */
[----:B------:R-:W4:Y:S02]  /*3b970*/  LDCU UR6, c[0x0][0x398] ;  /* 0x00007300ff0677ac */ /* 0x000f240008000800 */
[----:B-1----:R-:W-:-:S04]  /*3b980*/  IMAD.WIDE R4, R3, 0x2, R54 ;  /* 0x0000000203047825 */ /* 0x002fc800078e0236 */
[----:B------:R-:W-:-:S04]  /*3b990*/  IMAD.WIDE R10, R3, 0x2, R48 ;  /* 0x00000002030a7825 */ /* 0x000fc800078e0230 */
[----:B------:R-:W-:Y:S01]  /*3b9a0*/  VIADD R15, R3, UR5 ;  /* 0x00000005030f7c36 */ /* 0x000fe20008000000 */
[----:B------:R-:W1:Y:S01]  /*3b9b0*/  LDCU UR5, c[0x0][0x398] ;  /* 0x00007300ff0577ac */ /* 0x000e620008000800 */
[----:B---3--:R-:W-:Y:S01]  /*3b9c0*/  PRMT R2, R30, 0x7632, R2 ;  /* 0x000076321e027816 */ /* 0x008fe20000000002 */
[----:B------:R3:W-:Y:S01]  /*3b9d0*/  @P4 STG.E.U16 desc[UR8][R12.64], R30 ;  /* 0x0000001e0c004986 */ /* 0x0007e2000c101508 */
[----:B------:R-:W-:Y:S02]  /*3b9e0*/  ISETP.LT.AND P4, PT, R60, UR15, !P2 ;  /* 0x0000000f3c007c0c */ /* 0x000fe4000d781270 */
[----:B------:R-:W-:Y:S01]  /*3b9f0*/  ISETP.LT.AND P2, PT, R59, UR16, !P2 ;  /* 0x000000103b007c0c */ /* 0x000fe2000d741270 */
[----:B------:R0:W-:Y:S04]  /*3ba00*/  @P5 STG.E.U16 desc[UR8][R4.64], R2 ;  /* 0x0000000204005986 */ /* 0x0001e8000c101508 */
[----:B------:R-:W-:Y:S01]  /*3ba10*/  @P6 STG.E.U16 desc[UR8][R8.64], R42 ;  /* 0x0000002a08006986 */ /* 0x000fe2000c101508 */
[----:B------:R-:W-:Y:S01]  /*3ba20*/  ISETP.LT.AND P6, PT, R20, UR7, !P1 ;  /* 0x0000000714007c0c */ /* 0x000fe2000cfc1270 */
[----:B------:R-:W1:Y:S01]  /*3ba30*/  LDCU UR7, c[0x0][0x398] ;  /* 0x00007300ff0777ac */ /* 0x000e620008000800 */
[----:B---3--:R-:W-:Y:S01]  /*3ba40*/  IMAD.WIDE R12, R3, 0x2, R46 ;  /* 0x00000002030c7825 */ /* 0x008fe200078e022e */
[----:B0-----:R-:W-:-:S03]  /*3ba50*/  PRMT R5, R42, 0x7632, R5 ;  /* 0x000076322a057816 */ /* 0x001fc60000000005 */
[----:B------:R-:W-:Y:S02]  /*3ba60*/  IMAD.WIDE R2, R3, 0x2, R50 ;  /* 0x0000000203027825 */ /* 0x000fe400078e0232 */
[----:B------:R0:W-:Y:S01]  /*3ba70*/  @P3 STG.E.U16 desc[UR8][R10.64], R5 ;  /* 0x000000050a003986 */ /* 0x0001e2000c101508 */
[C---:B------:R-:W-:Y:S01]  /*3ba80*/  ISETP.LT.AND P3, PT, R43.reuse, UR4, !P0 ;  /* 0x000000042b007c0c */ /* 0x040fe2000c761270 */
[----:B------:R-:W3:Y:S02]  /*3ba90*/  LDCU UR4, c[0x0][0x398] ;  /* 0x00007300ff0477ac */ /* 0x000ee40008000800 */
[----:B------:R-:W-:Y:S01]  /*3baa0*/  @P4 STG.E.U16 desc[UR8][R12.64], R6 ;  /* 0x000000060c004986 */ /* 0x000fe2000c101508 */
[----:B----4-:R-:W-:-:S03]  /*3bab0*/  ISETP.LT.AND P4, PT, R43, UR6, !P1 ;  /* 0x000000062b007c0c */ /* 0x010fc6000cf81270 */
[----:B------:R4:W-:Y:S01]  /*3bac0*/  @P2 STG.E.U16 desc[UR8][R2.64], R0 ;  /* 0x0000000002002986 */ /* 0x0009e2000c101508 */
[----:B0-----:R-:W-:-:S03]  /*3bad0*/  IMAD.WIDE R4, R15, 0x2, R26 ;  /* 0x000000020f047825 */ /* 0x001fc600078e021a */
[----:B------:R-:W2:Y:S04]  /*3bae0*/  LDL.LU R43, [R1+0x1578] ;  /* 0x00157800012b7983 */ /* 0x000ea80000300800 */
[----:B------:R-:W-:Y:S01]  /*3baf0*/  @P6 STG.E.U16 desc[UR8][R4.64], R56 ;  /* 0x0000003804006986 */ /* 0x000fe2000c101508 */
[----:B------:R-:W-:Y:S01]  /*3bb00*/  ISETP.LT.AND P6, PT, R31, UR11, !P1 ;  /* 0x0000000b1f007c0c */ /* 0x000fe2000cfc1270 */
[----:B------:R-:W-:Y:S01]  /*3bb10*/  IMAD.WIDE R8, R15, 0x2, R24 ;  /* 0x000000020f087825 */ /* 0x000fe200078e0218 */
[----:B----4-:R-:W-:-:S03]  /*3bb20*/  PRMT R3, R56, 0x7632, R3 ;  /* 0x0000763238037816 */ /* 0x010fc60000000003 */
[----:B------:R-:W-:Y:S01]  /*3bb30*/  IMAD.WIDE R10, R15, 0x2, R44 ;  /* 0x000000020f0a7825 */ /* 0x000fe200078e022c */
[----:B------:R-:W-:Y:S01]  /*3bb40*/  ISETP.LT.AND P2, PT, R31, UR12, !P0 ;  /* 0x0000000c1f007c0c */ /* 0x000fe2000c741270 */
[----:B------:R0:W-:Y:S01]  /*3bb50*/  @P4 STG.E.U16 desc[UR8][R8.64], R3 ;  /* 0x0000000308004986 */ /* 0x0001e2000c101508 */
[C---:B---3--:R-:W-:Y:S01]  /*3bb60*/  ISETP.LT.AND P4, PT, R39.reuse, UR4, !P1 ;  /* 0x0000000427007c0c */ /* 0x048fe2000cf81270 */
[----:B------:R-:W3:Y:S02]  /*3bb70*/  LDCU UR4, c[0x0][0x398] ;  /* 0x00007300ff0477ac */ /* 0x000ee40008000800 */
[----:B------:R-:W4:Y:S04]  /*3bb80*/  LDL.LU R31, [R1+0x1574] ;  /* 0x00157400011f7983 */ /* 0x000f280000300800 */
[----:B------:R-:W-:Y:S01]  /*3bb90*/  @P6 STG.E.U16 desc[UR8][R10.64], R57 ;  /* 0x000000390a006986 */ /* 0x000fe2000c101508 */
[----:B-1----:R-:W-:-:S03]  /*3bba0*/  ISETP.LT.AND P6, PT, R39, UR7, !P0 ;  /* 0x0000000727007c0c */ /* 0x002fc6000c7c1270 */
[----:B------:R-:W4:Y:S01]  /*3bbb0*/  LDL.LU R39, [R1+0x1570] ;  /* 0x0015700001277983 */ /* 0x000f220000300800 */
[----:B------:R-:W-:Y:S01]  /*3bbc0*/  PRMT R0, R57, 0x7632, R0 ;  /* 0x0000763239007816 */ /* 0x000fe20000000000 */
[----:B0-----:R-:W-:-:S05]  /*3bbd0*/  IMAD.WIDE R2, R15, 0x2, R54 ;  /* 0x000000020f027825 */ /* 0x001fca00078e0236 */
[----:B------:R0:W-:Y:S01]  /*3bbe0*/  @P4 STG.E.U16 desc[UR8][R2.64], R0 ;  /* 0x0000000002004986 */ /* 0x0001e2000c101508 */
[----:B------:R-:W-:Y:S01]  /*3bbf0*/  ISETP.LT.AND P4, PT, R35, UR5, !P1 ;  /* 0x0000000523007c0c */ /* 0x000fe2000cf81270 */
[C---:B------:R-:W-:Y:S01]  /*3bc00*/  IMAD.WIDE R4, R15.reuse, 0x2, R52 ;  /* 0x000000020f047825 */ /* 0x040fe200078e0234 */
[----:B------:R-:W1:Y:S03]  /*3bc10*/  LDCU UR5, c[0x0][0x398] ;  /* 0x00007300ff0577ac */ /* 0x000e660008000800 */
[----:B------:R-:W-:-:S08]  /*3bc20*/  IMAD.WIDE R8, R15, 0x2, R48 ;  /* 0x000000020f087825 */ /* 0x000fd000078e0230 */
[----:B--2---:R-:W-:Y:S01]  /*3bc30*/  @P4 STG.E.U16 desc[UR8][R4.64], R58 ;  /* 0x0000003a04004986 */ /* 0x004fe2000c101508 */
[----:B---3--:R-:W-:Y:S01]  /*3bc40*/  ISETP.LT.AND P4, PT, R61, UR4, !P1 ;  /* 0x000000043d007c0c */ /* 0x008fe2000cf81270 */
[----:B------:R-:W2:Y:S01]  /*3bc50*/  LDCU UR4, c[0x0][0x398] ;  /* 0x00007300ff0477ac */ /* 0x000ea20008000800 */
[----:B0-----:R-:W-:-:S11]  /*3bc60*/  PRMT R3, R58, 0x7632, R3 ;  /* 0x000076323a037816 */ /* 0x001fd60000000003 */
[----:B------:R0:W-:Y:S01]  /*3bc70*/  @P4 STG.E.U16 desc[UR8][R8.64], R3 ;  /* 0x0000000308004986 */ /* 0x0001e2000c101508 */
[----:B-1----:R-:W-:Y:S01]  /*3bc80*/  ISETP.LT.AND P4, PT, R60, UR5, !P1 ;  /* 0x000000053c007c0c */ /* 0x002fe2000cf81270 */
[----:B------:R-:W1:Y:S01]  /*3bc90*/  LDCU UR5, c[0x0][0x398] ;  /* 0x00007300ff0577ac */ /* 0x000e620008000800 */
[----:B0-----:R-:W-:-:S11]  /*3bca0*/  IMAD.WIDE R2, R15, 0x2, R46 ;  /* 0x000000020f027825 */ /* 0x001fd600078e022e */
[----:B----4-:R-:W-:Y:S01]  /*3bcb0*/  @P4 STG.E.U16 desc[UR8][R2.64], R39 ;  /* 0x0000002702004986 */ /* 0x010fe2000c101508 */
[----:B--2---:R-:W-:Y:S01]  /*3bcc0*/  ISETP.LT.AND P4, PT, R35, UR4, !P0 ;  /* 0x0000000423007c0c */ /* 0x004fe2000c781270 */
[----:B------:R-:W0:Y:S02]  /*3bcd0*/  LDCU UR4, c[0x0][0x398] ;  /* 0x00007300ff0477ac */ /* 0x000e240008000800 */
[----:B------:R-:W2:Y:S01]  /*3bce0*/  LDL.LU R35, [R1+0x156c] ;  /* 0x00156c0001237983 */ /* 0x000ea20000300800 */
[----:B------:R-:W-:Y:S01]  /*3bcf0*/  PRMT R0, R39, 0x7632, R0 ;  /* 0x0000763227007816 */ /* 0x000fe20000000000 */
[----:B------:R-:W-:Y:S01]  /*3bd00*/  IMAD.WIDE R4, R15, 0x2, R50 ;  /* 0x000000020f047825 */ /* 0x000fe200078e0232 */
[----:B0-----:R-:W-:Y:S01]  /*3bd10*/  ISETP.LT.AND P1, PT, R59, UR4, !P1 ;  /* 0x000000043b007c0c */ /* 0x001fe2000cf21270 */
[----:B------:R-:W0:Y:S01]  /*3bd20*/  LDCU UR4, c[0x0][0x3b8] ;  /* 0x00007700ff0477ac */ /* 0x000e220008000800 */
[----:B------:R-:W-:-:S11]  /*3bd30*/  ISETP.LT.AND P5, PT, R20, UR10, !P0 ;  /* 0x0000000a14007c0c */ /* 0x000fd6000c7a1270 */
[----:B------:R3:W-:Y:S01]  /*3bd40*/  @P1 STG.E.U16 desc[UR8][R4.64], R0 ;  /* 0x0000000004001986 */ /* 0x0007e2000c101508 */
[----:B-1----:R-:W-:Y:S01]  /*3bd50*/  ISETP.LT.AND P1, PT, R61, UR5, !P0 ;  /* 0x000000053d007c0c */ /* 0x002fe2000c721270 */
[----:B------:R-:W1:Y:S01]  /*3bd60*/  LDCU UR5, c[0x0][0x398] ;  /* 0x00007300ff0577ac */ /* 0x000e620008000800 */
[----:B0-----:R-:W-:Y:S01]  /*3bd70*/  VIADD R15, R15, UR4 ;  /* 0x000000040f0f7c36 */ /* 0x001fe20008000000 */
[----:B------:R-:W0:Y:S03]  /*3bd80*/  LDCU UR4, c[0x0][0x398] ;  /* 0x00007300ff0477ac */ /* 0x000e260008000800 */
[----:B------:R-:W-:-:S04]  /*3bd90*/  IMAD.WIDE R26, R15, 0x2, R26 ;  /* 0x000000020f1a7825 */ /* 0x000fc800078e021a */
[----:B------:R-:W-:Y:S01]  /*3bda0*/  IMAD.WIDE R24, R15, 0x2, R24 ;  /* 0x000000020f187825 */ /* 0x000fe200078e0218 */
[----:B---3--:R-:W-:-:S03]  /*3bdb0*/  PRMT R0, R43, 0x7632, R0 ;  /* 0x000076322b007816 */ /* 0x008fc60000000000 */
[----:B------:R-:W-:-:S04]  /*3bdc0*/  IMAD.WIDE R44, R15, 0x2, R44 ;  /* 0x000000020f2c7825 */ /* 0x000fc800078e022c */
[----:B------:R-:W-:-:S04]  /*3bdd0*/  IMAD.WIDE R54, R15, 0x2, R54 ;  /* 0x000000020f367825 */ /* 0x000fc800078e0236 */
[----:B------:R-:W-:-:S04]  /*3bde0*/  IMAD.WIDE R52, R15, 0x2, R52 ;  /* 0x000000020f347825 */ /* 0x000fc800078e0234 */
[----:B------:R-:W-:-:S04]  /*3bdf0*/  IMAD.WIDE R48, R15, 0x2, R48 ;  /* 0x000000020f307825 */ /* 0x000fc800078e0230 */
[----:B------:R-:W-:-:S04]  /*3be00*/  IMAD.WIDE R46, R15, 0x2, R46 ;  /* 0x000000020f2e7825 */ /* 0x000fc800078e022e */
[----:B------:R-:W-:Y:S01]  /*3be10*/  IMAD.WIDE R50, R15, 0x2, R50 ;  /* 0x000000020f327825 */ /* 0x000fe200078e0232 */
[----:B--2---:R2:W-:Y:S01]  /*3be20*/  @P5 STG.E.U16 desc[UR8][R26.64], R35 ;  /* 0x000000231a005986 */ /* 0x0045e2000c101508 */
[----:B-1----:R-:W-:Y:S02]  /*3be30*/  ISETP.LT.AND P5, PT, R60, UR5, !P0 ;  /* 0x000000053c007c0c */ /* 0x002fe4000c7a1270 */
[----:B0-----:R-:W-:Y:S02]  /*3be40*/  ISETP.LT.AND P0, PT, R59, UR4, !P0 ;  /* 0x000000043b007c0c */ /* 0x001fe4000c701270 */
[----:B------:R-:W-:Y:S02]  /*3be50*/  PRMT R12, R35, 0x7632, R12 ;  /* 0x00007632230c7816 */ /* 0x000fe4000000000c */
[----:B--2---:R-:W-:-:S03]  /*3be60*/  PRMT R27, R31, 0x7632, R27 ;  /* 0x000076321f1b7816 */ /* 0x004fc6000000001b */
[----:B------:R0:W-:Y:S04]  /*3be70*/  @P3 STG.E.U16 desc[UR8][R24.64], R12 ;  /* 0x0000000c18003986 */ /* 0x0001e8000c101508 */
[----:B------:R0:W-:Y:S04]  /*3be80*/  @P2 STG.E.U16 desc[UR8][R44.64], R31 ;  /* 0x0000001f2c002986 */ /* 0x0001e8000c101508 */
[----:B------:R0:W-:Y:S04]  /*3be90*/  @P6 STG.E.U16 desc[UR8][R54.64], R27 ;  /* 0x0000001b36006986 */ /* 0x0001e8000c101508 */
[----:B------:R0:W-:Y:S04]  /*3bea0*/  @P4 STG.E.U16 desc[UR8][R52.64], R43 ;  /* 0x0000002b34004986 */ /* 0x0001e8000c101508 */
[----:B------:R0:W-:Y:S04]  /*3beb0*/  @P1 STG.E.U16 desc[UR8][R48.64], R0 ;  /* 0x0000000030001986 */ /* 0x0001e8000c101508 */
[----:B------:R0:W-:Y:S01]  /*3bec0*/  @P5 STG.E.U16 desc[UR8][R46.64], R7 ;  /* 0x000000072e005986 */ /* 0x0001e2000c101508 */
[----:B------:R-:W-:Y:S05]  /*3bed0*/  @!P0 EXIT ;  /* 0x000000000000894d */ /* 0x000fea0003800000 */
[----:B0-----:R-:W-:-:S05]  /*3bee0*/  PRMT R25, R7, 0x7632, R25 ;  /* 0x0000763207197816 */ /* 0x001fca0000000019 */
[----:B------:R-:W-:Y:S01]  /*3bef0*/  STG.E.U16 desc[UR8][R50.64], R25 ;  /* 0x0000001932007986 */ /* 0x000fe2000c101508 */
[----:B------:R-:W-:Y:S05]  /*3bf00*/  EXIT ;  /* 0x000000000000794d */ /* 0x000fea0003800000 */
.L_x_2:
[----:B------:R-:W-:-:S00]  /*3bf10*/  BRA `(.L_x_2) ;  /* 0xfffffffc00fc7947 */ /* 0x000fc0000383ffff */
[----:B------:R-:W-:-:S00]  /*3bf20*/  NOP ;  /* 0x0000000000007918 */ /* 0x000fc00000000000 */
        /* <DEDUP_REMOVED lines=13> */
.L_x_3:


//--------------------- .nv.shared.matmul_kernel  --------------------------
	.section	.nv.shared.matmul_kernel,"aw",@nobits
	.sectionflags	@""
	.align	16
	.zero		1024


//--------------------- .nv.shared.reserved.0     --------------------------
	.section	.nv.shared.reserved.0,"aw",@nobits
	.weak		__nv_reservedSMEM_offset_0_alias
	.size		__nv_reservedSMEM_offset_0_alias, 0, 64
	.other		__nv_reservedSMEM_offset_0_alias,@"STO_CUDA_RESERVED_SHARED STV_DEFAULT"
__nv_reservedSMEM_offset_0_alias:
	.zero		0
	.zero		64


//--------------------- .nv.constant0.matmul_kernel --------------------------
	.section	.nv.constant0.matmul_kernel,"a",@progbits
	.sectionflags	@""
	.align	4
.nv.constant0.matmul_kernel:
	.zero		976


//--------------------- SYMBOLS --------------------------

	.type		.nv.reservedSmem.offset0,@object
	.size		.nv.reservedSmem.offset0,0x4
	.type		.nv.reservedSmem.cap,@object
	.size		.nv.reservedSmem.cap,0x4
